	.target	sm_80

	.elftype	@"ET_EXEC"


//--------------------- .note.nv.tkinfo           --------------------------
	.section	.note.nv.tkinfo,"",@"SHT_NOTE"
	.sectionflags	@"SHF_NOTE_NV_TKINFO"
	.tkinfo
        /*0018*/ 	.word	0x00000002
        /*0030*/ 	.string	""
        /*0030*/ 	.string	"ptxas"
        /*0030*/ 	.string	"Cuda compilation tools, release 13.0, V13.0.88"
        /*0030*/ 	.string	"Build cuda_13.0.r13.0/compiler.36424714_0"
        /*0030*/ 	.string	"-v  -suppress-debug-info  -lineinfo  -arch sm_80 "



//--------------------- .note.nv.cuinfo           --------------------------
	.section	.note.nv.cuinfo,"",@"SHT_NOTE"
	.sectionflags	@"SHF_NOTE_NV_CUINFO"
        /*0018*/ 	.short	0x0002
        /*001a*/ 	.short	0x0050
        /*001c*/ 	.short	0x0082
	.zero		2


//--------------------- .nv.info                  --------------------------
	.section	.nv.info,"",@"SHT_CUDA_INFO"
	.align	4


	//----- nvinfo : EIATTR_REGCOUNT
	.align		4
        /*0000*/ 	.byte	0x04, 0x2f
        /*0002*/ 	.short	(.L_1 - .L_0)
	.align		4
.L_0:
        /*0004*/ 	.word	index@(matmul_kernel)
        /*0008*/ 	.word	0x000000ff


	//----- nvinfo : EIATTR_FRAME_SIZE
	.align		4
.L_1:
        /*000c*/ 	.byte	0x04, 0x11
        /*000e*/ 	.short	(.L_3 - .L_2)
	.align		4
.L_2:
        /*0010*/ 	.word	index@(matmul_kernel)
        /*0014*/ 	.word	0x000001d0


	//----- nvinfo : EIATTR_MIN_STACK_SIZE
	.align		4
.L_3:
        /*0018*/ 	.byte	0x04, 0x12
        /*001a*/ 	.short	(.L_5 - .L_4)
	.align		4
.L_4:
        /*001c*/ 	.word	index@(matmul_kernel)
        /*0020*/ 	.word	0x000001d0
.L_5:


//--------------------- .nv.info.matmul_kernel    --------------------------
	.section	.nv.info.matmul_kernel,"",@"SHT_CUDA_INFO"
	.sectionflags	@""
	.align	4


	//----- nvinfo : EIATTR_CUDA_API_VERSION
	.align		4
        /*0000*/ 	.byte	0x04, 0x37
        /*0002*/ 	.short	(.L_7 - .L_6)
.L_6:
        /*0004*/ 	.word	0x00000082


	//----- nvinfo : EIATTR_SW2861232_WAR
	.align		4
.L_7:
        /*0008*/ 	.byte	0x01, 0x35
	.zero		2


	//----- nvinfo : EIATTR_PARAM_CBANK
	.align		4
        /*000c*/ 	.byte	0x04, 0x0a
        /*000e*/ 	.short	(.L_9 - .L_8)
	.align		4
.L_8:
        /*0010*/ 	.word	index@(.nv.constant0.matmul_kernel)
        /*0014*/ 	.short	0x0160
        /*0016*/ 	.short	0x0050


	//----- nvinfo : EIATTR_CBANK_PARAM_SIZE
	.align		4
.L_9:
        /*0018*/ 	.byte	0x03, 0x19
        /*001a*/ 	.short	0x0050


	//----- nvinfo : EIATTR_KPARAM_INFO
	.align		4
        /*001c*/ 	.byte	0x04, 0x17
        /*001e*/ 	.short	(.L_11 - .L_10)
.L_10:
        /*0020*/ 	.word	0x00000000
        /*0024*/ 	.short	0x000d
        /*0026*/ 	.short	0x0048
        /*0028*/ 	.byte	0x00, 0xf4, 0x21, 0x00


	//----- nvinfo : EIATTR_KPARAM_INFO
	.align		4
.L_11:
        /*002c*/ 	.byte	0x04, 0x17
        /*002e*/ 	.short	(.L_13 - .L_12)
.L_12:
        /*0030*/ 	.word	0x00000000
        /*0034*/ 	.short	0x000c
        /*0036*/ 	.short	0x0040
        /*0038*/ 	.byte	0x00, 0xf4, 0x21, 0x00


	//----- nvinfo : EIATTR_KPARAM_INFO
	.align		4
.L_13:
        /*003c*/ 	.byte	0x04, 0x17
        /*003e*/ 	.short	(.L_15 - .L_14)
.L_14:
        /*0040*/ 	.word	0x00000000
        /*0044*/ 	.short	0x000b
        /*0046*/ 	.short	0x0038
        /*0048*/ 	.byte	0x00, 0xf0, 0x11, 0x00


	//----- nvinfo : EIATTR_KPARAM_INFO
	.align		4
.L_15:
        /*004c*/ 	.byte	0x04, 0x17
        /*004e*/ 	.short	(.L_17 - .L_16)
.L_16:
        /*0050*/ 	.word	0x00000000
        /*0054*/ 	.short	0x000a
        /*0056*/ 	.short	0x0034
        /*0058*/ 	.byte	0x00, 0xf0, 0x11, 0x00


	//----- nvinfo : EIATTR_KPARAM_INFO
	.align		4
.L_17:
        /*005c*/ 	.byte	0x04, 0x17
        /*005e*/ 	.short	(.L_19 - .L_18)
.L_18:
        /*0060*/ 	.word	0x00000000
        /*0064*/ 	.short	0x0009
        /*0066*/ 	.short	0x0030
        /*0068*/ 	.byte	0x00, 0xf0, 0x11, 0x00


	//----- nvinfo : EIATTR_KPARAM_INFO
	.align		4
.L_19:
        /*006c*/ 	.byte	0x04, 0x17
        /*006e*/ 	.short	(.L_21 - .L_20)
.L_20:
        /*0070*/ 	.word	0x00000000
        /*0074*/ 	.short	0x0008
        /*0076*/ 	.short	0x002c
        /*0078*/ 	.byte	0x00, 0xf0, 0x11, 0x00


	//----- nvinfo : EIATTR_KPARAM_INFO
	.align		4
.L_21:
        /*007c*/ 	.byte	0x04, 0x17
        /*007e*/ 	.short	(.L_23 - .L_22)
.L_22:
        /*0080*/ 	.word	0x00000000
        /*0084*/ 	.short	0x0007
        /*0086*/ 	.short	0x0028
        /*0088*/ 	.byte	0x00, 0xf0, 0x11, 0x00


	//----- nvinfo : EIATTR_KPARAM_INFO
	.align		4
.L_23:
        /*008c*/ 	.byte	0x04, 0x17
        /*008e*/ 	.short	(.L_25 - .L_24)
.L_24:
        /*0090*/ 	.word	0x00000000
        /*0094*/ 	.short	0x0006
        /*0096*/ 	.short	0x0024
        /*0098*/ 	.byte	0x00, 0xf0, 0x11, 0x00


	//----- nvinfo : EIATTR_KPARAM_INFO
	.align		4
.L_25:
        /*009c*/ 	.byte	0x04, 0x17
        /*009e*/ 	.short	(.L_27 - .L_26)
.L_26:
        /*00a0*/ 	.word	0x00000000
        /*00a4*/ 	.short	0x0005
        /*00a6*/ 	.short	0x0020
        /*00a8*/ 	.byte	0x00, 0xf0, 0x11, 0x00


	//----- nvinfo : EIATTR_KPARAM_INFO
	.align		4
.L_27:
        /*00ac*/ 	.byte	0x04, 0x17
        /*00ae*/ 	.short	(.L_29 - .L_28)
.L_28:
        /*00b0*/ 	.word	0x00000000
        /*00b4*/ 	.short	0x0004
        /*00b6*/ 	.short	0x001c
        /*00b8*/ 	.byte	0x00, 0xf0, 0x11, 0x00


	//----- nvinfo : EIATTR_KPARAM_INFO
	.align		4
.L_29:
        /*00bc*/ 	.byte	0x04, 0x17
        /*00be*/ 	.short	(.L_31 - .L_30)
.L_30:
        /*00c0*/ 	.word	0x00000000
        /*00c4*/ 	.short	0x0003
        /*00c6*/ 	.short	0x0018
        /*00c8*/ 	.byte	0x00, 0xf0, 0x11, 0x00


	//----- nvinfo : EIATTR_KPARAM_INFO
	.align		4
.L_31:
        /*00cc*/ 	.byte	0x04, 0x17
        /*00ce*/ 	.short	(.L_33 - .L_32)
.L_32:
        /*00d0*/ 	.word	0x00000000
        /*00d4*/ 	.short	0x0002
        /*00d6*/ 	.short	0x0010
        /*00d8*/ 	.byte	0x00, 0xf4, 0x21, 0x00


	//----- nvinfo : EIATTR_KPARAM_INFO
	.align		4
.L_33:
        /*00dc*/ 	.byte	0x04, 0x17
        /*00de*/ 	.short	(.L_35 - .L_34)
.L_34:
        /*00e0*/ 	.word	0x00000000
        /*00e4*/ 	.short	0x0001
        /*00e6*/ 	.short	0x0008
        /*00e8*/ 	.byte	0x00, 0xf4, 0x21, 0x00


	//----- nvinfo : EIATTR_KPARAM_INFO
	.align		4
.L_35:
        /*00ec*/ 	.byte	0x04, 0x17
        /*00ee*/ 	.short	(.L_37 - .L_36)
.L_36:
        /*00f0*/ 	.word	0x00000000
        /*00f4*/ 	.short	0x0000
        /*00f6*/ 	.short	0x0000
        /*00f8*/ 	.byte	0x00, 0xf4, 0x21, 0x00


	//----- nvinfo : EIATTR_MAXREG_COUNT
	.align		4
.L_37:
        /*00fc*/ 	.byte	0x03, 0x1b
        /*00fe*/ 	.short	0x00ff


	//----- nvinfo : EIATTR_NUM_BARRIERS
	.align		4
        /*0100*/ 	.byte	0x02, 0x4c
        /*0102*/ 	.byte	0x01
	.zero		1


	//----- nvinfo : EIATTR_ANNOTATIONS
	.align		4
        /*0104*/ 	.byte	0x04, 0x55
        /*0106*/ 	.short	(.L_39 - .L_38)


	//   ....[0]....
.L_38:
        /*0108*/ 	.word	0x00000001
        /*010c*/ 	.byte	0xd0, 0x05, 0x00, 0x00, 0x01, 0x00, 0x00, 0x00, 0x30, 0x15, 0x00, 0x00, 0x01, 0x00, 0x00, 0x00
        /* <DEDUP_REMOVED lines=164> */
        /*0b5c*/ 	.byte	0x30, 0xee, 0x00, 0x00


	//----- nvinfo : EIATTR_MERCURY_ISA_VERSION
	.align		4
.L_39:
        /*0b60*/ 	.byte	0x03, 0x5f
        /*0b62*/ 	.short	0x0000


	//----- nvinfo : EIATTR_EXIT_INSTR_OFFSETS
	.align		4
        /*0b64*/ 	.byte	0x04, 0x1c
        /*0b66*/ 	.short	(.L_41 - .L_40)


	//   ....[0]....
.L_40:
        /*0b68*/ 	.word	0x00012640


	//   ....[1]....
        /*0b6c*/ 	.word	0x00012660


	//----- nvinfo : EIATTR_REQNTID
	.align		4
.L_41:
        /*0b70*/ 	.byte	0x04, 0x10
        /*0b72*/ 	.short	(.L_43 - .L_42)
.L_42:
        /*0b74*/ 	.word	0x00000040
        /*0b78*/ 	.word	0x00000001
        /*0b7c*/ 	.word	0x00000001
.L_43:


//--------------------- .nv.callgraph             --------------------------
	.section	.nv.callgraph,"",@"SHT_CUDA_CALLGRAPH"
	.align	4
	.sectionentsize	8
	.align		4
        /*0000*/ 	.word	0x00000000
	.align		4
        /*0004*/ 	.word	0xffffffff
	.align		4
        /*0008*/ 	.word	0x00000000
	.align		4
        /*000c*/ 	.word	0xfffffffe
	.align		4
        /*0010*/ 	.word	0x00000000
	.align		4
        /*0014*/ 	.word	0xfffffffd
	.align		4
        /*0018*/ 	.word	0x00000000
	.align		4
        /*001c*/ 	.word	0xfffffffc


//--------------------- .nv.rel.action            --------------------------
	.section	.nv.rel.action,"",@"SHT_CUDA_RELOCINFO"
	.align	8
	.sectionentsize	8
        /*0000*/ 	.byte	0x73, 0x00, 0x00, 0x00, 0x00, 0x00, 0x00, 0x00, 0x00, 0x00, 0x00, 0x11, 0x25, 0x00, 0x05, 0x36


//--------------------- .nv.constant0.matmul_kernel --------------------------
	.section	.nv.constant0.matmul_kernel,"a",@progbits
	.sectionflags	@""
	.align	4
.nv.constant0.matmul_kernel:
	.zero		432


//--------------------- .text.matmul_kernel       --------------------------
	.section	.text.matmul_kernel,"ax",@progbits
	.sectioninfo	@"SHI_REGISTERS=255"
	.align	128
        .global         matmul_kernel
        .type           matmul_kernel,@function
        .size           matmul_kernel,(.L_x_3 - matmul_kernel)
        .other          matmul_kernel,@"STO_CUDA_ENTRY STV_DEFAULT"
matmul_kernel:
.text.matmul_kernel:
[----:B------:R-:W-:Y:S02]  /*0000*/  IMAD.MOV.U32 R1, RZ, RZ, c[0x0][0x28] ;  /* 0x00000a00ff017624 */ /* 0x000fe400078e00ff */
[----:B------:R-:W-:Y:S01]  /*0010*/  IMAD.MOV.U32 R0, RZ, RZ, c[0x0][0x17c] ;  /* 0x00005f00ff007624 */ /* 0x000fe200078e00ff */
[----:B------:R-:W1:Y:S01]  /*0020*/  S2R R4, SR_CTAID.X ;  /* 0x0000000000047919 */ /* 0x000e620000002500 */
[----:B------:R-:W-:Y:S01]  /*0030*/  IABS R75, c[0x0][0x178] ;  /* 0x00005e00004b7a13 */ /* 0x000fe20000000000 */
[----:B------:R-:W-:Y:S01]  /*0040*/  ULDC.64 UR4, c[0x0][0x118] ;  /* 0x0000460000047ab9 */ /* 0x000fe20000000a00 */
[----:B------:R-:W-:Y:S01]  /*0050*/  LOP3.LUT R35, RZ, c[0x0][0x17c], RZ, 0x33, !PT ;  /* 0x00005f00ff237a12 */ /* 0x000fe200078e33ff */
[----:B------:R-:W2:Y:S01]  /*0060*/  S2R R79, SR_TID.X ;  /* 0x00000000004f7919 */ /* 0x000ea20000002100 */
[----:B------:R-:W-:Y:S01]  /*0070*/  IADD3 R0, R0, 0x7f, RZ ;  /* 0x0000007f00007810 */ /* 0x000fe20007ffe0ff */
[----:B------:R-:W3:Y:S01]  /*0080*/  I2F.RP R43, R75 ;  /* 0x0000004b002b7306 */ /* 0x000ee20000209400 */
[----:B------:R-:W-:Y:S02]  /*0090*/  IADD3 R1, R1, -0x1d0, RZ ;  /* 0xfffffe3001017810 */ /* 0x000fe40007ffe0ff */
[----:B------:R-:W-:-:S04]  /*00a0*/  SHF.R.S32.HI R3, RZ, 0x1f, R0 ;  /* 0x0000001fff037819 */ /* 0x000fc80000011400 */
[----:B------:R-:W-:-:S04]  /*00b0*/  LEA.HI R3, R3, R0, RZ, 0x7 ;  /* 0x0000000003037211 */ /* 0x000fc800078f38ff */
[----:B------:R-:W-:-:S05]  /*00c0*/  SHF.R.S32.HI R3, RZ, 0x7, R3 ;  /* 0x00000007ff037819 */ /* 0x000fca0000011403 */
[----:B------:R-:W-:Y:S01]  /*00d0*/  IMAD.SHL.U32 R33, R3, 0x8, RZ ;  /* 0x0000000803217824 */ /* 0x000fe200078e00ff */
[----:B---3--:R-:W3:Y:S01]  /*00e0*/  MUFU.RCP R43, R43 ;  /* 0x0000002b002b7308 */ /* 0x008ee20000001000 */
[----:B-1----:R-:W-:-:S03]  /*00f0*/  IABS R8, R4 ;  /* 0x0000000400087213 */ /* 0x002fc60000000000 */
[-C--:B------:R-:W-:Y:S02]  /*0100*/  IABS R5, R33.reuse ;  /* 0x0000002100057213 */ /* 0x080fe40000000000 */
[----:B------:R-:W-:Y:S02]  /*0110*/  IABS R9, R33 ;  /* 0x0000002100097213 */ /* 0x000fe40000000000 */
[----:B------:R-:W1:Y:S01]  /*0120*/  I2F.RP R0, R5 ;  /* 0x0000000500007306 */ /* 0x000e620000209400 */
[----:B--2---:R-:W-:Y:S02]  /*0130*/  LOP3.LUT R80, R79, 0x3f, RZ, 0xc0, !PT ;  /* 0x0000003f4f507812 */ /* 0x004fe400078ec0ff */
[----:B------:R-:W-:-:S04]  /*0140*/  SHF.R.S32.HI R195, RZ, 0x5, R79 ;  /* 0x00000005ffc37819 */ /* 0x000fc8000001144f */
[----:B------:R-:W-:Y:S02]  /*0150*/  SGXT R195, R195, 0x1 ;  /* 0x00000001c3c3781a */ /* 0x000fe40000000200 */
[----:B---3--:R-:W-:-:S04]  /*0160*/  IADD3 R43, R43, 0xffffffe, RZ ;  /* 0x0ffffffe2b2b7810 */ /* 0x008fc80007ffe0ff */
[----:B------:R-:W-:Y:S08]  /*0170*/  F2I.FTZ.U32.TRUNC.NTZ R57, R43 ;  /* 0x0000002b00397305 */ /* 0x000ff0000021f000 */
[----:B-1----:R-:W1:Y:S02]  /*0180*/  MUFU.RCP R0, R0 ;  /* 0x0000000000007308 */ /* 0x002e640000001000 */
[----:B-1----:R-:W-:Y:S01]  /*0190*/  IADD3 R2, R0, 0xffffffe, RZ ;  /* 0x0ffffffe00027810 */ /* 0x002fe20007ffe0ff */
[----:B------:R-:W-:-:S05]  /*01a0*/  IMAD.MOV R0, RZ, RZ, -R9 ;  /* 0x000000ffff007224 */ /* 0x000fca00078e0a09 */
[----:B------:R1:W2:Y:S02]  /*01b0*/  F2I.FTZ.U32.TRUNC.NTZ R3, R2 ;  /* 0x0000000200037305 */ /* 0x0002a4000021f000 */
[----:B-1----:R-:W-:Y:S02]  /*01c0*/  IMAD.MOV.U32 R2, RZ, RZ, RZ ;  /* 0x000000ffff027224 */ /* 0x002fe400078e00ff */
[----:B--2---:R-:W-:-:S04]  /*01d0*/  IMAD.MOV R6, RZ, RZ, -R3 ;  /* 0x000000ffff067224 */ /* 0x004fc800078e0a03 */
[----:B------:R-:W-:Y:S02]  /*01e0*/  IMAD R7, R6, R5, RZ ;  /* 0x0000000506077224 */ /* 0x000fe400078e02ff */
[----:B------:R-:W-:Y:S02]  /*01f0*/  IMAD.MOV.U32 R6, RZ, RZ, R8 ;  /* 0x000000ffff067224 */ /* 0x000fe400078e0008 */
[----:B------:R-:W-:-:S06]  /*0200*/  IMAD.HI.U32 R3, R3, R7, R2 ;  /* 0x0000000703037227 */ /* 0x000fcc00078e0002 */
[----:B------:R-:W-:-:S04]  /*0210*/  IMAD.HI.U32 R3, R3, R6, RZ ;  /* 0x0000000603037227 */ /* 0x000fc800078e00ff */
[----:B------:R-:W-:-:S05]  /*0220*/  IMAD R0, R3, R0, R6 ;  /* 0x0000000003007224 */ /* 0x000fca00078e0206 */
[----:B------:R-:W-:-:S13]  /*0230*/  ISETP.GT.U32.AND P1, PT, R5, R0, PT ;  /* 0x000000000500720c */ /* 0x000fda0003f24070 */
[----:B------:R-:W-:Y:S01]  /*0240*/  @!P1 IMAD.IADD R0, R0, 0x1, -R5 ;  /* 0x0000000100009824 */ /* 0x000fe200078e0a05 */
[----:B------:R-:W-:Y:S02]  /*0250*/  @!P1 IADD3 R3, R3, 0x1, RZ ;  /* 0x0000000103039810 */ /* 0x000fe40007ffe0ff */
[----:B------:R-:W-:Y:S02]  /*0260*/  ISETP.NE.AND P1, PT, R33, RZ, PT ;  /* 0x000000ff2100720c */ /* 0x000fe40003f25270 */
[----:B------:R-:W-:Y:S02]  /*0270*/  ISETP.GE.U32.AND P0, PT, R0, R5, PT ;  /* 0x000000050000720c */ /* 0x000fe40003f06070 */
[----:B------:R-:W-:-:S04]  /*0280*/  LOP3.LUT R0, R4, R33, RZ, 0x3c, !PT ;  /* 0x0000002104007212 */ /* 0x000fc800078e3cff */
[----:B------:R-:W-:Y:S01]  /*0290*/  ISETP.GE.AND P2, PT, R0, RZ, PT ;  /* 0x000000ff0000720c */ /* 0x000fe20003f46270 */
[----:B------:R-:W-:-:S05]  /*02a0*/  IMAD.MOV.U32 R0, RZ, RZ, c[0x0][0x178] ;  /* 0x00005e00ff007624 */ /* 0x000fca00078e00ff */
[----:B------:R-:W-:Y:S02]  /*02b0*/  IADD3 R0, R0, 0x3f, RZ ;  /* 0x0000003f00007810 */ /* 0x000fe40007ffe0ff */
[----:B------:R-:W-:-:S05]  /*02c0*/  @P0 IADD3 R3, R3, 0x1, RZ ;  /* 0x0000000103030810 */ /* 0x000fca0007ffe0ff */
[----:B------:R-:W-:Y:S01]  /*02d0*/  IMAD.MOV.U32 R2, RZ, RZ, R3 ;  /* 0x000000ffff027224 */ /* 0x000fe200078e0003 */
[----:B------:R-:W-:-:S03]  /*02e0*/  SHF.R.S32.HI R3, RZ, 0x1f, R0 ;  /* 0x0000001fff037819 */ /* 0x000fc60000011400 */
[----:B------:R-:W-:Y:S01]  /*02f0*/  @!P2 IMAD.MOV R2, RZ, RZ, -R2 ;  /* 0x000000ffff02a224 */ /* 0x000fe200078e0a02 */
[----:B------:R-:W-:Y:S02]  /*0300*/  @!P1 LOP3.LUT R2, RZ, R33, RZ, 0x33, !PT ;  /* 0x00000021ff029212 */ /* 0x000fe400078e33ff */
[----:B------:R-:W-:-:S03]  /*0310*/  LEA.HI R3, R3, R0, RZ, 0x6 ;  /* 0x0000000003037211 */ /* 0x000fc600078f30ff */
[----:B------:R-:W-:Y:S02]  /*0320*/  IMAD.SHL.U32 R14, R2, 0x8, RZ ;  /* 0x00000008020e7824 */ /* 0x000fe400078e00ff */
[----:B------:R-:W-:-:S03]  /*0330*/  IMAD.MOV R2, RZ, RZ, -R2 ;  /* 0x000000ffff027224 */ /* 0x000fc600078e0a02 */
[----:B------:R-:W-:Y:S01]  /*0340*/  LEA.HI.SX32 R3, R3, -R14, 0x1a ;  /* 0x8000000e03037211 */ /* 0x000fe200078fd2ff */
[----:B------:R-:W-:Y:S02]  /*0350*/  IMAD R33, R33, R2, R4 ;  /* 0x0000000221217224 */ /* 0x000fe400078e0204 */
[----:B------:R-:W-:Y:S01]  /*0360*/  IMAD.MOV.U32 R2, RZ, RZ, RZ ;  /* 0x000000ffff027224 */ /* 0x000fe200078e00ff */
[----:B------:R-:W-:Y:S02]  /*0370*/  IMNMX R32, R3, 0x8, PT ;  /* 0x0000000803207817 */ /* 0x000fe40003800200 */
[----:B------:R-:W-:Y:S02]  /*0380*/  IABS R4, R33 ;  /* 0x0000002100047213 */ /* 0x000fe40000000000 */
[----:B------:R-:W-:-:S04]  /*0390*/  IABS R5, R32 ;  /* 0x0000002000057213 */ /* 0x000fc80000000000 */
[----:B------:R-:W1:Y:S08]  /*03a0*/  I2F.RP R0, R5 ;  /* 0x0000000500007306 */ /* 0x000e700000209400 */
[----:B-1----:R-:W1:Y:S02]  /*03b0*/  MUFU.RCP R0, R0 ;  /* 0x0000000000007308 */ /* 0x002e640000001000 */
[----:B-1----:R-:W-:-:S06]  /*03c0*/  IADD3 R3, R0, 0xffffffe, RZ ;  /* 0x0ffffffe00037810 */ /* 0x002fcc0007ffe0ff */
[----:B------:R-:W1:Y:S02]  /*03d0*/  F2I.FTZ.U32.TRUNC.NTZ R3, R3 ;  /* 0x0000000300037305 */ /* 0x000e64000021f000 */
[----:B-1----:R-:W-:-:S04]  /*03e0*/  IMAD.MOV R6, RZ, RZ, -R3 ;  /* 0x000000ffff067224 */ /* 0x002fc800078e0a03 */
[----:B------:R-:W-:Y:S01]  /*03f0*/  IMAD R7, R6, R5, RZ ;  /* 0x0000000506077224 */ /* 0x000fe200078e02ff */
[----:B------:R-:W-:-:S03]  /*0400*/  IABS R6, R32 ;  /* 0x0000002000067213 */ /* 0x000fc60000000000 */
[----:B------:R-:W-:Y:S01]  /*0410*/  IMAD.HI.U32 R2, R3, R7, R2 ;  /* 0x0000000703027227 */ /* 0x000fe200078e0002 */
[----:B------:R-:W-:-:S03]  /*0420*/  IABS R3, c[0x0][0x17c] ;  /* 0x00005f0000037a13 */ /* 0x000fc60000000000 */
[----:B------:R-:W-:Y:S01]  /*0430*/  IMAD.MOV.U32 R7, RZ, RZ, R4 ;  /* 0x000000ffff077224 */ /* 0x000fe200078e0004 */
[----:B------:R-:W-:Y:S01]  /*0440*/  SHF.R.U32.HI R4, RZ, 0x5, R79 ;  /* 0x00000005ff047819 */ /* 0x000fe2000001164f */
[----:B------:R-:W-:Y:S02]  /*0450*/  IMAD.MOV R0, RZ, RZ, -R6 ;  /* 0x000000ffff007224 */ /* 0x000fe400078e0a06 */
[----:B------:R-:W-:Y:S01]  /*0460*/  IMAD.HI.U32 R34, R2, R7, RZ ;  /* 0x0000000702227227 */ /* 0x000fe200078e00ff */
[----:B------:R-:W-:Y:S01]  /*0470*/  SGXT.U32 R4, R4, 0x1 ;  /* 0x000000010404781a */ /* 0x000fe20000000000 */
[----:B------:R-:W1:Y:S02]  /*0480*/  I2F.RP R2, R3 ;  /* 0x0000000300027306 */ /* 0x000e640000209400 */
[----:B------:R-:W-:-:S05]  /*0490*/  IMAD R0, R34, R0, R7 ;  /* 0x0000000022007224 */ /* 0x000fca00078e0207 */
[----:B------:R-:W-:Y:S01]  /*04a0*/  ISETP.GT.U32.AND P1, PT, R5, R0, PT ;  /* 0x000000000500720c */ /* 0x000fe20003f24070 */
[----:B-1----:R-:W1:-:S12]  /*04b0*/  MUFU.RCP R2, R2 ;  /* 0x0000000200027308 */ /* 0x002e580000001000 */
[----:B------:R-:W-:Y:S01]  /*04c0*/  @!P1 IMAD.IADD R0, R0, 0x1, -R5 ;  /* 0x0000000100009824 */ /* 0x000fe200078e0a05 */
[----:B------:R-:W-:Y:S02]  /*04d0*/  @!P1 IADD3 R34, R34, 0x1, RZ ;  /* 0x0000000122229810 */ /* 0x000fe40007ffe0ff */
[----:B------:R-:W-:Y:S02]  /*04e0*/  ISETP.NE.AND P1, PT, R32, RZ, PT ;  /* 0x000000ff2000720c */ /* 0x000fe40003f25270 */
[----:B------:R-:W-:Y:S02]  /*04f0*/  ISETP.GE.U32.AND P0, PT, R0, R5, PT ;  /* 0x000000050000720c */ /* 0x000fe40003f06070 */
[----:B------:R-:W-:-:S04]  /*0500*/  LOP3.LUT R0, R33, R32, RZ, 0x3c, !PT ;  /* 0x0000002021007212 */ /* 0x000fc800078e3cff */
[----:B------:R-:W-:Y:S02]  /*0510*/  ISETP.GE.AND P2, PT, R0, RZ, PT ;  /* 0x000000ff0000720c */ /* 0x000fe40003f46270 */
[----:B-1----:R-:W-:-:S04]  /*0520*/  IADD3 R6, R2, 0xffffffe, RZ ;  /* 0x0ffffffe02067810 */ /* 0x002fc80007ffe0ff */
[----:B------:R1:W2:Y:S01]  /*0530*/  F2I.FTZ.U32.TRUNC.NTZ R7, R6 ;  /* 0x0000000600077305 */ /* 0x0002a2000021f000 */
[----:B------:R-:W-:-:S06]  /*0540*/  @P0 IADD3 R34, R34, 0x1, RZ ;  /* 0x0000000122220810 */ /* 0x000fcc0007ffe0ff */
[----:B------:R-:W-:Y:S01]  /*0550*/  @!P2 IMAD.MOV R34, RZ, RZ, -R34 ;  /* 0x000000ffff22a224 */ /* 0x000fe200078e0a22 */
[----:B------:R-:W-:Y:S01]  /*0560*/  @!P1 LOP3.LUT R34, RZ, R32, RZ, 0x33, !PT ;  /* 0x00000020ff229212 */ /* 0x000fe200078e33ff */
[----:B-1----:R-:W-:-:S04]  /*0570*/  IMAD.MOV.U32 R6, RZ, RZ, RZ ;  /* 0x000000ffff067224 */ /* 0x002fc800078e00ff */
[----:B------:R-:W-:Y:S02]  /*0580*/  IMAD.SHL.U32 R193, R34, 0x80, RZ ;  /* 0x0000008022c17824 */ /* 0x000fe400078e00ff */
[----:B------:R-:W-:Y:S02]  /*0590*/  IMAD.MOV R34, RZ, RZ, -R34 ;  /* 0x000000ffff227224 */ /* 0x000fe400078e0a22 */
[----:B--2---:R-:W-:Y:S01]  /*05a0*/  IMAD.MOV R0, RZ, RZ, -R7 ;  /* 0x000000ffff007224 */ /* 0x004fe200078e0a07 */
[----:B------:R-:W-:Y:S01]  /*05b0*/  LOP3.LUT R4, R193, R4, RZ, 0xfc, !PT ;  /* 0x00000004c1047212 */ /* 0x000fe200078efcff */
[----:B------:R-:W-:Y:S01]  /*05c0*/  IMAD R33, R32, R34, R33 ;  /* 0x0000002220217224 */ /* 0x000fe200078e0221 */
[----:B------:R1:W-:Y:S01]  /*05d0*/  STL [R1+0x130], R193 ;  /* 0x000130c101007387 */ /* 0x0003e20000100800 */
[----:B------:R-:W-:Y:S01]  /*05e0*/  IMAD R5, R0, R3, RZ ;  /* 0x0000000300057224 */ /* 0x000fe200078e02ff */
[----:B------:R-:W-:Y:S01]  /*05f0*/  LOP3.LUT R8, R4, 0x2, RZ, 0xfc, !PT ;  /* 0x0000000204087812 */ /* 0x000fe200078efcff */
[----:B------:R-:W-:Y:S01]  /*0600*/  IMAD.MOV R34, RZ, RZ, -R57 ;  /* 0x000000ffff227224 */ /* 0x000fe200078e0a39 */
[----:B------:R-:W-:Y:S01]  /*0610*/  IABS R16, R4 ;  /* 0x0000000400107213 */ /* 0x000fe20000000000 */
[----:B------:R-:W-:Y:S01]  /*0620*/  IMAD.HI.U32 R0, R7, R5, R6 ;  /* 0x0000000507007227 */ /* 0x000fe200078e0006 */
[----:B------:R-:W-:-:S02]  /*0630*/  IABS R17, R8 ;  /* 0x0000000800117213 */ /* 0x000fc40000000000 */
[----:B------:R-:W-:Y:S01]  /*0640*/  ISETP.GE.AND P3, PT, R8, RZ, PT ;  /* 0x000000ff0800720c */ /* 0x000fe20003f66270 */
[----:B------:R-:W-:Y:S01]  /*0650*/  IMAD.IADD R33, R14, 0x1, R33 ;  /* 0x000000010e217824 */ /* 0x000fe200078e0221 */
[----:B------:R-:W-:Y:S01]  /*0660*/  LOP3.LUT R13, R4, 0x7e, RZ, 0xfc, !PT ;  /* 0x0000007e040d7812 */ /* 0x000fe200078efcff */
[----:B------:R-:W-:Y:S01]  /*0670*/  IMAD.HI.U32 R5, R0, R17, RZ ;  /* 0x0000001100057227 */ /* 0x000fe200078e00ff */
[C---:B------:R-:W-:Y:S02]  /*0680*/  LOP3.LUT R9, R4.reuse, 0x4, RZ, 0xfc, !PT ;  /* 0x0000000404097812 */ /* 0x040fe400078efcff */
[----:B------:R-:W-:Y:S01]  /*0690*/  LOP3.LUT R7, R4, 0x6, RZ, 0xfc, !PT ;  /* 0x0000000604077812 */ /* 0x000fe200078efcff */
[----:B------:R-:W-:Y:S01]  /*06a0*/  IMAD.HI.U32 R2, R0, R16, RZ ;  /* 0x0000001000027227 */ /* 0x000fe200078e00ff */
[----:B------:R-:W-:Y:S02]  /*06b0*/  IABS R18, R9 ;  /* 0x0000000900127213 */ /* 0x000fe40000000000 */
[----:B------:R-:W-:Y:S01]  /*06c0*/  IABS R19, R7 ;  /* 0x0000000700137213 */ /* 0x000fe20000000000 */
[----:B------:R-:W-:Y:S01]  /*06d0*/  IMAD.MOV R8, RZ, RZ, -R5 ;  /* 0x000000ffff087224 */ /* 0x000fe200078e0a05 */
[----:B------:R-:W-:Y:S01]  /*06e0*/  ISETP.GE.AND P1, PT, R9, RZ, PT ;  /* 0x000000ff0900720c */ /* 0x000fe20003f26270 */
[----:B------:R-:W-:Y:S01]  /*06f0*/  IMAD.MOV R2, RZ, RZ, -R2 ;  /* 0x000000ffff027224 */ /* 0x000fe200078e0a02 */
[C---:B------:R-:W-:Y:S01]  /*0700*/  LOP3.LUT R9, R4.reuse, 0x8, RZ, 0xfc, !PT ;  /* 0x0000000804097812 */ /* 0x040fe200078efcff */
[C---:B------:R-:W-:Y:S01]  /*0710*/  IMAD R17, R3.reuse, R8, R17 ;  /* 0x0000000803117224 */ /* 0x040fe200078e0211 */
[----:B------:R-:W-:Y:S01]  /*0720*/  IABS R8, R13 ;  /* 0x0000000d00087213 */ /* 0x000fe20000000000 */
[C---:B------:R-:W-:Y:S01]  /*0730*/  IMAD R16, R3.reuse, R2, R16 ;  /* 0x0000000203107224 */ /* 0x040fe200078e0210 */
[----:B------:R-:W-:Y:S01]  /*0740*/  LOP3.LUT R12, R4, 0xc, RZ, 0xfc, !PT ;  /* 0x0000000c040c7812 */ /* 0x000fe200078efcff */
[----:B------:R-:W-:Y:S01]  /*0750*/  IMAD.HI.U32 R6, R0, R18, RZ ;  /* 0x0000001200067227 */ /* 0x000fe200078e00ff */
[----:B------:R-:W-:-:S02]  /*0760*/  ISETP.GT.U32.AND P0, PT, R3, R17, PT ;  /* 0x000000110300720c */ /* 0x000fc40003f04070 */
[----:B------:R-:W-:Y:S01]  /*0770*/  ISETP.GT.U32.AND P4, PT, R3, R16, PT ;  /* 0x000000100300720c */ /* 0x000fe20003f84070 */
[----:B------:R-:W-:Y:S01]  /*0780*/  IMAD.HI.U32 R2, R0, R8, RZ ;  /* 0x0000000800027227 */ /* 0x000fe200078e00ff */
[----:B------:R-:W-:Y:S02]  /*0790*/  IABS R26, R9 ;  /* 0x00000009001a7213 */ /* 0x000fe40000000000 */
[----:B------:R-:W-:Y:S01]  /*07a0*/  IABS R28, R12 ;  /* 0x0000000c001c7213 */ /* 0x000fe20000000000 */
[----:B------:R-:W-:Y:S01]  /*07b0*/  IMAD.MOV R5, RZ, RZ, -R2 ;  /* 0x000000ffff057224 */ /* 0x000fe200078e0a02 */
[C---:B------:R-:W-:Y:S01]  /*07c0*/  LOP3.LUT R11, R4.reuse, 0xa, RZ, 0xfc, !PT ;  /* 0x0000000a040b7812 */ /* 0x040fe200078efcff */
[----:B------:R-:W-:Y:S01]  /*07d0*/  IMAD.MOV R6, RZ, RZ, -R6 ;  /* 0x000000ffff067224 */ /* 0x000fe200078e0a06 */
[----:B------:R-:W-:Y:S01]  /*07e0*/  LOP3.LUT R15, R4, 0x4a, RZ, 0xfc, !PT ;  /* 0x0000004a040f7812 */ /* 0x000fe200078efcff */
[----:B------:R-:W-:Y:S01]  /*07f0*/  IMAD.HI.U32 R2, R0, R19, RZ ;  /* 0x0000001300027227 */ /* 0x000fe200078e00ff */
[----:B------:R-:W-:-:S02]  /*0800*/  IABS R27, R11 ;  /* 0x0000000b001b7213 */ /* 0x000fc40000000000 */
[C---:B------:R-:W-:Y:S01]  /*0810*/  LOP3.LUT R23, R4.reuse, 0x62, RZ, 0xfc, !PT ;  /* 0x0000006204177812 */ /* 0x040fe200078efcff */
[C---:B------:R-:W-:Y:S01]  /*0820*/  IMAD R8, R3.reuse, R5, R8 ;  /* 0x0000000503087224 */ /* 0x040fe200078e0208 */
[----:B------:R-:W-:Y:S01]  /*0830*/  LOP3.LUT R21, R4, 0x60, RZ, 0xfc, !PT ;  /* 0x0000006004157812 */ /* 0x000fe200078efcff */
[C---:B------:R-:W-:Y:S01]  /*0840*/  IMAD R18, R3.reuse, R6, R18 ;  /* 0x0000000603127224 */ /* 0x040fe200078e0212 */
[----:B------:R-:W-:Y:S01]  /*0850*/  IABS R48, R23 ;  /* 0x0000001700307213 */ /* 0x000fe20000000000 */
[----:B------:R-:W-:Y:S01]  /*0860*/  IMAD.MOV R10, RZ, RZ, -R2 ;  /* 0x000000ffff0a7224 */ /* 0x000fe200078e0a02 */
[C---:B------:R-:W-:Y:S01]  /*0870*/  ISETP.GT.U32.AND P2, PT, R3.reuse, R8, PT ;  /* 0x000000080300720c */ /* 0x040fe20003f44070 */
[----:B------:R-:W-:Y:S01]  /*0880*/  @!P4 IMAD.IADD R16, R16, 0x1, -R3 ;  /* 0x000000011010c824 */ /* 0x000fe200078e0a03 */
[C---:B------:R-:W-:Y:S01]  /*0890*/  ISETP.GT.U32.AND P4, PT, R3.reuse, R18, PT ;  /* 0x000000120300720c */ /* 0x040fe20003f84070 */
[----:B------:R-:W-:Y:S01]  /*08a0*/  IMAD R19, R3, R10, R19 ;  /* 0x0000000a03137224 */ /* 0x000fe200078e0213 */
[----:B------:R-:W-:Y:S01]  /*08b0*/  IABS R46, R21 ;  /* 0x00000015002e7213 */ /* 0x000fe20000000000 */
[----:B------:R-:W-:Y:S01]  /*08c0*/  @!P0 IMAD.IADD R17, R17, 0x1, -R3 ;  /* 0x0000000111118824 */ /* 0x000fe200078e0a03 */
[C---:B------:R-:W-:Y:S01]  /*08d0*/  ISETP.GT.U32.AND P6, PT, R3.reuse, R16, PT ;  /* 0x000000100300720c */ /* 0x040fe20003fc4070 */
[----:B------:R-:W-:Y:S01]  /*08e0*/  IMAD.HI.U32 R2, R0, R26, RZ ;  /* 0x0000001a00027227 */ /* 0x000fe200078e00ff */
[----:B------:R-:W-:-:S03]  /*08f0*/  ISETP.GT.U32.AND P5, PT, R3, R19, PT ;  /* 0x000000130300720c */ /* 0x000fc60003fa4070 */
[----:B------:R-:W-:-:S04]  /*0900*/  IMAD.HI.U32 R6, R0, R28, RZ ;  /* 0x0000001c00067227 */ /* 0x000fc800078e00ff */
[--C-:B------:R-:W-:Y:S01]  /*0910*/  @!P2 IMAD.IADD R8, R8, 0x1, -R3.reuse ;  /* 0x000000010808a824 */ /* 0x100fe200078e0a03 */
[----:B------:R-:W-:Y:S01]  /*0920*/  ISETP.GE.AND P2, PT, R4, RZ, PT ;  /* 0x000000ff0400720c */ /* 0x000fe20003f46270 */
[--C-:B------:R-:W-:Y:S01]  /*0930*/  @!P4 IMAD.IADD R18, R18, 0x1, -R3.reuse ;  /* 0x000000011212c824 */ /* 0x100fe200078e0a03 */
[C---:B------:R-:W-:Y:S01]  /*0940*/  ISETP.GT.U32.AND P4, PT, R3.reuse, R17, PT ;  /* 0x000000110300720c */ /* 0x040fe20003f84070 */
[----:B------:R-:W-:Y:S01]  /*0950*/  IMAD.MOV R2, RZ, RZ, -R2 ;  /* 0x000000ffff027224 */ /* 0x000fe200078e0a02 */
[----:B------:R-:W-:Y:S01]  /*0960*/  ISETP.GT.U32.AND P0, PT, R3, R8, PT ;  /* 0x000000080300720c */ /* 0x000fe20003f04070 */
[----:B------:R-:W-:Y:S01]  /*0970*/  @!P5 IMAD.IADD R19, R19, 0x1, -R3 ;  /* 0x000000011313d824 */ /* 0x000fe200078e0a03 */
[C---:B------:R-:W-:Y:S01]  /*0980*/  ISETP.GT.U32.AND P5, PT, R3.reuse, R18, PT ;  /* 0x000000120300720c */ /* 0x040fe20003fa4070 */
[----:B------:R-:W-:Y:S02]  /*0990*/  IMAD.MOV R6, RZ, RZ, -R6 ;  /* 0x000000ffff067224 */ /* 0x000fe400078e0a06 */
[----:B------:R-:W-:-:S02]  /*09a0*/  IMAD R26, R3, R2, R26 ;  /* 0x00000002031a7224 */ /* 0x000fc400078e021a */
[C---:B------:R-:W-:Y:S01]  /*09b0*/  IMAD R28, R3.reuse, R6, R28 ;  /* 0x00000006031c7224 */ /* 0x040fe200078e021c */
[----:B------:R-:W-:Y:S01]  /*09c0*/  LOP3.LUT R6, R4, 0xe, RZ, 0xfc, !PT ;  /* 0x0000000e04067812 */ /* 0x000fe200078efcff */
[----:B------:R-:W-:Y:S01]  /*09d0*/  @!P6 IMAD.IADD R16, R16, 0x1, -R3 ;  /* 0x000000011010e824 */ /* 0x000fe200078e0a03 */
[----:B------:R-:W-:Y:S01]  /*09e0*/  ISETP.GT.U32.AND P6, PT, R3, R19, PT ;  /* 0x000000130300720c */ /* 0x000fe20003fc4070 */
[----:B------:R-:W-:Y:S01]  /*09f0*/  IMAD.HI.U32 R5, R0, R27, RZ ;  /* 0x0000001b00057227 */ /* 0x000fe200078e00ff */
[----:B------:R-:W-:-:S03]  /*0a00*/  IABS R29, R6 ;  /* 0x00000006001d7213 */ /* 0x000fc60000000000 */
[--C-:B------:R-:W-:Y:S01]  /*0a10*/  @!P0 IMAD.IADD R8, R8, 0x1, -R3.reuse ;  /* 0x0000000108088824 */ /* 0x100fe200078e0a03 */
[C---:B------:R-:W-:Y:S01]  /*0a20*/  ISETP.GT.U32.AND P0, PT, R3.reuse, R26, PT ;  /* 0x0000001a0300720c */ /* 0x040fe20003f04070 */
[----:B------:R-:W-:Y:S01]  /*0a30*/  @!P5 IMAD.IADD R18, R18, 0x1, -R3 ;  /* 0x000000011212d824 */ /* 0x000fe200078e0a03 */
[----:B------:R-:W-:Y:S01]  /*0a40*/  ISETP.GT.U32.AND P5, PT, R3, R28, PT ;  /* 0x0000001c0300720c */ /* 0x000fe20003fa4070 */
[----:B------:R-:W-:Y:S02]  /*0a50*/  IMAD.MOV R10, RZ, RZ, -R5 ;  /* 0x000000ffff0a7224 */ /* 0x000fe400078e0a05 */
[----:B------:R-:W-:-:S04]  /*0a60*/  IMAD.HI.U32 R2, R0, R29, RZ ;  /* 0x0000001d00027227 */ /* 0x000fc800078e00ff */
[----:B------:R-:W-:Y:S01]  /*0a70*/  IMAD R27, R3, R10, R27 ;  /* 0x0000000a031b7224 */ /* 0x000fe200078e021b */
[----:B------:R-:W-:Y:S01]  /*0a80*/  LOP3.LUT R10, R4, 0x10, RZ, 0xfc, !PT ;  /* 0x00000010040a7812 */ /* 0x000fe200078efcff */
[--C-:B------:R-:W-:Y:S01]  /*0a90*/  @!P6 IMAD.IADD R19, R19, 0x1, -R3.reuse ;  /* 0x000000011313e824 */ /* 0x100fe200078e0a03 */
[----:B------:R-:W-:Y:S01]  /*0aa0*/  ISETP.GE.AND P6, PT, R13, RZ, PT ;  /* 0x000000ff0d00720c */ /* 0x000fe20003fc6270 */
[--C-:B------:R-:W-:Y:S01]  /*0ab0*/  @!P0 IMAD.IADD R26, R26, 0x1, -R3.reuse ;  /* 0x000000011a1a8824 */ /* 0x100fe200078e0a03 */
[----:B------:R-:W-:Y:S01]  /*0ac0*/  IABS R30, R10 ;  /* 0x0000000a001e7213 */ /* 0x000fe20000000000 */
[----:B------:R-:W-:Y:S01]  /*0ad0*/  @!P2 IMAD.MOV R16, RZ, RZ, -R16 ;  /* 0x000000ffff10a224 */ /* 0x000fe200078e0a10 */
[----:B------:R-:W-:Y:S01]  /*0ae0*/  ISETP.GT.U32.AND P2, PT, R3, R27, PT ;  /* 0x0000001b0300720c */ /* 0x000fe20003f44070 */
[--C-:B------:R-:W-:Y:S01]  /*0af0*/  @!P4 IMAD.IADD R17, R17, 0x1, -R3.reuse ;  /* 0x000000011111c824 */ /* 0x100fe200078e0a03 */
[----:B------:R-:W-:Y:S01]  /*0b00*/  ISETP.GE.AND P4, PT, R7, RZ, PT ;  /* 0x000000ff0700720c */ /* 0x000fe20003f86270 */
[----:B------:R-:W-:Y:S01]  /*0b10*/  @!P5 IMAD.IADD R28, R28, 0x1, -R3 ;  /* 0x000000011c1cd824 */ /* 0x000fe200078e0a03 */
[----:B------:R-:W-:Y:S01]  /*0b20*/  ISETP.GT.U32.AND P5, PT, R3, R26, PT ;  /* 0x0000001a0300720c */ /* 0x000fe20003fa4070 */
[----:B------:R-:W-:Y:S01]  /*0b30*/  IMAD.MOV R2, RZ, RZ, -R2 ;  /* 0x000000ffff027224 */ /* 0x000fe200078e0a02 */
[----:B------:R-:W-:Y:S01]  /*0b40*/  LOP3.LUT R7, R4, 0x12, RZ, 0xfc, !PT ;  /* 0x0000001204077812 */ /* 0x000fe200078efcff */
[----:B------:R-:W-:Y:S01]  /*0b50*/  IMAD.HI.U32 R5, R0, R30, RZ ;  /* 0x0000001e00057227 */ /* 0x000fe200078e00ff */
[----:B------:R-:W-:-:S02]  /*0b60*/  ISETP.GE.AND P0, PT, R9, RZ, PT ;  /* 0x000000ff0900720c */ /* 0x000fc40003f06270 */
[----:B------:R-:W-:Y:S01]  /*0b70*/  IABS R31, R7 ;  /* 0x00000007001f7213 */ /* 0x000fe20000000000 */
[C---:B------:R-:W-:Y:S01]  /*0b80*/  IMAD R29, R3.reuse, R2, R29 ;  /* 0x00000002031d7224 */ /* 0x040fe200078e021d */
[C---:B------:R-:W-:Y:S01]  /*0b90*/  LOP3.LUT R9, R4.reuse, 0x14, RZ, 0xfc, !PT ;  /* 0x0000001404097812 */ /* 0x040fe200078efcff */
[----:B------:R-:W-:Y:S01]  /*0ba0*/  IMAD.MOV R5, RZ, RZ, -R5 ;  /* 0x000000ffff057224 */ /* 0x000fe200078e0a05 */
[----:B------:R-:W-:Y:S01]  /*0bb0*/  LOP3.LUT R13, R4, 0x46, RZ, 0xfc, !PT ;  /* 0x00000046040d7812 */ /* 0x000fe200078efcff */
[----:B------:R-:W-:Y:S01]  /*0bc0*/  IMAD.MOV.U32 R2, RZ, RZ, R8 ;  /* 0x000000ffff027224 */ /* 0x000fe200078e0008 */
[----:B------:R-:W-:Y:S01]  /*0bd0*/  IABS R252, R9 ;  /* 0x0000000900fc7213 */ /* 0x000fe20000000000 */
[C---:B------:R-:W-:Y:S01]  /*0be0*/  IMAD R30, R3.reuse, R5, R30 ;  /* 0x00000005031e7224 */ /* 0x040fe200078e021e */
[----:B------:R-:W-:Y:S01]  /*0bf0*/  IABS R226, R13 ;  /* 0x0000000d00e27213 */ /* 0x000fe20000000000 */
[----:B------:R-:W-:Y:S01]  /*0c00*/  @!P6 IMAD.MOV R2, RZ, RZ, -R2 ;  /* 0x000000ffff02e224 */ /* 0x000fe200078e0a02 */
[C---:B------:R-:W-:Y:S01]  /*0c10*/  ISETP.GT.U32.AND P6, PT, R3.reuse, R28, PT ;  /* 0x0000001c0300720c */ /* 0x040fe20003fc4070 */
[----:B------:R-:W-:Y:S01]  /*0c20*/  @!P1 IMAD.MOV R18, RZ, RZ, -R18 ;  /* 0x000000ffff129224 */ /* 0x000fe200078e0a12 */
[----:B------:R-:W-:Y:S01]  /*0c30*/  ISETP.GT.U32.AND P1, PT, R3, R29, PT ;  /* 0x0000001d0300720c */ /* 0x000fe20003f24070 */
[----:B------:R-:W-:Y:S01]  /*0c40*/  @!P2 IMAD.IADD R27, R27, 0x1, -R3 ;  /* 0x000000011b1ba824 */ /* 0x000fe200078e0a03 */
[----:B------:R-:W-:Y:S01]  /*0c50*/  ISETP.GE.AND P2, PT, R11, RZ, PT ;  /* 0x000000ff0b00720c */ /* 0x000fe20003f46270 */
[----:B------:R-:W-:Y:S01]  /*0c60*/  @!P4 IMAD.MOV R19, RZ, RZ, -R19 ;  /* 0x000000ffff13c224 */ /* 0x000fe200078e0a13 */
[----:B------:R-:W-:Y:S01]  /*0c70*/  ISETP.GE.AND P4, PT, R12, RZ, PT ;  /* 0x000000ff0c00720c */ /* 0x000fe20003f86270 */
[----:B------:R-:W-:Y:S01]  /*0c80*/  @!P5 IMAD.IADD R26, R26, 0x1, -R3 ;  /* 0x000000011a1ad824 */ /* 0x000fe200078e0a03 */
[----:B------:R-:W-:Y:S01]  /*0c90*/  ISETP.GT.U32.AND P5, PT, R3, R30, PT ;  /* 0x0000001e0300720c */ /* 0x000fe20003fa4070 */
[----:B------:R-:W-:Y:S01]  /*0ca0*/  IMAD.HI.U32 R5, R0, R31, RZ ;  /* 0x0000001f00057227 */ /* 0x000fe200078e00ff */
[----:B------:R-:W-:-:S02]  /*0cb0*/  LOP3.LUT R11, R4, 0x36, RZ, 0xfc, !PT ;  /* 0x00000036040b7812 */ /* 0x000fc400078efcff */
[C---:B------:R-:W-:Y:S01]  /*0cc0*/  LOP3.LUT R12, R4.reuse, 0x44, RZ, 0xfc, !PT ;  /* 0x00000044040c7812 */ /* 0x040fe200078efcff */
[----:B------:R-:W-:Y:S01]  /*0cd0*/  @!P3 IMAD.MOV R17, RZ, RZ, -R17 ;  /* 0x000000ffff11b224 */ /* 0x000fe200078e0a11 */
[C---:B------:R-:W-:Y:S01]  /*0ce0*/  ISETP.GT.U32.AND P3, PT, R3.reuse, R27, PT ;  /* 0x0000001b0300720c */ /* 0x040fe20003f64070 */
[----:B------:R-:W-:Y:S01]  /*0cf0*/  IMAD.MOV R8, RZ, RZ, -R5 ;  /* 0x000000ffff087224 */ /* 0x000fe200078e0a05 */
[----:B------:R-:W-:Y:S01]  /*0d00*/  LOP3.LUT R5, R4, 0x16, RZ, 0xfc, !PT ;  /* 0x0000001604057812 */ /* 0x000fe200078efcff */
[----:B------:R-:W-:Y:S01]  /*0d10*/  @!P6 IMAD.IADD R28, R28, 0x1, -R3 ;  /* 0x000000011c1ce824 */ /* 0x000fe200078e0a03 */
[----:B------:R-:W-:Y:S01]  /*0d20*/  ISETP.GE.AND P6, PT, R10, RZ, PT ;  /* 0x000000ff0a00720c */ /* 0x000fe20003fc6270 */
[----:B------:R-:W-:Y:S01]  /*0d30*/  IMAD R31, R3, R8, R31 ;  /* 0x00000008031f7224 */ /* 0x000fe200078e021f */
[----:B------:R-:W-:Y:S01]  /*0d40*/  IABS R251, R5 ;  /* 0x0000000500fb7213 */ /* 0x000fe20000000000 */
[--C-:B------:R-:W-:Y:S01]  /*0d50*/  @!P1 IMAD.IADD R29, R29, 0x1, -R3.reuse ;  /* 0x000000011d1d9824 */ /* 0x100fe200078e0a03 */
[----:B------:R-:W-:Y:S01]  /*0d60*/  ISETP.GE.AND P1, PT, R7, RZ, PT ;  /* 0x000000ff0700720c */ /* 0x000fe20003f26270 */
[--C-:B------:R-:W-:Y:S01]  /*0d70*/  @!P5 IMAD.IADD R30, R30, 0x1, -R3.reuse ;  /* 0x000000011e1ed824 */ /* 0x100fe200078e0a03 */
[----:B------:R-:W-:Y:S01]  /*0d80*/  LOP3.LUT R10, R4, 0x22, RZ, 0xfc, !PT ;  /* 0x00000022040a7812 */ /* 0x000fe200078efcff */
[----:B------:R-:W-:Y:S01]  /*0d90*/  @!P4 IMAD.MOV R28, RZ, RZ, -R28 ;  /* 0x000000ffff1cc224 */ /* 0x000fe200078e0a1c */
[C---:B------:R-:W-:Y:S01]  /*0da0*/  ISETP.GT.U32.AND P4, PT, R3.reuse, R31, PT ;  /* 0x0000001f0300720c */ /* 0x040fe20003f84070 */
[----:B------:R-:W-:Y:S01]  /*0db0*/  @!P0 IMAD.MOV R26, RZ, RZ, -R26 ;  /* 0x000000ffff1a8224 */ /* 0x000fe200078e0a1a */
[----:B------:R-:W-:Y:S01]  /*0dc0*/  ISETP.GT.U32.AND P0, PT, R3, R29, PT ;  /* 0x0000001d0300720c */ /* 0x000fe20003f04070 */
[----:B------:R-:W-:Y:S01]  /*0dd0*/  @!P3 IMAD.IADD R27, R27, 0x1, -R3 ;  /* 0x000000011b1bb824 */ /* 0x000fe200078e0a03 */
[----:B------:R-:W-:Y:S01]  /*0de0*/  ISETP.GE.AND P3, PT, R6, RZ, PT ;  /* 0x000000ff0600720c */ /* 0x000fe20003f66270 */
[----:B------:R-:W-:Y:S01]  /*0df0*/  IMAD.HI.U32 R6, R0, R252, RZ ;  /* 0x000000fc00067227 */ /* 0x000fe200078e00ff */
[----:B------:R-:W-:-:S02]  /*0e00*/  ISETP.GT.U32.AND P5, PT, R3, R30, PT ;  /* 0x0000001e0300720c */ /* 0x000fc40003fa4070 */
[----:B------:R-:W-:Y:S01]  /*0e10*/  IABS R244, R10 ;  /* 0x0000000a00f47213 */ /* 0x000fe20000000000 */
[----:B------:R-:W-:Y:S01]  /*0e20*/  IMAD.MOV R6, RZ, RZ, -R6 ;  /* 0x000000ffff067224 */ /* 0x000fe200078e0a06 */
[----:B------:R-:W-:Y:S01]  /*0e30*/  IABS R234, R11 ;  /* 0x0000000b00ea7213 */ /* 0x000fe20000000000 */
[----:B------:R-:W-:Y:S01]  /*0e40*/  @!P2 IMAD.MOV R27, RZ, RZ, -R27 ;  /* 0x000000ffff1ba224 */ /* 0x000fe200078e0a1b */
[----:B------:R-:W-:Y:S01]  /*0e50*/  ISETP.GE.AND P2, PT, R9, RZ, PT ;  /* 0x000000ff0900720c */ /* 0x000fe20003f46270 */
[----:B------:R-:W-:Y:S01]  /*0e60*/  IMAD R252, R3, R6, R252 ;  /* 0x0000000603fc7224 */ /* 0x000fe200078e02fc */
[C---:B------:R-:W-:Y:S01]  /*0e70*/  LOP3.LUT R9, R4.reuse, 0x1a, RZ, 0xfc, !PT ;  /* 0x0000001a04097812 */ /* 0x040fe200078efcff */
[--C-:B------:R-:W-:Y:S01]  /*0e80*/  @!P4 IMAD.IADD R31, R31, 0x1, -R3.reuse ;  /* 0x000000011f1fc824 */ /* 0x100fe200078e0a03 */
[----:B------:R-:W-:Y:S01]  /*0e90*/  LOP3.LUT R6, R4, 0x18, RZ, 0xfc, !PT ;  /* 0x0000001804067812 */ /* 0x000fe200078efcff */
[--C-:B------:R-:W-:Y:S01]  /*0ea0*/  @!P0 IMAD.IADD R29, R29, 0x1, -R3.reuse ;  /* 0x000000011d1d8824 */ /* 0x100fe200078e0a03 */
[----:B------:R-:W-:Y:S01]  /*0eb0*/  ISETP.GE.AND P0, PT, R5, RZ, PT ;  /* 0x000000ff0500720c */ /* 0x000fe20003f06270 */
[----:B------:R-:W-:Y:S01]  /*0ec0*/  @!P5 IMAD.IADD R30, R30, 0x1, -R3 ;  /* 0x000000011e1ed824 */ /* 0x000fe200078e0a03 */
[----:B------:R-:W-:Y:S01]  /*0ed0*/  ISETP.GT.U32.AND P5, PT, R3, R252, PT ;  /* 0x000000fc0300720c */ /* 0x000fe20003fa4070 */
[----:B------:R-:W-:Y:S01]  /*0ee0*/  IMAD.HI.U32 R5, R0, R251, RZ ;  /* 0x000000fb00057227 */ /* 0x000fe200078e00ff */
[----:B------:R-:W-:-:S02]  /*0ef0*/  IABS R249, R9 ;  /* 0x0000000900f97213 */ /* 0x000fc40000000000 */
[----:B------:R-:W-:Y:S01]  /*0f00*/  ISETP.GT.U32.AND P4, PT, R3, R31, PT ;  /* 0x0000001f0300720c */ /* 0x000fe20003f84070 */
[----:B------:R-:W-:Y:S01]  /*0f10*/  IMAD.MOV R8, RZ, RZ, -R5 ;  /* 0x000000ffff087224 */ /* 0x000fe200078e0a05 */
[----:B------:R-:W-:Y:S01]  /*0f20*/  IABS R250, R6 ;  /* 0x0000000600fa7213 */ /* 0x000fe20000000000 */
[----:B------:R-:W-:Y:S01]  /*0f30*/  IMAD.HI.U32 R7, R0, R249, RZ ;  /* 0x000000f900077227 */ /* 0x000fe200078e00ff */
[----:B------:R-:W-:-:S03]  /*0f40*/  IABS R227, R12 ;  /* 0x0000000c00e37213 */ /* 0x000fc60000000000 */
[----:B------:R-:W-:Y:S01]  /*0f50*/  @!P3 IMAD.MOV R29, RZ, RZ, -R29 ;  /* 0x000000ffff1db224 */ /* 0x000fe200078e0a1d */
[----:B------:R-:W-:Y:S01]  /*0f60*/  ISETP.GE.AND P3, PT, R6, RZ, PT ;  /* 0x000000ff0600720c */ /* 0x000fe20003f66270 */
[----:B------:R-:W-:Y:S02]  /*0f70*/  IMAD R251, R3, R8, R251 ;  /* 0x0000000803fb7224 */ /* 0x000fe400078e02fb */
[----:B------:R-:W-:Y:S02]  /*0f80*/  IMAD.MOV R8, RZ, RZ, -R7 ;  /* 0x000000ffff087224 */ /* 0x000fe400078e0a07 */
[----:B------:R-:W-:-:S04]  /*0f90*/  IMAD.HI.U32 R6, R0, R250, RZ ;  /* 0x000000fa00067227 */ /* 0x000fc800078e00ff */
[--C-:B------:R-:W-:Y:S02]  /*0fa0*/  @!P5 IMAD.IADD R252, R252, 0x1, -R3.reuse ;  /* 0x00000001fcfcd824 */ /* 0x100fe400078e0a03 */
[----:B------:R-:W-:Y:S01]  /*0fb0*/  @!P4 IMAD.IADD R31, R31, 0x1, -R3 ;  /* 0x000000011f1fc824 */ /* 0x000fe200078e0a03 */
[C---:B------:R-:W-:Y:S01]  /*0fc0*/  ISETP.GT.U32.AND P4, PT, R3.reuse, R251, PT ;  /* 0x000000fb0300720c */ /* 0x040fe20003f84070 */
[C---:B------:R-:W-:Y:S01]  /*0fd0*/  IMAD R249, R3.reuse, R8, R249 ;  /* 0x0000000803f97224 */ /* 0x040fe200078e02f9 */
[C---:B------:R-:W-:Y:S01]  /*0fe0*/  ISETP.GT.U32.AND P5, PT, R3.reuse, R252, PT ;  /* 0x000000fc0300720c */ /* 0x040fe20003fa4070 */
[----:B------:R-:W-:Y:S01]  /*0ff0*/  IMAD.MOV R6, RZ, RZ, -R6 ;  /* 0x000000ffff067224 */ /* 0x000fe200078e0a06 */
[C---:B------:R-:W-:Y:S01]  /*1000*/  LOP3.LUT R8, R4.reuse, 0x1e, RZ, 0xfc, !PT ;  /* 0x0000001e04087812 */ /* 0x040fe200078efcff */
[----:B------:R-:W-:Y:S01]  /*1010*/  @!P1 IMAD.MOV R31, RZ, RZ, -R31 ;  /* 0x000000ffff1f9224 */ /* 0x000fe200078e0a1f */
[C---:B------:R-:W-:Y:S01]  /*1020*/  ISETP.GT.U32.AND P1, PT, R3.reuse, R249, PT ;  /* 0x000000f90300720c */ /* 0x040fe20003f24070 */
[----:B------:R-:W-:Y:S01]  /*1030*/  IMAD R250, R3, R6, R250 ;  /* 0x0000000603fa7224 */ /* 0x000fe200078e02fa */
[----:B------:R-:W-:Y:S01]  /*1040*/  LOP3.LUT R6, R4, 0x1c, RZ, 0xfc, !PT ;  /* 0x0000001c04067812 */ /* 0x000fe200078efcff */
[----:B------:R-:W-:Y:S01]  /*1050*/  @!P6 IMAD.MOV R30, RZ, RZ, -R30 ;  /* 0x000000ffff1ee224 */ /* 0x000fe200078e0a1e */
[----:B------:R-:W-:Y:S01]  /*1060*/  ISETP.GE.AND P6, PT, R9, RZ, PT ;  /* 0x000000ff0900720c */ /* 0x000fe20003fc6270 */
[----:B------:R-:W-:Y:S01]  /*1070*/  IMAD.HI.U32 R7, R0, R244, RZ ;  /* 0x000000f400077227 */ /* 0x000fe200078e00ff */
[----:B------:R-:W-:-:S02]  /*1080*/  IABS R248, R6 ;  /* 0x0000000600f87213 */ /* 0x000fc40000000000 */
[----:B------:R-:W-:Y:S01]  /*1090*/  LOP3.LUT R9, R4, 0x20, RZ, 0xfc, !PT ;  /* 0x0000002004097812 */ /* 0x000fe200078efcff */
[--C-:B------:R-:W-:Y:S01]  /*10a0*/  @!P4 IMAD.IADD R251, R251, 0x1, -R3.reuse ;  /* 0x00000001fbfbc824 */ /* 0x100fe200078e0a03 */
[----:B------:R-:W-:Y:S01]  /*10b0*/  IABS R246, R8 ;  /* 0x0000000800f67213 */ /* 0x000fe20000000000 */
[----:B------:R-:W-:Y:S01]  /*10c0*/  IMAD.HI.U32 R5, R0, R248, RZ ;  /* 0x000000f800057227 */ /* 0x000fe200078e00ff */
[----:B------:R-:W-:Y:S02]  /*10d0*/  IABS R245, R9 ;  /* 0x0000000900f57213 */ /* 0x000fe40000000000 */
[C---:B------:R-:W-:Y:S01]  /*10e0*/  ISETP.GT.U32.AND P4, PT, R3.reuse, R251, PT ;  /* 0x000000fb0300720c */ /* 0x040fe20003f84070 */
[--C-:B------:R-:W-:Y:S01]  /*10f0*/  @!P5 IMAD.IADD R252, R252, 0x1, -R3.reuse ;  /* 0x00000001fcfcd824 */ /* 0x100fe200078e0a03 */
[----:B------:R-:W-:Y:S01]  /*1100*/  ISETP.GT.U32.AND P5, PT, R3, R250, PT ;  /* 0x000000fa0300720c */ /* 0x000fe20003fa4070 */
[----:B------:R-:W-:Y:S02]  /*1110*/  @!P1 IMAD.IADD R249, R249, 0x1, -R3 ;  /* 0x00000001f9f99824 */ /* 0x000fe400078e0a03 */
[----:B------:R-:W-:-:S02]  /*1120*/  IMAD.MOV R5, RZ, RZ, -R5 ;  /* 0x000000ffff057224 */ /* 0x000fc400078e0a05 */
[----:B------:R-:W-:Y:S01]  /*1130*/  @!P2 IMAD.MOV R252, RZ, RZ, -R252 ;  /* 0x000000fffffca224 */ /* 0x000fe200078e0afc */
[----:B------:R-:W-:Y:S01]  /*1140*/  ISETP.GE.AND P2, PT, R6, RZ, PT ;  /* 0x000000ff0600720c */ /* 0x000fe20003f46270 */
[C---:B------:R-:W-:Y:S01]  /*1150*/  IMAD R248, R3.reuse, R5, R248 ;  /* 0x0000000503f87224 */ /* 0x040fe200078e02f8 */
[----:B------:R-:W-:Y:S01]  /*1160*/  ISETP.GT.U32.AND P1, PT, R3, R249, PT ;  /* 0x000000f90300720c */ /* 0x000fe20003f24070 */
[----:B------:R-:W-:-:S04]  /*1170*/  IMAD.HI.U32 R5, R0, R246, RZ ;  /* 0x000000f600057227 */ /* 0x000fc800078e00ff */
[----:B------:R-:W-:-:S04]  /*1180*/  IMAD.HI.U32 R6, R0, R245, RZ ;  /* 0x000000f500067227 */ /* 0x000fc800078e00ff */
[----:B------:R-:W-:Y:S02]  /*1190*/  IMAD.MOV R5, RZ, RZ, -R5 ;  /* 0x000000ffff057224 */ /* 0x000fe400078e0a05 */
[----:B------:R-:W-:Y:S02]  /*11a0*/  IMAD.MOV R6, RZ, RZ, -R6 ;  /* 0x000000ffff067224 */ /* 0x000fe400078e0a06 */
[----:B------:R-:W-:Y:S01]  /*11b0*/  @!P4 IMAD.IADD R251, R251, 0x1, -R3 ;  /* 0x00000001fbfbc824 */ /* 0x000fe200078e0a03 */
[C---:B------:R-:W-:Y:S01]  /*11c0*/  ISETP.GT.U32.AND P4, PT, R3.reuse, R248, PT ;  /* 0x000000f80300720c */ /* 0x040fe20003f84070 */
[C---:B------:R-:W-:Y:S02]  /*11d0*/  IMAD R246, R3.reuse, R5, R246 ;  /* 0x0000000503f67224 */ /* 0x040fe400078e02f6 */
[----:B------:R-:W-:Y:S02]  /*11e0*/  IMAD.MOV R7, RZ, RZ, -R7 ;  /* 0x000000ffff077224 */ /* 0x000fe400078e0a07 */
[C---:B------:R-:W-:Y:S01]  /*11f0*/  IMAD R245, R3.reuse, R6, R245 ;  /* 0x0000000603f57224 */ /* 0x040fe200078e02f5 */
[C---:B------:R-:W-:Y:S01]  /*1200*/  LOP3.LUT R6, R4.reuse, 0x24, RZ, 0xfc, !PT ;  /* 0x0000002404067812 */ /* 0x040fe200078efcff */
[C---:B------:R-:W-:Y:S01]  /*1210*/  IMAD R244, R3.reuse, R7, R244 ;  /* 0x0000000703f47224 */ /* 0x040fe200078e02f4 */
[----:B------:R-:W-:Y:S01]  /*1220*/  LOP3.LUT R7, R4, 0x26, RZ, 0xfc, !PT ;  /* 0x0000002604077812 */ /* 0x000fe200078efcff */
[----:B------:R-:W-:Y:S01]  /*1230*/  @!P0 IMAD.MOV R251, RZ, RZ, -R251 ;  /* 0x000000fffffb8224 */ /* 0x000fe200078e0afb */
[----:B------:R-:W-:Y:S01]  /*1240*/  ISETP.GT.U32.AND P0, PT, R3, R246, PT ;  /* 0x000000f60300720c */ /* 0x000fe20003f04070 */
[--C-:B------:R-:W-:Y:S01]  /*1250*/  @!P1 IMAD.IADD R249, R249, 0x1, -R3.reuse ;  /* 0x00000001f9f99824 */ /* 0x100fe200078e0a03 */
[C---:B------:R-:W-:Y:S01]  /*1260*/  ISETP.GT.U32.AND P1, PT, R3.reuse, R245, PT ;  /* 0x000000f50300720c */ /* 0x040fe20003f24070 */
[----:B------:R-:W-:Y:S01]  /*1270*/  @!P4 IMAD.IADD R248, R248, 0x1, -R3 ;  /* 0x00000001f8f8c824 */ /* 0x000fe200078e0a03 */
[----:B------:R-:W-:Y:S01]  /*1280*/  IABS R243, R6 ;  /* 0x0000000600f37213 */ /* 0x000fe20000000000 */
[----:B------:R-:W-:Y:S01]  /*1290*/  @!P6 IMAD.MOV R249, RZ, RZ, -R249 ;  /* 0x000000fffff9e224 */ /* 0x000fe200078e0af9 */
[C---:B------:R-:W-:Y:S01]  /*12a0*/  ISETP.GT.U32.AND P6, PT, R3.reuse, R244, PT ;  /* 0x000000f40300720c */ /* 0x040fe20003fc4070 */
[----:B------:R-:W-:Y:S01]  /*12b0*/  @!P5 IMAD.IADD R250, R250, 0x1, -R3 ;  /* 0x00000001fafad824 */ /* 0x000fe200078e0a03 */
[----:B------:R-:W-:Y:S01]  /*12c0*/  IABS R242, R7 ;  /* 0x0000000700f27213 */ /* 0x000fe20000000000 */
[----:B------:R-:W-:Y:S01]  /*12d0*/  IMAD.HI.U32 R5, R0, R243, RZ ;  /* 0x000000f300057227 */ /* 0x000fe200078e00ff */
[----:B------:R-:W-:-:S02]  /*12e0*/  ISETP.GT.U32.AND P4, PT, R3, R248, PT ;  /* 0x000000f80300720c */ /* 0x000fc40003f84070 */
[----:B------:R-:W-:Y:S01]  /*12f0*/  ISETP.GT.U32.AND P5, PT, R3, R250, PT ;  /* 0x000000fa0300720c */ /* 0x000fe20003fa4070 */
[--C-:B------:R-:W-:Y:S01]  /*1300*/  @!P0 IMAD.IADD R246, R246, 0x1, -R3.reuse ;  /* 0x00000001f6f68824 */ /* 0x100fe200078e0a03 */
[----:B------:R-:W-:Y:S01]  /*1310*/  ISETP.GE.AND P0, PT, R6, RZ, PT ;  /* 0x000000ff0600720c */ /* 0x000fe20003f06270 */
[----:B------:R-:W-:Y:S02]  /*1320*/  @!P1 IMAD.IADD R245, R245, 0x1, -R3 ;  /* 0x00000001f5f59824 */ /* 0x000fe400078e0a03 */
[----:B------:R-:W-:Y:S01]  /*1330*/  IMAD.MOV R6, RZ, RZ, -R5 ;  /* 0x000000ffff067224 */ /* 0x000fe200078e0a05 */
[C---:B------:R-:W-:Y:S01]  /*1340*/  ISETP.GT.U32.AND P1, PT, R3.reuse, R246, PT ;  /* 0x000000f60300720c */ /* 0x040fe20003f24070 */
[----:B------:R-:W-:Y:S01]  /*1350*/  @!P6 IMAD.IADD R244, R244, 0x1, -R3 ;  /* 0x00000001f4f4e824 */ /* 0x000fe200078e0a03 */
[----:B------:R-:W-:Y:S01]  /*1360*/  ISETP.GT.U32.AND P6, PT, R3, R245, PT ;  /* 0x000000f50300720c */ /* 0x000fe20003fc4070 */
[----:B------:R-:W-:-:S04]  /*1370*/  IMAD.HI.U32 R5, R0, R242, RZ ;  /* 0x000000f200057227 */ /* 0x000fc800078e00ff */
[----:B------:R-:W-:Y:S02]  /*1380*/  IMAD.MOV R5, RZ, RZ, -R5 ;  /* 0x000000ffff057224 */ /* 0x000fe400078e0a05 */
[C---:B------:R-:W-:Y:S02]  /*1390*/  IMAD R243, R3.reuse, R6, R243 ;  /* 0x0000000603f37224 */ /* 0x040fe400078e02f3 */
[C---:B------:R-:W-:Y:S02]  /*13a0*/  IMAD R242, R3.reuse, R5, R242 ;  /* 0x0000000503f27224 */ /* 0x040fe400078e02f2 */
[--C-:B------:R-:W-:Y:S01]  /*13b0*/  @!P4 IMAD.IADD R248, R248, 0x1, -R3.reuse ;  /* 0x00000001f8f8c824 */ /* 0x100fe200078e0a03 */
[----:B------:R-:W-:Y:S01]  /*13c0*/  ISETP.GE.AND P4, PT, R10, RZ, PT ;  /* 0x000000ff0a00720c */ /* 0x000fe20003f86270 */
[--C-:B------:R-:W-:Y:S01]  /*13d0*/  @!P1 IMAD.IADD R246, R246, 0x1, -R3.reuse ;  /* 0x00000001f6f69824 */ /* 0x100fe200078e0a03 */
[----:B------:R-:W-:Y:S01]  /*13e0*/  ISETP.GT.U32.AND P1, PT, R3, R243, PT ;  /* 0x000000f30300720c */ /* 0x000fe20003f24070 */
[--C-:B------:R-:W-:Y:S01]  /*13f0*/  @!P6 IMAD.IADD R245, R245, 0x1, -R3.reuse ;  /* 0x00000001f5f5e824 */ /* 0x100fe200078e0a03 */
[C---:B------:R-:W-:Y:S01]  /*1400*/  ISETP.GT.U32.AND P6, PT, R3.reuse, R242, PT ;  /* 0x000000f20300720c */ /* 0x040fe20003fc4070 */
[--C-:B------:R-:W-:Y:S01]  /*1410*/  @!P5 IMAD.IADD R250, R250, 0x1, -R3.reuse ;  /* 0x00000001fafad824 */ /* 0x100fe200078e0a03 */
[----:B------:R-:W-:Y:S01]  /*1420*/  ISETP.GE.AND P5, PT, R8, RZ, PT ;  /* 0x000000ff0800720c */ /* 0x000fe20003fa6270 */
[----:B------:R-:W-:Y:S01]  /*1430*/  @!P2 IMAD.MOV R248, RZ, RZ, -R248 ;  /* 0x000000fffff8a224 */ /* 0x000fe200078e0af8 */
[C---:B------:R-:W-:Y:S01]  /*1440*/  LOP3.LUT R8, R4.reuse, 0x28, RZ, 0xfc, !PT ;  /* 0x0000002804087812 */ /* 0x040fe200078efcff */
[----:B------:R-:W-:Y:S01]  /*1450*/  @!P3 IMAD.MOV R250, RZ, RZ, -R250 ;  /* 0x000000fffffab224 */ /* 0x000fe200078e0afa */
[----:B------:R-:W-:Y:S01]  /*1460*/  ISETP.GT.U32.AND P2, PT, R3, R244, PT ;  /* 0x000000f40300720c */ /* 0x000fe20003f44070 */
[----:B------:R-:W-:Y:S01]  /*1470*/  IMAD R76, R33, 0x40, R80 ;  /* 0x00000040214c7824 */ /* 0x000fe200078e0250 */
[----:B------:R-:W-:Y:S01]  /*1480*/  ISETP.GE.AND P3, PT, R9, RZ, PT ;  /* 0x000000ff0900720c */ /* 0x000fe20003f66270 */
[----:B-1----:R-:W-:Y:S01]  /*1490*/  IMAD.MOV.U32 R193, RZ, RZ, c[0x0][0x188] ;  /* 0x00006200ffc17624 */ /* 0x002fe200078e00ff */
[----:B------:R-:W-:Y:S01]  /*14a0*/  LOP3.LUT R9, R4, 0x2a, RZ, 0xfc, !PT ;  /* 0x0000002a04097812 */ /* 0x000fe200078efcff */
[--C-:B------:R-:W-:Y:S01]  /*14b0*/  @!P1 IMAD.IADD R243, R243, 0x1, -R3.reuse ;  /* 0x00000001f3f39824 */ /* 0x100fe200078e0a03 */
[----:B------:R-:W-:Y:S01]  /*14c0*/  IABS R241, R8 ;  /* 0x0000000800f17213 */ /* 0x000fe20000000000 */
[----:B------:R-:W-:Y:S01]  /*14d0*/  @!P6 IMAD.IADD R242, R242, 0x1, -R3 ;  /* 0x00000001f2f2e824 */ /* 0x000fe200078e0a03 */
[----:B------:R-:W-:Y:S01]  /*14e0*/  LOP3.LUT R10, R4, 0x2c, RZ, 0xfc, !PT ;  /* 0x0000002c040a7812 */ /* 0x000fe200078efcff */
[----:B------:R-:W-:Y:S01]  /*14f0*/  @!P5 IMAD.MOV R246, RZ, RZ, -R246 ;  /* 0x000000fffff6d224 */ /* 0x000fe200078e0af6 */
[----:B------:R-:W-:Y:S01]  /*1500*/  IABS R240, R9 ;  /* 0x0000000900f07213 */ /* 0x000fe20000000000 */
[----:B------:R-:W-:Y:S01]  /*1510*/  IMAD.HI.U32 R5, R0, R241, RZ ;  /* 0x000000f100057227 */ /* 0x000fe200078e00ff */
[----:B------:R-:W-:Y:S01]  /*1520*/  IABS R239, R10 ;  /* 0x0000000a00ef7213 */ /* 0x000fe20000000000 */
[----:B------:R-:W-:Y:S01]  /*1530*/  STL [R1+0x128], R76 ;  /* 0x0001284c01007387 */ /* 0x000fe20000100800 */
[----:B------:R-:W-:Y:S01]  /*1540*/  ISETP.GE.AND P1, PT, R8, RZ, PT ;  /* 0x000000ff0800720c */ /* 0x000fe20003f26270 */
[----:B------:R-:W-:Y:S01]  /*1550*/  IMAD.HI.U32 R6, R0, R240, RZ ;  /* 0x000000f000067227 */ /* 0x000fe200078e00ff */
[----:B------:R-:W-:-:S02]  /*1560*/  ISETP.GT.U32.AND P6, PT, R3, R242, PT ;  /* 0x000000f20300720c */ /* 0x000fc40003fc4070 */
[----:B------:R-:W-:Y:S01]  /*1570*/  ISETP.GT.U32.AND P5, PT, R3, R243, PT ;  /* 0x000000f30300720c */ /* 0x000fe20003fa4070 */
[----:B------:R-:W-:Y:S02]  /*1580*/  IMAD.MOV R8, RZ, RZ, -R5 ;  /* 0x000000ffff087224 */ /* 0x000fe400078e0a05 */
[----:B------:R-:W-:Y:S01]  /*1590*/  @!P2 IMAD.IADD R244, R244, 0x1, -R3 ;  /* 0x00000001f4f4a824 */ /* 0x000fe200078e0a03 */
[----:B------:R-:W-:Y:S01]  /*15a0*/  ISETP.GE.AND P2, PT, R7, RZ, PT ;  /* 0x000000ff0700720c */ /* 0x000fe20003f46270 */
[----:B------:R-:W-:-:S04]  /*15b0*/  IMAD.HI.U32 R7, R0, R239, RZ ;  /* 0x000000ef00077227 */ /* 0x000fc800078e00ff */
[----:B------:R-:W-:Y:S02]  /*15c0*/  IMAD.MOV R6, RZ, RZ, -R6 ;  /* 0x000000ffff067224 */ /* 0x000fe400078e0a06 */
[C---:B------:R-:W-:Y:S02]  /*15d0*/  IMAD R241, R3.reuse, R8, R241 ;  /* 0x0000000803f17224 */ /* 0x040fe400078e02f1 */
[----:B------:R-:W-:Y:S01]  /*15e0*/  IMAD.MOV R8, RZ, RZ, -R7 ;  /* 0x000000ffff087224 */ /* 0x000fe200078e0a07 */
[----:B------:R-:W-:Y:S01]  /*15f0*/  LOP3.LUT R7, R4, 0x2e, RZ, 0xfc, !PT ;  /* 0x0000002e04077812 */ /* 0x000fe200078efcff */
[C---:B------:R-:W-:Y:S02]  /*1600*/  IMAD R240, R3.reuse, R6, R240 ;  /* 0x0000000603f07224 */ /* 0x040fe400078e02f0 */
[----:B------:R-:W-:Y:S01]  /*1610*/  @!P3 IMAD.MOV R245, RZ, RZ, -R245 ;  /* 0x000000fffff5b224 */ /* 0x000fe200078e0af5 */
[C---:B------:R-:W-:Y:S01]  /*1620*/  ISETP.GT.U32.AND P3, PT, R3.reuse, R241, PT ;  /* 0x000000f10300720c */ /* 0x040fe20003f64070 */
[C---:B------:R-:W-:Y:S01]  /*1630*/  IMAD R239, R3.reuse, R8, R239 ;  /* 0x0000000803ef7224 */ /* 0x040fe200078e02ef */
[----:B------:R-:W-:Y:S01]  /*1640*/  IABS R238, R7 ;  /* 0x0000000700ee7213 */ /* 0x000fe20000000000 */
[----:B------:R-:W-:Y:S01]  /*1650*/  @!P4 IMAD.MOV R244, RZ, RZ, -R244 ;  /* 0x000000fffff4c224 */ /* 0x000fe200078e0af4 */
[C---:B------:R-:W-:Y:S01]  /*1660*/  ISETP.GT.U32.AND P4, PT, R3.reuse, R240, PT ;  /* 0x000000f00300720c */ /* 0x040fe20003f84070 */
[----:B------:R-:W-:Y:S01]  /*1670*/  @!P6 IMAD.IADD R242, R242, 0x1, -R3 ;  /* 0x00000001f2f2e824 */ /* 0x000fe200078e0a03 */
[----:B------:R-:W-:Y:S01]  /*1680*/  ISETP.GT.U32.AND P6, PT, R3, R239, PT ;  /* 0x000000ef0300720c */ /* 0x000fe20003fc4070 */
[----:B------:R-:W-:Y:S01]  /*1690*/  IMAD.HI.U32 R5, R0, R238, RZ ;  /* 0x000000ee00057227 */ /* 0x000fe200078e00ff */
[----:B------:R-:W-:-:S03]  /*16a0*/  LOP3.LUT R8, R4, 0x30, RZ, 0xfc, !PT ;  /* 0x0000003004087812 */ /* 0x000fc600078efcff */
[----:B------:R-:W-:Y:S01]  /*16b0*/  IMAD.MOV R6, RZ, RZ, -R5 ;  /* 0x000000ffff067224 */ /* 0x000fe200078e0a05 */
[----:B------:R-:W-:Y:S01]  /*16c0*/  IABS R237, R8 ;  /* 0x0000000800ed7213 */ /* 0x000fe20000000000 */
[--C-:B------:R-:W-:Y:S01]  /*16d0*/  @!P3 IMAD.IADD R241, R241, 0x1, -R3.reuse ;  /* 0x00000001f1f1b824 */ /* 0x100fe200078e0a03 */
[----:B------:R-:W-:Y:S01]  /*16e0*/  ISETP.GE.AND P3, PT, R10, RZ, PT ;  /* 0x000000ff0a00720c */ /* 0x000fe20003f66270 */
[C---:B------:R-:W-:Y:S01]  /*16f0*/  IMAD R238, R3.reuse, R6, R238 ;  /* 0x0000000603ee7224 */ /* 0x040fe200078e02ee */
[----:B------:R-:W-:Y:S01]  /*1700*/  LOP3.LUT R10, R4, 0x34, RZ, 0xfc, !PT ;  /* 0x00000034040a7812 */ /* 0x000fe200078efcff */
[--C-:B------:R-:W-:Y:S01]  /*1710*/  @!P4 IMAD.IADD R240, R240, 0x1, -R3.reuse ;  /* 0x00000001f0f0c824 */ /* 0x100fe200078e0a03 */
[----:B------:R-:W-:Y:S01]  /*1720*/  ISETP.GT.U32.AND P4, PT, R3, R241, PT ;  /* 0x000000f10300720c */ /* 0x000fe20003f84070 */
[----:B------:R-:W-:Y:S01]  /*1730*/  @!P6 IMAD.IADD R239, R239, 0x1, -R3 ;  /* 0x00000001efefe824 */ /* 0x000fe200078e0a03 */
[----:B------:R-:W-:Y:S01]  /*1740*/  IABS R235, R10 ;  /* 0x0000000a00eb7213 */ /* 0x000fe20000000000 */
[----:B------:R-:W-:Y:S01]  /*1750*/  IMAD.HI.U32 R5, R0, R237, RZ ;  /* 0x000000ed00057227 */ /* 0x000fe200078e00ff */
[----:B------:R-:W-:-:S03]  /*1760*/  ISETP.GT.U32.AND P6, PT, R3, R240, PT ;  /* 0x000000f00300720c */ /* 0x000fc60003fc4070 */
[----:B------:R-:W-:Y:S02]  /*1770*/  IMAD.MOV R6, RZ, RZ, -R5 ;  /* 0x000000ffff067224 */ /* 0x000fe400078e0a05 */
[----:B------:R-:W-:Y:S01]  /*1780*/  @!P5 IMAD.IADD R243, R243, 0x1, -R3 ;  /* 0x00000001f3f3d824 */ /* 0x000fe200078e0a03 */
[----:B------:R-:W-:Y:S01]  /*1790*/  ISETP.GE.AND P5, PT, R9, RZ, PT ;  /* 0x000000ff0900720c */ /* 0x000fe20003fa6270 */
[----:B------:R-:W-:Y:S01]  /*17a0*/  IMAD R237, R3, R6, R237 ;  /* 0x0000000603ed7224 */ /* 0x000fe200078e02ed */
[----:B------:R-:W-:Y:S01]  /*17b0*/  LOP3.LUT R9, R4, 0x32, RZ, 0xfc, !PT ;  /* 0x0000003204097812 */ /* 0x000fe200078efcff */
[--C-:B------:R-:W-:Y:S01]  /*17c0*/  @!P4 IMAD.IADD R241, R241, 0x1, -R3.reuse ;  /* 0x00000001f1f1c824 */ /* 0x100fe200078e0a03 */
[C---:B------:R-:W-:Y:S01]  /*17d0*/  ISETP.GT.U32.AND P4, PT, R3.reuse, R238, PT ;  /* 0x000000ee0300720c */ /* 0x040fe20003f84070 */
[----:B------:R-:W-:Y:S01]  /*17e0*/  @!P2 IMAD.MOV R242, RZ, RZ, -R242 ;  /* 0x000000fffff2a224 */ /* 0x000fe200078e0af2 */
[----:B------:R-:W-:Y:S01]  /*17f0*/  IABS R236, R9 ;  /* 0x0000000900ec7213 */ /* 0x000fe20000000000 */
[----:B------:R-:W-:Y:S01]  /*1800*/  @!P6 IMAD.IADD R240, R240, 0x1, -R3 ;  /* 0x00000001f0f0e824 */ /* 0x000fe200078e0a03 */
[C---:B------:R-:W-:Y:S01]  /*1810*/  ISETP.GT.U32.AND P6, PT, R3.reuse, R237, PT ;  /* 0x000000ed0300720c */ /* 0x040fe20003fc4070 */
[----:B------:R-:W-:Y:S01]  /*1820*/  @!P0 IMAD.MOV R243, RZ, RZ, -R243 ;  /* 0x000000fffff38224 */ /* 0x000fe200078e0af3 */
[----:B------:R-:W-:Y:S01]  /*1830*/  ISETP.GT.U32.AND P0, PT, R3, R239, PT ;  /* 0x000000ef0300720c */ /* 0x000fe20003f04070 */
[----:B------:R-:W-:-:S04]  /*1840*/  IMAD.HI.U32 R5, R0, R236, RZ ;  /* 0x000000ec00057227 */ /* 0x000fc800078e00ff */
[----:B------:R-:W-:Y:S02]  /*1850*/  IMAD.MOV R6, RZ, RZ, -R5 ;  /* 0x000000ffff067224 */ /* 0x000fe400078e0a05 */
[----:B------:R-:W-:Y:S01]  /*1860*/  @!P4 IMAD.IADD R238, R238, 0x1, -R3 ;  /* 0x00000001eeeec824 */ /* 0x000fe200078e0a03 */
[----:B------:R-:W-:Y:S01]  /*1870*/  ISETP.GE.AND P4, PT, R8, RZ, PT ;  /* 0x000000ff0800720c */ /* 0x000fe20003f86270 */
[----:B------:R-:W-:Y:S01]  /*1880*/  IMAD.HI.U32 R5, R0, R235, RZ ;  /* 0x000000eb00057227 */ /* 0x000fe200078e00ff */
[----:B------:R-:W-:-:S03]  /*1890*/  LOP3.LUT R8, R4, 0x3c, RZ, 0xfc, !PT ;  /* 0x0000003c04087812 */ /* 0x000fc600078efcff */
[----:B------:R-:W-:Y:S01]  /*18a0*/  @!P6 IMAD.IADD R237, R237, 0x1, -R3 ;  /* 0x00000001edede824 */ /* 0x000fe200078e0a03 */
[C---:B------:R-:W-:Y:S01]  /*18b0*/  ISETP.GT.U32.AND P6, PT, R3.reuse, R238, PT ;  /* 0x000000ee0300720c */ /* 0x040fe20003fc4070 */
[C---:B------:R-:W-:Y:S01]  /*18c0*/  IMAD R236, R3.reuse, R6, R236 ;  /* 0x0000000603ec7224 */ /* 0x040fe200078e02ec */
[----:B------:R-:W-:Y:S01]  /*18d0*/  IABS R231, R8 ;  /* 0x0000000800e77213 */ /* 0x000fe20000000000 */
[----:B------:R-:W-:Y:S02]  /*18e0*/  IMAD.MOV R6, RZ, RZ, -R5 ;  /* 0x000000ffff067224 */ /* 0x000fe400078e0a05 */
[----:B------:R-:W-:Y:S01]  /*18f0*/  @!P1 IMAD.MOV R241, RZ, RZ, -R241 ;  /* 0x000000fffff19224 */ /* 0x000fe200078e0af1 */
[C---:B------:R-:W-:Y:S01]  /*1900*/  ISETP.GT.U32.AND P2, PT, R3.reuse, R236, PT ;  /* 0x000000ec0300720c */ /* 0x040fe20003f44070 */
[C---:B------:R-:W-:Y:S01]  /*1910*/  IMAD R235, R3.reuse, R6, R235 ;  /* 0x0000000603eb7224 */ /* 0x040fe200078e02eb */
[----:B------:R-:W-:Y:S01]  /*1920*/  ISETP.GT.U32.AND P1, PT, R3, R237, PT ;  /* 0x000000ed0300720c */ /* 0x000fe20003f24070 */
[----:B------:R-:W-:Y:S01]  /*1930*/  IMAD.HI.U32 R5, R0, R234, RZ ;  /* 0x000000ea00057227 */ /* 0x000fe200078e00ff */
[----:B------:R-:W-:-:S03]  /*1940*/  LOP3.LUT R6, R4, 0x38, RZ, 0xfc, !PT ;  /* 0x0000003804067812 */ /* 0x000fc600078efcff */
[----:B------:R-:W-:Y:S01]  /*1950*/  @!P6 IMAD.IADD R238, R238, 0x1, -R3 ;  /* 0x00000001eeeee824 */ /* 0x000fe200078e0a03 */
[----:B------:R-:W-:Y:S01]  /*1960*/  ISETP.GT.U32.AND P6, PT, R3, R235, PT ;  /* 0x000000eb0300720c */ /* 0x000fe20003fc4070 */
[----:B------:R-:W-:Y:S01]  /*1970*/  IMAD.MOV R5, RZ, RZ, -R5 ;  /* 0x000000ffff057224 */ /* 0x000fe200078e0a05 */
[----:B------:R-:W-:Y:S01]  /*1980*/  IABS R233, R6 ;  /* 0x0000000600e97213 */ /* 0x000fe20000000000 */
[--C-:B------:R-:W-:Y:S01]  /*1990*/  @!P0 IMAD.IADD R239, R239, 0x1, -R3.reuse ;  /* 0x00000001efef8824 */ /* 0x100fe200078e0a03 */
[----:B------:R-:W-:Y:S01]  /*19a0*/  ISETP.GE.AND P0, PT, R7, RZ, PT ;  /* 0x000000ff0700720c */ /* 0x000fe20003f06270 */
[----:B------:R-:W-:Y:S01]  /*19b0*/  @!P2 IMAD.IADD R236, R236, 0x1, -R3 ;  /* 0x00000001ececa824 */ /* 0x000fe200078e0a03 */
[----:B------:R-:W-:Y:S01]  /*19c0*/  ISETP.GE.AND P2, PT, R6, RZ, PT ;  /* 0x000000ff0600720c */ /* 0x000fe20003f46270 */
[----:B------:R-:W-:Y:S01]  /*19d0*/  IMAD R234, R3, R5, R234 ;  /* 0x0000000503ea7224 */ /* 0x000fe200078e02ea */
[----:B------:R-:W-:Y:S01]  /*19e0*/  LOP3.LUT R7, R4, 0x3a, RZ, 0xfc, !PT ;  /* 0x0000003a04077812 */ /* 0x000fe200078efcff */
[----:B------:R-:W-:-:S03]  /*19f0*/  IMAD.HI.U32 R5, R0, R233, RZ ;  /* 0x000000e900057227 */ /* 0x000fc600078e00ff */
[----:B------:R-:W-:Y:S01]  /*1a00*/  IABS R232, R7 ;  /* 0x0000000700e87213 */ /* 0x000fe20000000000 */
[--C-:B------:R-:W-:Y:S01]  /*1a10*/  @!P6 IMAD.IADD R235, R235, 0x1, -R3.reuse ;  /* 0x00000001ebebe824 */ /* 0x100fe200078e0a03 */
[----:B------:R-:W-:Y:S01]  /*1a20*/  ISETP.GT.U32.AND P6, PT, R3, R236, PT ;  /* 0x000000ec0300720c */ /* 0x000fe20003fc4070 */
[----:B------:R-:W-:Y:S01]  /*1a30*/  @!P1 IMAD.IADD R237, R237, 0x1, -R3 ;  /* 0x00000001eded9824 */ /* 0x000fe200078e0a03 */
[----:B------:R-:W-:Y:S01]  /*1a40*/  ISETP.GE.AND P1, PT, R11, RZ, PT ;  /* 0x000000ff0b00720c */ /* 0x000fe20003f26270 */
[----:B------:R-:W-:Y:S01]  /*1a50*/  IMAD.MOV R6, RZ, RZ, -R5 ;  /* 0x000000ffff067224 */ /* 0x000fe200078e0a05 */
[----:B------:R-:W-:Y:S01]  /*1a60*/  LOP3.LUT R11, R4, 0x42, RZ, 0xfc, !PT ;  /* 0x00000042040b7812 */ /* 0x000fe200078efcff */
[----:B------:R-:W-:Y:S01]  /*1a70*/  @!P4 IMAD.MOV R237, RZ, RZ, -R237 ;  /* 0x000000ffffedc224 */ /* 0x000fe200078e0aed */
[C---:B------:R-:W-:Y:S01]  /*1a80*/  ISETP.GT.U32.AND P4, PT, R3.reuse, R234, PT ;  /* 0x000000ea0300720c */ /* 0x040fe20003f84070 */
[C---:B------:R-:W-:Y:S01]  /*1a90*/  IMAD R233, R3.reuse, R6, R233 ;  /* 0x0000000603e97224 */ /* 0x040fe200078e02e9 */
[----:B------:R-:W-:Y:S01]  /*1aa0*/  IABS R228, R11 ;  /* 0x0000000b00e47213 */ /* 0x000fe20000000000 */
[----:B------:R-:W-:Y:S01]  /*1ab0*/  @!P0 IMAD.MOV R238, RZ, RZ, -R238 ;  /* 0x000000ffffee8224 */ /* 0x000fe200078e0aee */
[----:B------:R-:W-:Y:S01]  /*1ac0*/  ISETP.GT.U32.AND P0, PT, R3, R235, PT ;  /* 0x000000eb0300720c */ /* 0x000fe20003f04070 */
[----:B------:R-:W-:Y:S01]  /*1ad0*/  @!P5 IMAD.MOV R240, RZ, RZ, -R240 ;  /* 0x000000fffff0d224 */ /* 0x000fe200078e0af0 */
[----:B------:R-:W-:Y:S01]  /*1ae0*/  ISETP.GE.AND P5, PT, R9, RZ, PT ;  /* 0x000000ff0900720c */ /* 0x000fe20003fa6270 */
[----:B------:R-:W-:Y:S01]  /*1af0*/  @!P6 IMAD.IADD R236, R236, 0x1, -R3 ;  /* 0x00000001ecece824 */ /* 0x000fe200078e0a03 */
[----:B------:R-:W-:Y:S01]  /*1b00*/  ISETP.GT.U32.AND P6, PT, R3, R233, PT ;  /* 0x000000e90300720c */ /* 0x000fe20003fc4070 */
[----:B------:R-:W-:Y:S01]  /*1b10*/  @!P3 IMAD.MOV R239, RZ, RZ, -R239 ;  /* 0x000000ffffefb224 */ /* 0x000fe200078e0aef */
[----:B------:R-:W-:Y:S01]  /*1b20*/  ISETP.GE.AND P3, PT, R10, RZ, PT ;  /* 0x000000ff0a00720c */ /* 0x000fe20003f66270 */
[----:B------:R-:W-:Y:S01]  /*1b30*/  IMAD.HI.U32 R5, R0, R232, RZ ;  /* 0x000000e800057227 */ /* 0x000fe200078e00ff */
[----:B------:R-:W-:-:S02]  /*1b40*/  LOP3.LUT R9, R4, 0x3e, RZ, 0xfc, !PT ;  /* 0x0000003e04097812 */ /* 0x000fc400078efcff */
[----:B------:R-:W-:Y:S01]  /*1b50*/  LOP3.LUT R10, R4, 0x40, RZ, 0xfc, !PT ;  /* 0x00000040040a7812 */ /* 0x000fe200078efcff */
[--C-:B------:R-:W-:Y:S01]  /*1b60*/  @!P4 IMAD.IADD R234, R234, 0x1, -R3.reuse ;  /* 0x00000001eaeac824 */ /* 0x100fe200078e0a03 */
[----:B------:R-:W-:Y:S01]  /*1b70*/  IABS R230, R9 ;  /* 0x0000000900e67213 */ /* 0x000fe20000000000 */
[--C-:B------:R-:W-:Y:S01]  /*1b80*/  @!P0 IMAD.IADD R235, R235, 0x1, -R3.reuse ;  /* 0x00000001ebeb8824 */ /* 0x100fe200078e0a03 */
[----:B------:R-:W-:Y:S01]  /*1b90*/  ISETP.GE.AND P0, PT, R7, RZ, PT ;  /* 0x000000ff0700720c */ /* 0x000fe20003f06270 */
[----:B------:R-:W-:Y:S01]  /*1ba0*/  IMAD.HI.U32 R6, R0, R231, RZ ;  /* 0x000000e700067227 */ /* 0x000fe200078e00ff */
[----:B------:R-:W-:Y:S02]  /*1bb0*/  IABS R229, R10 ;  /* 0x0000000a00e57213 */ /* 0x000fe40000000000 */
[----:B------:R-:W-:Y:S01]  /*1bc0*/  ISETP.GE.AND P4, PT, R8, RZ, PT ;  /* 0x000000ff0800720c */ /* 0x000fe20003f86270 */
[----:B------:R-:W-:Y:S01]  /*1bd0*/  @!P6 IMAD.IADD R233, R233, 0x1, -R3 ;  /* 0x00000001e9e9e824 */ /* 0x000fe200078e0a03 */
[----:B------:R-:W-:Y:S01]  /*1be0*/  ISETP.GT.U32.AND P6, PT, R3, R234, PT ;  /* 0x000000ea0300720c */ /* 0x000fe20003fc4070 */
[----:B------:R-:W-:-:S02]  /*1bf0*/  IMAD.MOV R7, RZ, RZ, -R5 ;  /* 0x000000ffff077224 */ /* 0x000fc400078e0a05 */
[----:B------:R-:W-:Y:S02]  /*1c00*/  IMAD.MOV R6, RZ, RZ, -R6 ;  /* 0x000000ffff067224 */ /* 0x000fe400078e0a06 */
[C---:B------:R-:W-:Y:S02]  /*1c10*/  IMAD R232, R3.reuse, R7, R232 ;  /* 0x0000000703e87224 */ /* 0x040fe400078e02e8 */
[C---:B------:R-:W-:Y:S02]  /*1c20*/  IMAD R231, R3.reuse, R6, R231 ;  /* 0x0000000603e77224 */ /* 0x040fe400078e02e7 */
[----:B------:R-:W-:Y:S01]  /*1c30*/  @!P5 IMAD.MOV R236, RZ, RZ, -R236 ;  /* 0x000000ffffecd224 */ /* 0x000fe200078e0aec */
[C---:B------:R-:W-:Y:S01]  /*1c40*/  ISETP.GT.U32.AND P5, PT, R3.reuse, R233, PT ;  /* 0x000000e90300720c */ /* 0x040fe20003fa4070 */
[----:B------:R-:W-:Y:S01]  /*1c50*/  @!P3 IMAD.MOV R235, RZ, RZ, -R235 ;  /* 0x000000ffffebb224 */ /* 0x000fe200078e0aeb */
[----:B------:R-:W-:Y:S01]  /*1c60*/  ISETP.GT.U32.AND P3, PT, R3, R232, PT ;  /* 0x000000e80300720c */ /* 0x000fe20003f64070 */
[----:B------:R-:W-:-:S04]  /*1c70*/  IMAD.HI.U32 R5, R0, R230, RZ ;  /* 0x000000e600057227 */ /* 0x000fc800078e00ff */
[----:B------:R-:W-:Y:S01]  /*1c80*/  @!P6 IMAD.IADD R234, R234, 0x1, -R3 ;  /* 0x00000001eaeae824 */ /* 0x000fe200078e0a03 */
[C---:B------:R-:W-:Y:S01]  /*1c90*/  ISETP.GT.U32.AND P6, PT, R3.reuse, R231, PT ;  /* 0x000000e70300720c */ /* 0x040fe20003fc4070 */
[----:B------:R-:W-:Y:S02]  /*1ca0*/  IMAD.MOV R5, RZ, RZ, -R5 ;  /* 0x000000ffff057224 */ /* 0x000fe400078e0a05 */
[----:B------:R-:W-:Y:S02]  /*1cb0*/  @!P1 IMAD.MOV R234, RZ, RZ, -R234 ;  /* 0x000000ffffea9224 */ /* 0x000fe400078e0aea */
[----:B------:R-:W-:Y:S02]  /*1cc0*/  IMAD R230, R3, R5, R230 ;  /* 0x0000000503e67224 */ /* 0x000fe400078e02e6 */
[--C-:B------:R-:W-:Y:S02]  /*1cd0*/  @!P5 IMAD.IADD R233, R233, 0x1, -R3.reuse ;  /* 0x00000001e9e9d824 */ /* 0x100fe400078e0a03 */
[----:B------:R-:W-:Y:S01]  /*1ce0*/  @!P3 IMAD.IADD R232, R232, 0x1, -R3 ;  /* 0x00000001e8e8b824 */ /* 0x000fe200078e0a03 */
[----:B------:R-:W-:Y:S01]  /*1cf0*/  ISETP.GT.U32.AND P5, PT, R3, R230, PT ;  /* 0x000000e60300720c */ /* 0x000fe20003fa4070 */
[----:B------:R-:W-:Y:S01]  /*1d00*/  IMAD.HI.U32 R5, R0, R229, RZ ;  /* 0x000000e500057227 */ /* 0x000fe200078e00ff */
[----:B------:R-:W-:-:S02]  /*1d10*/  ISETP.GE.AND P3, PT, R9, RZ, PT ;  /* 0x000000ff0900720c */ /* 0x000fc40003f66270 */
[----:B------:R-:W-:Y:S01]  /*1d20*/  IABS R9, R15 ;  /* 0x0000000f00097213 */ /* 0x000fe20000000000 */
[----:B------:R-:W-:Y:S01]  /*1d30*/  @!P6 IMAD.IADD R231, R231, 0x1, -R3 ;  /* 0x00000001e7e7e824 */ /* 0x000fe200078e0a03 */
[C---:B------:R-:W-:Y:S01]  /*1d40*/  ISETP.GT.U32.AND P6, PT, R3.reuse, R232, PT ;  /* 0x000000e80300720c */ /* 0x040fe20003fc4070 */
[----:B------:R-:W-:Y:S02]  /*1d50*/  IMAD.MOV R8, RZ, RZ, -R5 ;  /* 0x000000ffff087224 */ /* 0x000fe400078e0a05 */
[----:B------:R-:W-:Y:S01]  /*1d60*/  IMAD.HI.U32 R6, R0, R228, RZ ;  /* 0x000000e400067227 */ /* 0x000fe200078e00ff */
[----:B------:R-:W-:-:S03]  /*1d70*/  ISETP.GT.U32.AND P1, PT, R3, R231, PT ;  /* 0x000000e70300720c */ /* 0x000fc60003f24070 */
[----:B------:R-:W-:Y:S02]  /*1d80*/  @!P5 IMAD.IADD R230, R230, 0x1, -R3 ;  /* 0x00000001e6e6d824 */ /* 0x000fe400078e0a03 */
[C---:B------:R-:W-:Y:S02]  /*1d90*/  IMAD R229, R3.reuse, R8, R229 ;  /* 0x0000000803e57224 */ /* 0x040fe400078e02e5 */
[----:B------:R-:W-:Y:S01]  /*1da0*/  IMAD.MOV R7, RZ, RZ, -R6 ;  /* 0x000000ffff077224 */ /* 0x000fe200078e0a06 */
[C---:B------:R-:W-:Y:S01]  /*1db0*/  ISETP.GT.U32.AND P5, PT, R3.reuse, R230, PT ;  /* 0x000000e60300720c */ /* 0x040fe20003fa4070 */
[----:B------:R-:W-:Y:S01]  /*1dc0*/  @!P6 IMAD.IADD R232, R232, 0x1, -R3 ;  /* 0x00000001e8e8e824 */ /* 0x000fe200078e0a03 */
[C---:B------:R-:W-:Y:S01]  /*1dd0*/  ISETP.GT.U32.AND P6, PT, R3.reuse, R229, PT ;  /* 0x000000e50300720c */ /* 0x040fe20003fc4070 */
[----:B------:R-:W-:Y:S02]  /*1de0*/  IMAD R228, R3, R7, R228 ;  /* 0x0000000703e47224 */ /* 0x000fe400078e02e4 */
[----:B------:R-:W-:-:S04]  /*1df0*/  IMAD.HI.U32 R5, R0, R227, RZ ;  /* 0x000000e300057227 */ /* 0x000fc800078e00ff */
[----:B------:R-:W-:Y:S01]  /*1e00*/  @!P1 IMAD.IADD R231, R231, 0x1, -R3 ;  /* 0x00000001e7e79824 */ /* 0x000fe200078e0a03 */
[----:B------:R-:W-:Y:S01]  /*1e10*/  ISETP.GT.U32.AND P1, PT, R3, R228, PT ;  /* 0x000000e40300720c */ /* 0x000fe20003f24070 */
[----:B------:R-:W-:Y:S02]  /*1e20*/  IMAD.MOV R8, RZ, RZ, -R5 ;  /* 0x000000ffff087224 */ /* 0x000fe400078e0a05 */
[----:B------:R-:W-:-:S04]  /*1e30*/  IMAD.HI.U32 R6, R0, R226, RZ ;  /* 0x000000e200067227 */ /* 0x000fc800078e00ff */
[----:B------:R-:W-:Y:S02]  /*1e40*/  IMAD R227, R3, R8, R227 ;  /* 0x0000000803e37224 */ /* 0x000fe400078e02e3 */
[--C-:B------:R-:W-:Y:S01]  /*1e50*/  @!P5 IMAD.IADD R230, R230, 0x1, -R3.reuse ;  /* 0x00000001e6e6d824 */ /* 0x100fe200078e0a03 */
[----:B------:R-:W-:Y:S01]  /*1e60*/  ISETP.GE.AND P5, PT, R11, RZ, PT ;  /* 0x000000ff0b00720c */ /* 0x000fe20003fa6270 */
[--C-:B------:R-:W-:Y:S01]  /*1e70*/  @!P6 IMAD.IADD R229, R229, 0x1, -R3.reuse ;  /* 0x00000001e5e5e824 */ /* 0x100fe200078e0a03 */
[C---:B------:R-:W-:Y:S01]  /*1e80*/  ISETP.GT.U32.AND P6, PT, R3.reuse, R227, PT ;  /* 0x000000e30300720c */ /* 0x040fe20003fc4070 */
[----:B------:R-:W-:Y:S01]  /*1e90*/  IMAD.MOV R6, RZ, RZ, -R6 ;  /* 0x000000ffff067224 */ /* 0x000fe200078e0a06 */
[----:B------:R-:W-:Y:S01]  /*1ea0*/  LOP3.LUT R11, R4, 0x48, RZ, 0xfc, !PT ;  /* 0x00000048040b7812 */ /* 0x000fe200078efcff */
[----:B------:R-:W-:Y:S01]  /*1eb0*/  @!P1 IMAD.IADD R228, R228, 0x1, -R3 ;  /* 0x00000001e4e49824 */ /* 0x000fe200078e0a03 */
[C---:B------:R-:W-:Y:S01]  /*1ec0*/  ISETP.GT.U32.AND P1, PT, R3.reuse, R229, PT ;  /* 0x000000e50300720c */ /* 0x040fe20003f24070 */
[C---:B------:R-:W-:Y:S01]  /*1ed0*/  IMAD R226, R3.reuse, R6, R226 ;  /* 0x0000000603e27224 */ /* 0x040fe200078e02e2 */
[----:B------:R-:W-:Y:S01]  /*1ee0*/  IABS R7, R11 ;  /* 0x0000000b00077213 */ /* 0x000fe20000000000 */
[----:B------:R-:W-:Y:S01]  /*1ef0*/  @!P2 IMAD.MOV R233, RZ, RZ, -R233 ;  /* 0x000000ffffe9a224 */ /* 0x000fe200078e0ae9 */
[----:B------:R-:W-:Y:S01]  /*1f00*/  ISETP.GE.AND P2, PT, R10, RZ, PT ;  /* 0x000000ff0a00720c */ /* 0x000fe20003f46270 */
[----:B------:R-:W-:Y:S01]  /*1f10*/  @!P4 IMAD.MOV R231, RZ, RZ, -R231 ;  /* 0x000000ffffe7c224 */ /* 0x000fe200078e0ae7 */
[C---:B------:R-:W-:Y:S01]  /*1f20*/  ISETP.GT.U32.AND P4, PT, R3.reuse, R226, PT ;  /* 0x000000e20300720c */ /* 0x040fe20003f84070 */
[----:B------:R-:W-:Y:S01]  /*1f30*/  @!P0 IMAD.MOV R232, RZ, RZ, -R232 ;  /* 0x000000ffffe88224 */ /* 0x000fe200078e0ae8 */
[----:B------:R-:W-:Y:S01]  /*1f40*/  ISETP.GT.U32.AND P0, PT, R3, R228, PT ;  /* 0x000000e40300720c */ /* 0x000fe20003f04070 */
[----:B------:R-:W-:-:S04]  /*1f50*/  IMAD.HI.U32 R5, R0, R7, RZ ;  /* 0x0000000700057227 */ /* 0x000fc800078e00ff */
[----:B------:R-:W-:Y:S02]  /*1f60*/  @!P6 IMAD.IADD R227, R227, 0x1, -R3 ;  /* 0x00000001e3e3e824 */ /* 0x000fe400078e0a03 */
[----:B------:R-:W-:-:S03]  /*1f70*/  IMAD.HI.U32 R6, R0, R9, RZ ;  /* 0x0000000900067227 */ /* 0x000fc600078e00ff */
[----:B------:R-:W-:Y:S01]  /*1f80*/  ISETP.GT.U32.AND P6, PT, R3, R227, PT ;  /* 0x000000e30300720c */ /* 0x000fe20003fc4070 */
[----:B------:R-:W-:Y:S01]  /*1f90*/  IMAD.MOV R8, RZ, RZ, -R5 ;  /* 0x000000ffff087224 */ /* 0x000fe200078e0a05 */
[C---:B------:R-:W-:Y:S01]  /*1fa0*/  LOP3.LUT R5, R4.reuse, 0x4c, RZ, 0xfc, !PT ;  /* 0x0000004c04057812 */ /* 0x040fe200078efcff */
[----:B------:R-:W-:Y:S02]  /*1fb0*/  IMAD.MOV R10, RZ, RZ, -R6 ;  /* 0x000000ffff0a7224 */ /* 0x000fe400078e0a06 */
[----:B------:R-:W-:Y:S01]  /*1fc0*/  @!P1 IMAD.IADD R229, R229, 0x1, -R3 ;  /* 0x00000001e5e59824 */ /* 0x000fe200078e0a03 */
[----:B------:R-:W-:Y:S01]  /*1fd0*/  ISETP.GE.AND P1, PT, R13, RZ, PT ;  /* 0x000000ff0d00720c */ /* 0x000fe20003f26270 */
[C---:B------:R-:W-:Y:S01]  /*1fe0*/  IMAD R6, R3.reuse, R8, R7 ;  /* 0x0000000803067224 */ /* 0x040fe200078e0207 */
[----:B------:R-:W-:Y:S01]  /*1ff0*/  LOP3.LUT R7, R4, 0x50, RZ, 0xfc, !PT ;  /* 0x0000005004077812 */ /* 0x000fe200078efcff */
[----:B------:R-:W-:Y:S01]  /*2000*/  @!P3 IMAD.MOV R230, RZ, RZ, -R230 ;  /* 0x000000ffffe6b224 */ /* 0x000fe200078e0ae6 */
[----:B------:R-:W-:Y:S01]  /*2010*/  ISETP.GE.AND P3, PT, R12, RZ, PT ;  /* 0x000000ff0c00720c */ /* 0x000fe20003f66270 */
[----:B------:R-:W-:Y:S01]  /*2020*/  @!P4 IMAD.IADD R226, R226, 0x1, -R3 ;  /* 0x00000001e2e2c824 */ /* 0x000fe200078e0a03 */
[----:B------:R-:W-:Y:S01]  /*2030*/  IABS R20, R7 ;  /* 0x0000000700147213 */ /* 0x000fe20000000000 */
[----:B------:R-:W-:Y:S01]  /*2040*/  @!P2 IMAD.MOV R229, RZ, RZ, -R229 ;  /* 0x000000ffffe5a224 */ /* 0x000fe200078e0ae5 */
[C---:B------:R-:W-:Y:S01]  /*2050*/  ISETP.GT.U32.AND P2, PT, R3.reuse, R6, PT ;  /* 0x000000060300720c */ /* 0x040fe20003f44070 */
[----:B------:R-:W-:Y:S01]  /*2060*/  @!P0 IMAD.IADD R228, R228, 0x1, -R3 ;  /* 0x00000001e4e48824 */ /* 0x000fe200078e0a03 */
[C---:B------:R-:W-:Y:S01]  /*2070*/  ISETP.GT.U32.AND P4, PT, R3.reuse, R226, PT ;  /* 0x000000e20300720c */ /* 0x040fe20003f84070 */
[----:B------:R-:W-:Y:S01]  /*2080*/  IMAD R8, R3, R10, R9 ;  /* 0x0000000a03087224 */ /* 0x000fe200078e0209 */
[----:B------:R-:W-:Y:S01]  /*2090*/  IABS R10, R5 ;  /* 0x00000005000a7213 */ /* 0x000fe20000000000 */
[----:B------:R-:W-:Y:S01]  /*20a0*/  @!P5 IMAD.MOV R228, RZ, RZ, -R228 ;  /* 0x000000ffffe4d224 */ /* 0x000fe200078e0ae4 */
[----:B------:R-:W-:Y:S01]  /*20b0*/  ISETP.GE.AND P0, PT, R11, RZ, PT ;  /* 0x000000ff0b00720c */ /* 0x000fe20003f06270 */
[----:B------:R-:W-:Y:S01]  /*20c0*/  @!P6 IMAD.IADD R227, R227, 0x1, -R3 ;  /* 0x00000001e3e3e824 */ /* 0x000fe200078e0a03 */
[----:B------:R-:W-:Y:S01]  /*20d0*/  ISETP.GT.U32.AND P5, PT, R3, R8, PT ;  /* 0x000000080300720c */ /* 0x000fe20003fa4070 */
[----:B------:R-:W-:Y:S01]  /*20e0*/  IMAD.SHL.U32 R100, R193, 0x4, RZ ;  /* 0x00000004c1647824 */ /* 0x000fe200078e00ff */
[----:B------:R-:W-:Y:S01]  /*20f0*/  ISETP.GE.AND P6, PT, R15, RZ, PT ;  /* 0x000000ff0f00720c */ /* 0x000fe20003fc6270 */
[----:B------:R-:W-:Y:S01]  /*2100*/  @!P3 IMAD.MOV R227, RZ, RZ, -R227 ;  /* 0x000000ffffe3b224 */ /* 0x000fe200078e0ae3 */
[----:B------:R-:W-:Y:S01]  /*2110*/  ISETP.GE.AND P3, PT, R5, RZ, PT ;  /* 0x000000ff0500720c */ /* 0x000fe20003f66270 */
[--C-:B------:R-:W-:Y:S01]  /*2120*/  @!P2 IMAD.IADD R6, R6, 0x1, -R3.reuse ;  /* 0x000000010606a824 */ /* 0x100fe200078e0a03 */
[----:B------:R-:W-:Y:S01]  /*2130*/  LOP3.LUT R5, R4, 0x4e, RZ, 0xfc, !PT ;  /* 0x0000004e04057812 */ /* 0x000fe200078efcff */
[--C-:B------:R-:W-:Y:S01]  /*2140*/  @!P4 IMAD.IADD R226, R226, 0x1, -R3.reuse ;  /* 0x00000001e2e2c824 */ /* 0x100fe200078e0a03 */
[----:B------:R-:W-:Y:S01]  /*2150*/  LOP3.LUT R9, R4, 0x52, RZ, 0xfc, !PT ;  /* 0x0000005204097812 */ /* 0x000fe200078efcff */
[----:B------:R-:W-:Y:S01]  /*2160*/  IMAD R92, R193, 0xc, RZ ;  /* 0x0000000cc15c7824 */ /* 0x000fe200078e02ff */
[----:B------:R-:W-:Y:S01]  /*2170*/  ISETP.GE.AND P4, PT, R5, RZ, PT ;  /* 0x000000ff0500720c */ /* 0x000fe20003f86270 */
[----:B------:R-:W-:Y:S01]  /*2180*/  @!P1 IMAD.MOV R226, RZ, RZ, -R226 ;  /* 0x000000ffffe29224 */ /* 0x000fe200078e0ae2 */
[----:B------:R-:W-:Y:S01]  /*2190*/  IABS R12, R5 ;  /* 0x00000005000c7213 */ /* 0x000fe20000000000 */
[----:B------:R-:W-:Y:S01]  /*21a0*/  @!P5 IMAD.IADD R8, R8, 0x1, -R3 ;  /* 0x000000010808d824 */ /* 0x000fe200078e0a03 */
[----:B------:R-:W-:Y:S01]  /*21b0*/  ISETP.GT.U32.AND P2, PT, R3, R6, PT ;  /* 0x000000060300720c */ /* 0x000fe20003f44070 */
[----:B------:R-:W-:Y:S01]  /*21c0*/  IMAD.HI.U32 R5, R0, R10, RZ ;  /* 0x0000000a00057227 */ /* 0x000fe200078e00ff */
[----:B------:R-:W-:-:S02]  /*21d0*/  ISETP.GE.AND P1, PT, R7, RZ, PT ;  /* 0x000000ff0700720c */ /* 0x000fc40003f26270 */
[C---:B------:R-:W-:Y:S01]  /*21e0*/  ISETP.GT.U32.AND P5, PT, R3.reuse, R8, PT ;  /* 0x000000080300720c */ /* 0x040fe20003fa4070 */
[----:B------:R-:W-:Y:S01]  /*21f0*/  IMAD.MOV R5, RZ, RZ, -R5 ;  /* 0x000000ffff057224 */ /* 0x000fe200078e0a05 */
[----:B------:R-:W-:Y:S01]  /*2200*/  IABS R22, R9 ;  /* 0x0000000900167213 */ /* 0x000fe20000000000 */
[----:B------:R-:W-:Y:S01]  /*2210*/  IMAD.HI.U32 R7, R0, R20, RZ ;  /* 0x0000001400077227 */ /* 0x000fe200078e00ff */
[C---:B------:R-:W-:Y:S02]  /*2220*/  LOP3.LUT R11, R4.reuse, 0x58, RZ, 0xfc, !PT ;  /* 0x00000058040b7812 */ /* 0x040fe400078efcff */
[----:B------:R-:W-:Y:S01]  /*2230*/  LOP3.LUT R13, R4, 0x5a, RZ, 0xfc, !PT ;  /* 0x0000005a040d7812 */ /* 0x000fe200078efcff */
[----:B------:R-:W-:Y:S01]  /*2240*/  IMAD R10, R3, R5, R10 ;  /* 0x00000005030a7224 */ /* 0x000fe200078e020a */
[----:B------:R-:W-:Y:S01]  /*2250*/  IABS R38, R11 ;  /* 0x0000000b00267213 */ /* 0x000fe20000000000 */
[----:B------:R-:W-:Y:S01]  /*2260*/  IMAD.HI.U32 R5, R0, R12, RZ ;  /* 0x0000000c00057227 */ /* 0x000fe200078e00ff */
[----:B------:R-:W-:-:S02]  /*2270*/  IABS R40, R13 ;  /* 0x0000000d00287213 */ /* 0x000fc40000000000 */
[----:B------:R-:W-:Y:S01]  /*2280*/  LOP3.LUT R15, R4, 0x5c, RZ, 0xfc, !PT ;  /* 0x0000005c040f7812 */ /* 0x000fe200078efcff */
[----:B------:R-:W-:Y:S01]  /*2290*/  @!P2 IMAD.IADD R6, R6, 0x1, -R3 ;  /* 0x000000010606a824 */ /* 0x000fe200078e0a03 */
[----:B------:R-:W-:Y:S01]  /*22a0*/  ISETP.GT.U32.AND P2, PT, R3, R10, PT ;  /* 0x0000000a0300720c */ /* 0x000fe20003f44070 */
[----:B------:R-:W-:Y:S01]  /*22b0*/  IMAD.MOV R5, RZ, RZ, -R5 ;  /* 0x000000ffff057224 */ /* 0x000fe200078e0a05 */
[----:B------:R-:W-:Y:S01]  /*22c0*/  IABS R42, R15 ;  /* 0x0000000f002a7213 */ /* 0x000fe20000000000 */
[----:B------:R-:W-:Y:S01]  /*22d0*/  @!P5 IMAD.IADD R8, R8, 0x1, -R3 ;  /* 0x000000010808d824 */ /* 0x000fe200078e0a03 */
[----:B------:R-:W-:Y:S01]  /*22e0*/  ISETP.GE.AND P5, PT, R9, RZ, PT ;  /* 0x000000ff0900720c */ /* 0x000fe20003fa6270 */
[C---:B------:R-:W-:Y:S01]  /*22f0*/  IMAD R12, R3.reuse, R5, R12 ;  /* 0x00000005030c7224 */ /* 0x040fe200078e020c */
[----:B------:R-:W-:Y:S01]  /*2300*/  LOP3.LUT R9, R4, 0x56, RZ, 0xfc, !PT ;  /* 0x0000005604097812 */ /* 0x000fe200078efcff */
[----:B------:R-:W-:Y:S02]  /*2310*/  @!P6 IMAD.MOV R8, RZ, RZ, -R8 ;  /* 0x000000ffff08e224 */ /* 0x000fe400078e0a08 */
[----:B------:R-:W-:Y:S01]  /*2320*/  @!P0 IMAD.MOV R6, RZ, RZ, -R6 ;  /* 0x000000ffff068224 */ /* 0x000fe200078e0a06 */
[----:B------:R-:W-:Y:S01]  /*2330*/  ISETP.GT.U32.AND P6, PT, R3, R12, PT ;  /* 0x0000000c0300720c */ /* 0x000fe20003fc4070 */
[----:B------:R-:W-:Y:S01]  /*2340*/  IMAD.MOV R7, RZ, RZ, -R7 ;  /* 0x000000ffff077224 */ /* 0x000fe200078e0a07 */
[----:B------:R-:W-:Y:S01]  /*2350*/  IABS R36, R9 ;  /* 0x0000000900247213 */ /* 0x000fe20000000000 */
[----:B------:R-:W-:-:S02]  /*2360*/  @!P2 IMAD.IADD R10, R10, 0x1, -R3 ;  /* 0x000000010a0aa824 */ /* 0x000fc400078e0a03 */
[C---:B------:R-:W-:Y:S01]  /*2370*/  IMAD R20, R3.reuse, R7, R20 ;  /* 0x0000000703147224 */ /* 0x040fe200078e0214 */
[----:B------:R-:W-:Y:S01]  /*2380*/  LOP3.LUT R7, R4, 0x54, RZ, 0xfc, !PT ;  /* 0x0000005404077812 */ /* 0x000fe200078efcff */
[----:B------:R-:W-:Y:S01]  /*2390*/  IMAD.HI.U32 R5, R0, R22, RZ ;  /* 0x0000001600057227 */ /* 0x000fe200078e00ff */
[----:B------:R-:W-:Y:S02]  /*23a0*/  ISETP.GT.U32.AND P0, PT, R3, R10, PT ;  /* 0x0000000a0300720c */ /* 0x000fe40003f04070 */
[----:B------:R-:W-:Y:S01]  /*23b0*/  IABS R24, R7 ;  /* 0x0000000700187213 */ /* 0x000fe20000000000 */
[----:B------:R-:W-:Y:S01]  /*23c0*/  IMAD.MOV R5, RZ, RZ, -R5 ;  /* 0x000000ffff057224 */ /* 0x000fe200078e0a05 */
[----:B------:R-:W-:Y:S01]  /*23d0*/  ISETP.GE.AND P2, PT, R7, RZ, PT ;  /* 0x000000ff0700720c */ /* 0x000fe20003f46270 */
[----:B------:R-:W-:Y:S02]  /*23e0*/  @!P6 IMAD.IADD R12, R12, 0x1, -R3 ;  /* 0x000000010c0ce824 */ /* 0x000fe400078e0a03 */
[----:B------:R-:W-:-:S02]  /*23f0*/  IMAD R22, R3, R5, R22 ;  /* 0x0000000503167224 */ /* 0x000fc400078e0216 */
[----:B------:R-:W-:Y:S01]  /*2400*/  IMAD.HI.U32 R5, R0, R24, RZ ;  /* 0x0000001800057227 */ /* 0x000fe200078e00ff */
[----:B------:R-:W-:-:S03]  /*2410*/  ISETP.GT.U32.AND P6, PT, R3, R12, PT ;  /* 0x0000000c0300720c */ /* 0x000fc60003fc4070 */
[----:B------:R-:W-:Y:S01]  /*2420*/  @!P0 IMAD.IADD R10, R10, 0x1, -R3 ;  /* 0x000000010a0a8824 */ /* 0x000fe200078e0a03 */
[----:B------:R-:W-:Y:S01]  /*2430*/  ISETP.GT.U32.AND P0, PT, R3, R20, PT ;  /* 0x000000140300720c */ /* 0x000fe20003f04070 */
[----:B------:R-:W-:-:S04]  /*2440*/  IMAD.HI.U32 R7, R0, R36, RZ ;  /* 0x0000002400077227 */ /* 0x000fc800078e00ff */
[----:B------:R-:W-:Y:S02]  /*2450*/  IMAD.MOV R5, RZ, RZ, -R5 ;  /* 0x000000ffff057224 */ /* 0x000fe400078e0a05 */
[----:B------:R-:W-:Y:S02]  /*2460*/  IMAD.MOV R7, RZ, RZ, -R7 ;  /* 0x000000ffff077224 */ /* 0x000fe400078e0a07 */
[----:B------:R-:W-:Y:S01]  /*2470*/  @!P6 IMAD.IADD R12, R12, 0x1, -R3 ;  /* 0x000000010c0ce824 */ /* 0x000fe200078e0a03 */
[C---:B------:R-:W-:Y:S01]  /*2480*/  ISETP.GT.U32.AND P6, PT, R3.reuse, R22, PT ;  /* 0x000000160300720c */ /* 0x040fe20003fc4070 */
[----:B------:R-:W-:Y:S02]  /*2490*/  IMAD R24, R3, R5, R24 ;  /* 0x0000000503187224 */ /* 0x000fe400078e0218 */
[----:B------:R-:W-:-:S04]  /*24a0*/  IMAD.HI.U32 R5, R0, R38, RZ ;  /* 0x0000002600057227 */ /* 0x000fc800078e00ff */
[C---:B------:R-:W-:Y:S02]  /*24b0*/  IMAD R36, R3.reuse, R7, R36 ;  /* 0x0000000703247224 */ /* 0x040fe400078e0224 */
[----:B------:R-:W-:Y:S02]  /*24c0*/  @!P0 IMAD.IADD R20, R20, 0x1, -R3 ;  /* 0x0000000114148824 */ /* 0x000fe400078e0a03 */
[----:B------:R-:W-:Y:S02]  /*24d0*/  IMAD.MOV R7, RZ, RZ, -R5 ;  /* 0x000000ffff077224 */ /* 0x000fe400078e0a05 */
[----:B------:R-:W-:Y:S01]  /*24e0*/  @!P3 IMAD.MOV R10, RZ, RZ, -R10 ;  /* 0x000000ffff0ab224 */ /* 0x000fe200078e0a0a */
[C---:B------:R-:W-:Y:S01]  /*24f0*/  ISETP.GT.U32.AND P0, PT, R3.reuse, R20, PT ;  /* 0x000000140300720c */ /* 0x040fe20003f04070 */
[C---:B------:R-:W-:Y:S01]  /*2500*/  IMAD R38, R3.reuse, R7, R38 ;  /* 0x0000000703267224 */ /* 0x040fe200078e0226 */
[----:B------:R-:W-:Y:S01]  /*2510*/  ISETP.GT.U32.AND P3, PT, R3, R24, PT ;  /* 0x000000180300720c */ /* 0x000fe20003f64070 */
[----:B------:R-:W-:-:S02]  /*2520*/  @!P6 IMAD.IADD R22, R22, 0x1, -R3 ;  /* 0x000000011616e824 */ /* 0x000fc400078e0a03 */
[----:B------:R-:W-:Y:S01]  /*2530*/  IMAD.HI.U32 R5, R0, R40, RZ ;  /* 0x0000002800057227 */ /* 0x000fe200078e00ff */
[----:B------:R-:W-:-:S03]  /*2540*/  ISETP.GT.U32.AND P6, PT, R3, R38, PT ;  /* 0x000000260300720c */ /* 0x000fc60003fc4070 */
[----:B------:R-:W-:Y:S02]  /*2550*/  IMAD.MOV R5, RZ, RZ, -R5 ;  /* 0x000000ffff057224 */ /* 0x000fe400078e0a05 */
[----:B------:R-:W-:Y:S01]  /*2560*/  @!P4 IMAD.MOV R12, RZ, RZ, -R12 ;  /* 0x000000ffff0cc224 */ /* 0x000fe200078e0a0c */
[----:B------:R-:W-:Y:S01]  /*2570*/  ISETP.GT.U32.AND P4, PT, R3, R36, PT ;  /* 0x000000240300720c */ /* 0x000fe20003f84070 */
[--C-:B------:R-:W-:Y:S01]  /*2580*/  @!P0 IMAD.IADD R20, R20, 0x1, -R3.reuse ;  /* 0x0000000114148824 */ /* 0x100fe200078e0a03 */
[----:B------:R-:W-:Y:S01]  /*2590*/  ISETP.GE.AND P0, PT, R9, RZ, PT ;  /* 0x000000ff0900720c */ /* 0x000fe20003f06270 */
[--C-:B------:R-:W-:Y:S01]  /*25a0*/  @!P3 IMAD.IADD R24, R24, 0x1, -R3.reuse ;  /* 0x000000011818b824 */ /* 0x100fe200078e0a03 */
[----:B------:R-:W-:Y:S01]  /*25b0*/  LOP3.LUT R9, R4, 0x5e, RZ, 0xfc, !PT ;  /* 0x0000005e04097812 */ /* 0x000fe200078efcff */
[C---:B------:R-:W-:Y:S01]  /*25c0*/  IMAD R40, R3.reuse, R5, R40 ;  /* 0x0000000503287224 */ /* 0x040fe200078e0228 */
[----:B------:R-:W-:Y:S01]  /*25d0*/  ISETP.GT.U32.AND P3, PT, R3, R22, PT ;  /* 0x000000160300720c */ /* 0x000fe20003f64070 */
[----:B------:R-:W-:Y:S01]  /*25e0*/  @!P6 IMAD.IADD R38, R38, 0x1, -R3 ;  /* 0x000000012626e824 */ /* 0x000fe200078e0a03 */
[----:B------:R-:W-:Y:S01]  /*25f0*/  IABS R44, R9 ;  /* 0x00000009002c7213 */ /* 0x000fe20000000000 */
[----:B------:R-:W-:-:S03]  /*2600*/  IMAD.HI.U32 R7, R0, R42, RZ ;  /* 0x0000002a00077227 */ /* 0x000fc600078e00ff */
[----:B------:R-:W-:Y:S01]  /*2610*/  ISETP.GT.U32.AND P6, PT, R3, R38, PT ;  /* 0x000000260300720c */ /* 0x000fe20003fc4070 */
[----:B------:R-:W-:-:S04]  /*2620*/  IMAD.HI.U32 R5, R0, R44, RZ ;  /* 0x0000002c00057227 */ /* 0x000fc800078e00ff */
[----:B------:R-:W-:Y:S02]  /*2630*/  IMAD.MOV R5, RZ, RZ, -R5 ;  /* 0x000000ffff057224 */ /* 0x000fe400078e0a05 */
[--C-:B------:R-:W-:Y:S01]  /*2640*/  @!P3 IMAD.IADD R22, R22, 0x1, -R3.reuse ;  /* 0x000000011616b824 */ /* 0x100fe200078e0a03 */
[C---:B------:R-:W-:Y:S01]  /*2650*/  ISETP.GT.U32.AND P3, PT, R3.reuse, R40, PT ;  /* 0x000000280300720c */ /* 0x040fe20003f64070 */
[C---:B------:R-:W-:Y:S02]  /*2660*/  IMAD R44, R3.reuse, R5, R44 ;  /* 0x00000005032c7224 */ /* 0x040fe400078e022c */
[--C-:B------:R-:W-:Y:S01]  /*2670*/  @!P4 IMAD.IADD R36, R36, 0x1, -R3.reuse ;  /* 0x000000012424c824 */ /* 0x100fe200078e0a03 */
[C---:B------:R-:W-:Y:S01]  /*2680*/  ISETP.GT.U32.AND P4, PT, R3.reuse, R24, PT ;  /* 0x000000180300720c */ /* 0x040fe20003f84070 */
[----:B------:R-:W-:Y:S01]  /*2690*/  @!P6 IMAD.IADD R38, R38, 0x1, -R3 ;  /* 0x000000012626e824 */ /* 0x000fe200078e0a03 */
[----:B------:R-:W-:Y:S01]  /*26a0*/  ISETP.GT.U32.AND P6, PT, R3, R44, PT ;  /* 0x0000002c0300720c */ /* 0x000fe20003fc4070 */
[----:B------:R-:W-:-:S02]  /*26b0*/  IMAD.MOV R7, RZ, RZ, -R7 ;  /* 0x000000ffff077224 */ /* 0x000fc400078e0a07 */
[----:B------:R-:W-:Y:S01]  /*26c0*/  @!P1 IMAD.MOV R20, RZ, RZ, -R20 ;  /* 0x000000ffff149224 */ /* 0x000fe200078e0a14 */
[C---:B------:R-:W-:Y:S01]  /*26d0*/  ISETP.GT.U32.AND P1, PT, R3.reuse, R36, PT ;  /* 0x000000240300720c */ /* 0x040fe20003f24070 */
[----:B------:R-:W-:Y:S02]  /*26e0*/  IMAD R42, R3, R7, R42 ;  /* 0x00000007032a7224 */ /* 0x000fe400078e022a */
[----:B------:R-:W-:Y:S01]  /*26f0*/  @!P3 IMAD.IADD R40, R40, 0x1, -R3 ;  /* 0x000000012828b824 */ /* 0x000fe200078e0a03 */
[----:B------:R-:W-:Y:S01]  /*2700*/  ISETP.GE.AND P3, PT, R13, RZ, PT ;  /* 0x000000ff0d00720c */ /* 0x000fe20003f66270 */
[----:B------:R-:W-:Y:S01]  /*2710*/  IMAD.HI.U32 R7, R0, R48, RZ ;  /* 0x0000003000077227 */ /* 0x000fe200078e00ff */
[----:B------:R-:W-:-:S03]  /*2720*/  LOP3.LUT R13, R4, 0x6e, RZ, 0xfc, !PT ;  /* 0x0000006e040d7812 */ /* 0x000fc600078efcff */
[----:B------:R-:W-:Y:S01]  /*2730*/  @!P6 IMAD.IADD R44, R44, 0x1, -R3 ;  /* 0x000000012c2ce824 */ /* 0x000fe200078e0a03 */
[----:B------:R-:W-:Y:S01]  /*2740*/  ISETP.GT.U32.AND P6, PT, R3, R40, PT ;  /* 0x000000280300720c */ /* 0x000fe20003fc4070 */
[----:B------:R-:W-:Y:S01]  /*2750*/  IMAD.MOV R7, RZ, RZ, -R7 ;  /* 0x000000ffff077224 */ /* 0x000fe200078e0a07 */
[----:B------:R-:W-:Y:S01]  /*2760*/  IABS R60, R13 ;  /* 0x0000000d003c7213 */ /* 0x000fe20000000000 */
[----:B------:R-:W-:-:S04]  /*2770*/  IMAD.HI.U32 R5, R0, R46, RZ ;  /* 0x0000002e00057227 */ /* 0x000fc800078e00ff */
[----:B------:R-:W-:Y:S01]  /*2780*/  @!P4 IMAD.IADD R24, R24, 0x1, -R3 ;  /* 0x000000011818c824 */ /* 0x000fe200078e0a03 */
[C---:B------:R-:W-:Y:S01]  /*2790*/  ISETP.GT.U32.AND P4, PT, R3.reuse, R42, PT ;  /* 0x0000002a0300720c */ /* 0x040fe20003f84070 */
[----:B------:R-:W-:Y:S01]  /*27a0*/  IMAD R48, R3, R7, R48 ;  /* 0x0000000703307224 */ /* 0x000fe200078e0230 */
[----:B------:R-:W-:Y:S01]  /*27b0*/  LOP3.LUT R7, R4, 0x66, RZ, 0xfc, !PT ;  /* 0x0000006604077812 */ /* 0x000fe200078efcff */
[----:B------:R-:W-:Y:S02]  /*27c0*/  IMAD.MOV R5, RZ, RZ, -R5 ;  /* 0x000000ffff057224 */ /* 0x000fe400078e0a05 */
[--C-:B------:R-:W-:Y:S01]  /*27d0*/  @!P1 IMAD.IADD R36, R36, 0x1, -R3.reuse ;  /* 0x0000000124249824 */ /* 0x100fe200078e0a03 */
[----:B------:R-:W-:Y:S01]  /*27e0*/  ISETP.GE.AND P1, PT, R11, RZ, PT ;  /* 0x000000ff0b00720c */ /* 0x000fe20003f26270 */
[--C-:B------:R-:W-:Y:S01]  /*27f0*/  @!P6 IMAD.IADD R40, R40, 0x1, -R3.reuse ;  /* 0x000000012828e824 */ /* 0x100fe200078e0a03 */
[C---:B------:R-:W-:Y:S01]  /*2800*/  ISETP.GT.U32.AND P6, PT, R3.reuse, R48, PT ;  /* 0x000000300300720c */ /* 0x040fe20003fc4070 */
[C---:B------:R-:W-:Y:S01]  /*2810*/  IMAD R46, R3.reuse, R5, R46 ;  /* 0x00000005032e7224 */ /* 0x040fe200078e022e */
[----:B------:R-:W-:Y:S01]  /*2820*/  LOP3.LUT R11, R4, 0x64, RZ, 0xfc, !PT ;  /* 0x00000064040b7812 */ /* 0x000fe200078efcff */
[----:B------:R-:W-:Y:S01]  /*2830*/  @!P0 IMAD.MOV R36, RZ, RZ, -R36 ;  /* 0x000000ffff248224 */ /* 0x000fe200078e0a24 */
[----:B------:R-:W-:Y:S01]  /*2840*/  IABS R52, R7 ;  /* 0x0000000700347213 */ /* 0x000fe20000000000 */
[----:B------:R-:W-:Y:S01]  /*2850*/  @!P4 IMAD.IADD R42, R42, 0x1, -R3 ;  /* 0x000000012a2ac824 */ /* 0x000fe200078e0a03 */
[----:B------:R-:W-:Y:S01]  /*2860*/  IABS R50, R11 ;  /* 0x0000000b00327213 */ /* 0x000fe20000000000 */
[----:B------:R-:W-:Y:S01]  /*2870*/  @!P2 IMAD.MOV R24, RZ, RZ, -R24 ;  /* 0x000000ffff18a224 */ /* 0x000fe200078e0a18 */
[C---:B------:R-:W-:Y:S01]  /*2880*/  ISETP.GT.U32.AND P0, PT, R3.reuse, R46, PT ;  /* 0x0000002e0300720c */ /* 0x040fe20003f04070 */
[----:B------:R-:W-:Y:S01]  /*2890*/  @!P3 IMAD.MOV R40, RZ, RZ, -R40 ;  /* 0x000000ffff28b224 */ /* 0x000fe200078e0a28 */
[----:B------:R-:W-:Y:S01]  /*28a0*/  ISETP.GT.U32.AND P2, PT, R3, R42, PT ;  /* 0x0000002a0300720c */ /* 0x000fe20003f44070 */
[----:B------:R-:W-:Y:S01]  /*28b0*/  IMAD.HI.U32 R5, R0, R50, RZ ;  /* 0x0000003200057227 */ /* 0x000fe200078e00ff */
[----:B------:R-:W-:-:S02]  /*28c0*/  ISETP.GE.AND P4, PT, R15, RZ, PT ;  /* 0x000000ff0f00720c */ /* 0x000fc40003f86270 */
[----:B------:R-:W-:Y:S01]  /*28d0*/  LOP3.LUT R15, R4, 0x78, RZ, 0xfc, !PT ;  /* 0x00000078040f7812 */ /* 0x000fe200078efcff */
[----:B------:R-:W-:Y:S02]  /*28e0*/  @!P6 IMAD.IADD R48, R48, 0x1, -R3 ;  /* 0x000000013030e824 */ /* 0x000fe400078e0a03 */
[----:B------:R-:W-:Y:S01]  /*28f0*/  IMAD.MOV R5, RZ, RZ, -R5 ;  /* 0x000000ffff057224 */ /* 0x000fe200078e0a05 */
[----:B------:R-:W-:Y:S01]  /*2900*/  IABS R70, R15 ;  /* 0x0000000f00467213 */ /* 0x000fe20000000000 */
[----:B------:R-:W-:Y:S01]  /*2910*/  @!P1 IMAD.MOV R38, RZ, RZ, -R38 ;  /* 0x000000ffff269224 */ /* 0x000fe200078e0a26 */
[----:B------:R-:W-:Y:S01]  /*2920*/  ISETP.GE.AND P1, PT, R9, RZ, PT ;  /* 0x000000ff0900720c */ /* 0x000fe20003f26270 */
[----:B------:R-:W-:Y:S01]  /*2930*/  @!P0 IMAD.IADD R46, R46, 0x1, -R3 ;  /* 0x000000012e2e8824 */ /* 0x000fe200078e0a03 */
[C---:B------:R-:W-:Y:S01]  /*2940*/  ISETP.GT.U32.AND P3, PT, R3.reuse, R48, PT ;  /* 0x000000300300720c */ /* 0x040fe20003f64070 */
[C---:B------:R-:W-:Y:S01]  /*2950*/  IMAD R50, R3.reuse, R5, R50 ;  /* 0x0000000503327224 */ /* 0x040fe200078e0232 */
[----:B------:R-:W-:Y:S01]  /*2960*/  LOP3.LUT R9, R4, 0x68, RZ, 0xfc, !PT ;  /* 0x0000006804097812 */ /* 0x000fe200078efcff */
[----:B------:R-:W-:Y:S01]  /*2970*/  IMAD.HI.U32 R5, R0, R52, RZ ;  /* 0x0000003400057227 */ /* 0x000fe200078e00ff */
[----:B------:R-:W-:-:S02]  /*2980*/  ISETP.GT.U32.AND P6, PT, R3, R46, PT ;  /* 0x0000002e0300720c */ /* 0x000fc40003fc4070 */
[----:B------:R-:W-:Y:S01]  /*2990*/  IABS R54, R9 ;  /* 0x0000000900367213 */ /* 0x000fe20000000000 */
[----:B------:R-:W-:Y:S01]  /*29a0*/  IMAD.MOV R5, RZ, RZ, -R5 ;  /* 0x000000ffff057224 */ /* 0x000fe200078e0a05 */
[----:B------:R-:W-:Y:S01]  /*29b0*/  ISETP.GE.AND P0, PT, R11, RZ, PT ;  /* 0x000000ff0b00720c */ /* 0x000fe20003f06270 */
[--C-:B------:R-:W-:Y:S01]  /*29c0*/  @!P2 IMAD.IADD R42, R42, 0x1, -R3.reuse ;  /* 0x000000012a2aa824 */ /* 0x100fe200078e0a03 */
[----:B------:R-:W-:Y:S01]  /*29d0*/  ISETP.GE.AND P2, PT, R21, RZ, PT ;  /* 0x000000ff1500720c */ /* 0x000fe20003f46270 */
[C---:B------:R-:W-:Y:S01]  /*29e0*/  IMAD R52, R3.reuse, R5, R52 ;  /* 0x0000000503347224 */ /* 0x040fe200078e0234 */
[----:B------:R-:W-:Y:S01]  /*29f0*/  LOP3.LUT R11, R4, 0x6c, RZ, 0xfc, !PT ;  /* 0x0000006c040b7812 */ /* 0x000fe200078efcff */
[----:B------:R-:W-:Y:S01]  /*2a00*/  IMAD.HI.U32 R5, R0, R54, RZ ;  /* 0x0000003600057227 */ /* 0x000fe200078e00ff */
[----:B------:R-:W-:Y:S02]  /*2a10*/  LOP3.LUT R21, R4, 0x7a, RZ, 0xfc, !PT ;  /* 0x0000007a04157812 */ /* 0x000fe400078efcff */
[----:B------:R-:W-:Y:S01]  /*2a20*/  IABS R58, R11 ;  /* 0x0000000b003a7213 */ /* 0x000fe20000000000 */
[----:B------:R-:W-:Y:S01]  /*2a30*/  @!P5 IMAD.MOV R22, RZ, RZ, -R22 ;  /* 0x000000ffff16d224 */ /* 0x000fe200078e0a16 */
[C---:B------:R-:W-:Y:S01]  /*2a40*/  ISETP.GT.U32.AND P5, PT, R3.reuse, R44, PT ;  /* 0x0000002c0300720c */ /* 0x040fe20003fa4070 */
[----:B------:R-:W-:Y:S01]  /*2a50*/  @!P3 IMAD.IADD R48, R48, 0x1, -R3 ;  /* 0x000000013030b824 */ /* 0x000fe200078e0a03 */
[----:B------:R-:W-:Y:S01]  /*2a60*/  ISETP.GT.U32.AND P3, PT, R3, R52, PT ;  /* 0x000000340300720c */ /* 0x000fe20003f64070 */
[----:B------:R-:W-:Y:S01]  /*2a70*/  IMAD.MOV R5, RZ, RZ, -R5 ;  /* 0x000000ffff057224 */ /* 0x000fe200078e0a05 */
[----:B------:R-:W-:Y:S01]  /*2a80*/  IABS R72, R21 ;  /* 0x0000001500487213 */ /* 0x000fe20000000000 */
[----:B------:R-:W-:Y:S01]  /*2a90*/  @!P6 IMAD.IADD R46, R46, 0x1, -R3 ;  /* 0x000000012e2ee824 */ /* 0x000fe200078e0a03 */
[----:B------:R-:W-:Y:S01]  /*2aa0*/  ISETP.GE.AND P6, PT, R9, RZ, PT ;  /* 0x000000ff0900720c */ /* 0x000fe20003fc6270 */
[----:B------:R-:W-:-:S02]  /*2ab0*/  IMAD R54, R3, R5, R54 ;  /* 0x0000000503367224 */ /* 0x000fc400078e0236 */
[----:B------:R-:W-:Y:S01]  /*2ac0*/  @!P4 IMAD.MOV R42, RZ, RZ, -R42 ;  /* 0x000000ffff2ac224 */ /* 0x000fe200078e0a2a */
[----:B------:R-:W-:Y:S01]  /*2ad0*/  ISETP.GE.AND P4, PT, R7, RZ, PT ;  /* 0x000000ff0700720c */ /* 0x000fe20003f86270 */
[----:B------:R-:W-:Y:S01]  /*2ae0*/  @!P2 IMAD.MOV R46, RZ, RZ, -R46 ;  /* 0x000000ffff2ea224 */ /* 0x000fe200078e0a2e */
[----:B------:R-:W-:Y:S01]  /*2af0*/  ISETP.GT.U32.AND P2, PT, R3, R54, PT ;  /* 0x000000360300720c */ /* 0x000fe20003f44070 */
[--C-:B------:R-:W-:Y:S01]  /*2b00*/  @!P5 IMAD.IADD R44, R44, 0x1, -R3.reuse ;  /* 0x000000012c2cd824 */ /* 0x100fe200078e0a03 */
[----:B------:R-:W-:Y:S01]  /*2b10*/  LOP3.LUT R7, R4, 0x6a, RZ, 0xfc, !PT ;  /* 0x0000006a04077812 */ /* 0x000fe200078efcff */
[----:B------:R-:W-:Y:S01]  /*2b20*/  @!P3 IMAD.IADD R52, R52, 0x1, -R3 ;  /* 0x000000013434b824 */ /* 0x000fe200078e0a03 */
[----:B------:R-:W-:Y:S01]  /*2b30*/  ISETP.GE.AND P5, PT, R23, RZ, PT ;  /* 0x000000ff1700720c */ /* 0x000fe20003fa6270 */
[----:B------:R-:W-:Y:S01]  /*2b40*/  @!P1 IMAD.MOV R44, RZ, RZ, -R44 ;  /* 0x000000ffff2c9224 */ /* 0x000fe200078e0a2c */
[----:B------:R-:W-:Y:S01]  /*2b50*/  IABS R56, R7 ;  /* 0x0000000700387213 */ /* 0x000fe20000000000 */
[----:B------:R-:W-:Y:S01]  /*2b60*/  IMAD.SHL.U32 R102, R193, 0x2, RZ ;  /* 0x00000002c1667824 */ /* 0x000fe200078e00ff */
[----:B------:R-:W-:Y:S01]  /*2b70*/  ISETP.GT.U32.AND P1, PT, R3, R50, PT ;  /* 0x000000320300720c */ /* 0x000fe20003f24070 */
[----:B------:R-:W-:Y:S01]  /*2b80*/  IMAD R101, R193, 0x3, RZ ;  /* 0x00000003c1657824 */ /* 0x000fe200078e02ff */
[----:B------:R-:W-:Y:S01]  /*2b90*/  ISETP.GT.U32.AND P3, PT, R3, R52, PT ;  /* 0x000000340300720c */ /* 0x000fe20003f64070 */
[----:B------:R-:W-:-:S04]  /*2ba0*/  IMAD.HI.U32 R5, R0, R56, RZ ;  /* 0x0000003800057227 */ /* 0x000fc800078e00ff */
[----:B------:R-:W-:Y:S02]  /*2bb0*/  @!P2 IMAD.IADD R54, R54, 0x1, -R3 ;  /* 0x000000013636a824 */ /* 0x000fe400078e0a03 */
[----:B------:R-:W-:Y:S02]  /*2bc0*/  IMAD.MOV R9, RZ, RZ, -R5 ;  /* 0x000000ffff097224 */ /* 0x000fe400078e0a05 */
[----:B------:R-:W-:Y:S01]  /*2bd0*/  IMAD.HI.U32 R5, R0, R58, RZ ;  /* 0x0000003a00057227 */ /* 0x000fe200078e00ff */
[----:B------:R-:W-:-:S03]  /*2be0*/  ISETP.GT.U32.AND P2, PT, R3, R54, PT ;  /* 0x000000360300720c */ /* 0x000fc60003f44070 */
[C---:B------:R-:W-:Y:S02]  /*2bf0*/  IMAD R56, R3.reuse, R9, R56 ;  /* 0x0000000903387224 */ /* 0x040fe400078e0238 */
[--C-:B------:R-:W-:Y:S02]  /*2c00*/  @!P1 IMAD.IADD R50, R50, 0x1, -R3.reuse ;  /* 0x0000000132329824 */ /* 0x100fe400078e0a03 */
[----:B------:R-:W-:Y:S01]  /*2c10*/  @!P3 IMAD.IADD R52, R52, 0x1, -R3 ;  /* 0x000000013434b824 */ /* 0x000fe200078e0a03 */
[----:B------:R-:W-:Y:S01]  /*2c20*/  ISETP.GT.U32.AND P3, PT, R3, R56, PT ;  /* 0x000000380300720c */ /* 0x000fe20003f64070 */
[----:B------:R-:W-:Y:S01]  /*2c30*/  @!P5 IMAD.MOV R48, RZ, RZ, -R48 ;  /* 0x000000ffff30d224 */ /* 0x000fe200078e0a30 */
[----:B------:R-:W-:Y:S01]  /*2c40*/  ISETP.GE.AND P5, PT, R7, RZ, PT ;  /* 0x000000ff0700720c */ /* 0x000fe20003fa6270 */
[----:B------:R-:W-:Y:S01]  /*2c50*/  IMAD.MOV R5, RZ, RZ, -R5 ;  /* 0x000000ffff057224 */ /* 0x000fe200078e0a05 */
[----:B------:R-:W-:Y:S01]  /*2c60*/  ISETP.GT.U32.AND P1, PT, R3, R50, PT ;  /* 0x000000320300720c */ /* 0x000fe20003f24070 */
[----:B------:R-:W-:-:S04]  /*2c70*/  IMAD.HI.U32 R7, R0, R60, RZ ;  /* 0x0000003c00077227 */ /* 0x000fc800078e00ff */
[C---:B------:R-:W-:Y:S01]  /*2c80*/  IMAD R58, R3.reuse, R5, R58 ;  /* 0x00000005033a7224 */ /* 0x040fe200078e023a */
[----:B------:R-:W-:Y:S01]  /*2c90*/  LOP3.LUT R5, R4, 0x70, RZ, 0xfc, !PT ;  /* 0x0000007004057812 */ /* 0x000fe200078efcff */
[----:B------:R-:W-:Y:S02]  /*2ca0*/  IMAD.MOV R7, RZ, RZ, -R7 ;  /* 0x000000ffff077224 */ /* 0x000fe400078e0a07 */
[--C-:B------:R-:W-:Y:S01]  /*2cb0*/  @!P2 IMAD.IADD R54, R54, 0x1, -R3.reuse ;  /* 0x000000013636a824 */ /* 0x100fe200078e0a03 */
[C---:B------:R-:W-:Y:S01]  /*2cc0*/  ISETP.GT.U32.AND P2, PT, R3.reuse, R58, PT ;  /* 0x0000003a0300720c */ /* 0x040fe20003f44070 */
[C---:B------:R-:W-:Y:S01]  /*2cd0*/  IMAD R60, R3.reuse, R7, R60 ;  /* 0x00000007033c7224 */ /* 0x040fe200078e023c */
[----:B------:R-:W-:Y:S01]  /*2ce0*/  IABS R62, R5 ;  /* 0x00000005003e7213 */ /* 0x000fe20000000000 */
[--C-:B------:R-:W-:Y:S02]  /*2cf0*/  @!P3 IMAD.IADD R56, R56, 0x1, -R3.reuse ;  /* 0x000000013838b824 */ /* 0x100fe400078e0a03 */
[----:B------:R-:W-:Y:S01]  /*2d00*/  @!P6 IMAD.MOV R54, RZ, RZ, -R54 ;  /* 0x000000ffff36e224 */ /* 0x000fe200078e0a36 */
[----:B------:R-:W-:Y:S01]  /*2d10*/  ISETP.GT.U32.AND P6, PT, R3, R60, PT ;  /* 0x0000003c0300720c */ /* 0x000fe20003fc4070 */
[--C-:B------:R-:W-:Y:S01]  /*2d20*/  @!P1 IMAD.IADD R50, R50, 0x1, -R3.reuse ;  /* 0x0000000132329824 */ /* 0x100fe200078e0a03 */
[----:B------:R-:W-:Y:S01]  /*2d30*/  ISETP.GE.AND P1, PT, R11, RZ, PT ;  /* 0x000000ff0b00720c */ /* 0x000fe20003f26270 */
[----:B------:R-:W-:Y:S01]  /*2d40*/  @!P4 IMAD.MOV R52, RZ, RZ, -R52 ;  /* 0x000000ffff34c224 */ /* 0x000fe200078e0a34 */
[----:B------:R-:W-:Y:S01]  /*2d50*/  ISETP.GT.U32.AND P3, PT, R3, R56, PT ;  /* 0x000000380300720c */ /* 0x000fe20003f64070 */
[----:B------:R-:W-:Y:S01]  /*2d60*/  @!P0 IMAD.MOV R50, RZ, RZ, -R50 ;  /* 0x000000ffff328224 */ /* 0x000fe200078e0a32 */
[----:B------:R-:W-:Y:S01]  /*2d70*/  LOP3.LUT R11, R4, 0x72, RZ, 0xfc, !PT ;  /* 0x00000072040b7812 */ /* 0x000fe200078efcff */
[----:B------:R-:W-:Y:S01]  /*2d80*/  @!P2 IMAD.IADD R58, R58, 0x1, -R3 ;  /* 0x000000013a3aa824 */ /* 0x000fe200078e0a03 */
[----:B------:R-:W-:Y:S01]  /*2d90*/  ISETP.GE.AND P0, PT, R13, RZ, PT ;  /* 0x000000ff0d00720c */ /* 0x000fe20003f06270 */
[----:B------:R-:W-:Y:S01]  /*2da0*/  IMAD R84, R193, 0x14, RZ ;  /* 0x00000014c1547824 */ /* 0x000fe200078e02ff */
[----:B------:R-:W-:Y:S01]  /*2db0*/  ISETP.GE.AND P4, PT, R5, RZ, PT ;  /* 0x000000ff0500720c */ /* 0x000fe20003f86270 */
[----:B------:R-:W-:Y:S01]  /*2dc0*/  IMAD.HI.U32 R5, R0, R62, RZ ;  /* 0x0000003e00057227 */ /* 0x000fe200078e00ff */
[----:B------:R-:W-:-:S02]  /*2dd0*/  LOP3.LUT R13, R4, 0x74, RZ, 0xfc, !PT ;  /* 0x00000074040d7812 */ /* 0x000fc400078efcff */
[----:B------:R-:W-:Y:S01]  /*2de0*/  IABS R64, R11 ;  /* 0x0000000b00407213 */ /* 0x000fe20000000000 */
[----:B------:R-:W-:Y:S01]  /*2df0*/  IMAD.MOV R5, RZ, RZ, -R5 ;  /* 0x000000ffff057224 */ /* 0x000fe200078e0a05 */
[----:B------:R-:W-:Y:S01]  /*2e00*/  IABS R66, R13 ;  /* 0x0000000d00427213 */ /* 0x000fe20000000000 */
[----:B------:R-:W-:Y:S01]  /*2e10*/  @!P6 IMAD.IADD R60, R60, 0x1, -R3 ;  /* 0x000000013c3ce824 */ /* 0x000fe200078e0a03 */
[----:B------:R-:W-:Y:S01]  /*2e20*/  ISETP.GT.U32.AND P2, PT, R3, R58, PT ;  /* 0x0000003a0300720c */ /* 0x000fe20003f44070 */
[----:B------:R-:W-:-:S03]  /*2e30*/  IMAD.HI.U32 R7, R0, R64, RZ ;  /* 0x0000004000077227 */ /* 0x000fc600078e00ff */
[----:B------:R-:W-:Y:S01]  /*2e40*/  ISETP.GT.U32.AND P6, PT, R3, R60, PT ;  /* 0x0000003c0300720c */ /* 0x000fe20003fc4070 */
[----:B------:R-:W-:Y:S01]  /*2e50*/  @!P3 IMAD.IADD R56, R56, 0x1, -R3 ;  /* 0x000000013838b824 */ /* 0x000fe200078e0a03 */
[----:B------:R-:W-:Y:S01]  /*2e60*/  ISETP.GE.AND P3, PT, R11, RZ, PT ;  /* 0x000000ff0b00720c */ /* 0x000fe20003f66270 */
[----:B------:R-:W-:Y:S01]  /*2e70*/  IMAD R62, R3, R5, R62 ;  /* 0x00000005033e7224 */ /* 0x000fe200078e023e */
[----:B------:R-:W-:Y:S01]  /*2e80*/  LOP3.LUT R11, R4, 0x76, RZ, 0xfc, !PT ;  /* 0x00000076040b7812 */ /* 0x000fe200078efcff */
[----:B------:R-:W-:-:S03]  /*2e90*/  IMAD.HI.U32 R9, R0, R66, RZ ;  /* 0x0000004200097227 */ /* 0x000fc600078e00ff */
[----:B------:R-:W-:Y:S01]  /*2ea0*/  IABS R5, R11 ;  /* 0x0000000b00057213 */ /* 0x000fe20000000000 */
[----:B------:R-:W-:Y:S02]  /*2eb0*/  IMAD.MOV R7, RZ, RZ, -R7 ;  /* 0x000000ffff077224 */ /* 0x000fe400078e0a07 */
[----:B------:R-:W-:Y:S01]  /*2ec0*/  @!P5 IMAD.MOV R56, RZ, RZ, -R56 ;  /* 0x000000ffff38d224 */ /* 0x000fe200078e0a38 */
[C---:B------:R-:W-:Y:S01]  /*2ed0*/  ISETP.GT.U32.AND P5, PT, R3.reuse, R62, PT ;  /* 0x0000003e0300720c */ /* 0x040fe20003fa4070 */
[----:B------:R-:W-:Y:S02]  /*2ee0*/  IMAD.MOV R9, RZ, RZ, -R9 ;  /* 0x000000ffff097224 */ /* 0x000fe400078e0a09 */
[C---:B------:R-:W-:Y:S02]  /*2ef0*/  IMAD R64, R3.reuse, R7, R64 ;  /* 0x0000000703407224 */ /* 0x040fe400078e0240 */
[C---:B------:R-:W-:Y:S01]  /*2f00*/  IMAD R66, R3.reuse, R9, R66 ;  /* 0x0000000903427224 */ /* 0x040fe200078e0242 */
[----:B------:R-:W-:Y:S01]  /*2f10*/  LOP3.LUT R9, R4, 0x7c, RZ, 0xfc, !PT ;  /* 0x0000007c04097812 */ /* 0x000fe200078efcff */
[----:B------:R-:W-:Y:S01]  /*2f20*/  @!P2 IMAD.IADD R58, R58, 0x1, -R3 ;  /* 0x000000013a3aa824 */ /* 0x000fe200078e0a03 */
[----:B------:R-:W-:Y:S01]  /*2f30*/  ISETP.GT.U32.AND P2, PT, R3, R64, PT ;  /* 0x000000400300720c */ /* 0x000fe20003f44070 */
[----:B------:R-:W-:Y:S01]  /*2f40*/  IMAD.HI.U32 R4, R0, R5, RZ ;  /* 0x0000000500047227 */ /* 0x000fe200078e00ff */
[----:B------:R-:W-:-:S03]  /*2f50*/  IABS R74, R9 ;  /* 0x00000009004a7213 */ /* 0x000fc60000000000 */
[----:B------:R-:W-:Y:S02]  /*2f60*/  IMAD.MOV R4, RZ, RZ, -R4 ;  /* 0x000000ffff047224 */ /* 0x000fe400078e0a04 */
[--C-:B------:R-:W-:Y:S01]  /*2f70*/  @!P6 IMAD.IADD R60, R60, 0x1, -R3.reuse ;  /* 0x000000013c3ce824 */ /* 0x100fe200078e0a03 */
[C---:B------:R-:W-:Y:S01]  /*2f80*/  ISETP.GT.U32.AND P6, PT, R3.reuse, R66, PT ;  /* 0x000000420300720c */ /* 0x040fe20003fc4070 */
[----:B------:R-:W-:Y:S02]  /*2f90*/  @!P5 IMAD.IADD R62, R62, 0x1, -R3 ;  /* 0x000000013e3ed824 */ /* 0x000fe400078e0a03 */
[C---:B------:R-:W-:Y:S02]  /*2fa0*/  IMAD R4, R3.reuse, R4, R5 ;  /* 0x0000000403047224 */ /* 0x040fe400078e0205 */
[----:B------:R-:W-:Y:S01]  /*2fb0*/  @!P2 IMAD.IADD R64, R64, 0x1, -R3 ;  /* 0x000000014040a824 */ /* 0x000fe200078e0a03 */
[C---:B------:R-:W-:Y:S01]  /*2fc0*/  ISETP.GT.U32.AND P5, PT, R3.reuse, R62, PT ;  /* 0x0000003e0300720c */ /* 0x040fe20003fa4070 */
[----:B------:R-:W-:Y:S01]  /*2fd0*/  IMAD.HI.U32 R5, R0, R70, RZ ;  /* 0x0000004600057227 */ /* 0x000fe200078e00ff */
[----:B------:R-:W-:-:S03]  /*2fe0*/  ISETP.GT.U32.AND P2, PT, R3, R4, PT ;  /* 0x000000040300720c */ /* 0x000fc60003f44070 */
[----:B------:R-:W-:Y:S02]  /*2ff0*/  IMAD.MOV R5, RZ, RZ, -R5 ;  /* 0x000000ffff057224 */ /* 0x000fe400078e0a05 */
[----:B------:R-:W-:Y:S02]  /*3000*/  @!P6 IMAD.IADD R66, R66, 0x1, -R3 ;  /* 0x000000014242e824 */ /* 0x000fe400078e0a03 */
[----:B------:R-:W-:Y:S01]  /*3010*/  @!P1 IMAD.MOV R58, RZ, RZ, -R58 ;  /* 0x000000ffff3a9224 */ /* 0x000fe200078e0a3a */
[C---:B------:R-:W-:Y:S01]  /*3020*/  ISETP.GT.U32.AND P1, PT, R3.reuse, R64, PT ;  /* 0x000000400300720c */ /* 0x040fe20003f24070 */
[C---:B------:R-:W-:Y:S01]  /*3030*/  IMAD R70, R3.reuse, R5, R70 ;  /* 0x0000000503467224 */ /* 0x040fe200078e0246 */
[----:B------:R-:W-:Y:S01]  /*3040*/  ISETP.GT.U32.AND P6, PT, R3, R66, PT ;  /* 0x000000420300720c */ /* 0x000fe20003fc4070 */
[----:B------:R-:W-:-:S04]  /*3050*/  IMAD.HI.U32 R7, R0, R72, RZ ;  /* 0x0000004800077227 */ /* 0x000fc800078e00ff */
[----:B------:R-:W-:-:S04]  /*3060*/  IMAD.HI.U32 R0, R0, R74, RZ ;  /* 0x0000004a00007227 */ /* 0x000fc800078e00ff */
[--C-:B------:R-:W-:Y:S01]  /*3070*/  @!P5 IMAD.IADD R62, R62, 0x1, -R3.reuse ;  /* 0x000000013e3ed824 */ /* 0x100fe200078e0a03 */
[C---:B------:R-:W-:Y:S01]  /*3080*/  ISETP.GT.U32.AND P5, PT, R3.reuse, R70, PT ;  /* 0x000000460300720c */ /* 0x040fe20003fa4070 */
[----:B------:R-:W-:Y:S02]  /*3090*/  @!P2 IMAD.IADD R4, R4, 0x1, -R3 ;  /* 0x000000010404a824 */ /* 0x000fe400078e0a03 */
[----:B------:R-:W-:Y:S02]  /*30a0*/  IMAD.MOV R7, RZ, RZ, -R7 ;  /* 0x000000ffff077224 */ /* 0x000fe400078e0a07 */
[----:B------:R-:W-:Y:S01]  /*30b0*/  IMAD.MOV R5, RZ, RZ, -R0 ;  /* 0x000000ffff057224 */ /* 0x000fe200078e0a00 */
[C---:B------:R-:W-:Y:S01]  /*30c0*/  ISETP.GT.U32.AND P2, PT, R3.reuse, R4, PT ;  /* 0x000000040300720c */ /* 0x040fe20003f44070 */
[C---:B------:R-:W-:Y:S02]  /*30d0*/  IMAD R72, R3.reuse, R7, R72 ;  /* 0x0000000703487224 */ /* 0x040fe400078e0248 */
[----:B------:R-:W-:-:S02]  /*30e0*/  IMAD R74, R3, R5, R74 ;  /* 0x00000005034a7224 */ /* 0x000fc400078e024a */
[--C-:B------:R-:W-:Y:S01]  /*30f0*/  @!P1 IMAD.IADD R64, R64, 0x1, -R3.reuse ;  /* 0x0000000140409824 */ /* 0x100fe200078e0a03 */
[C---:B------:R-:W-:Y:S01]  /*3100*/  ISETP.GT.U32.AND P1, PT, R3.reuse, R72, PT ;  /* 0x000000480300720c */ /* 0x040fe20003f24070 */
[--C-:B------:R-:W-:Y:S01]  /*3110*/  @!P6 IMAD.IADD R66, R66, 0x1, -R3.reuse ;  /* 0x000000014242e824 */ /* 0x100fe200078e0a03 */
[----:B------:R-:W-:Y:S01]  /*3120*/  ISETP.GT.U32.AND P6, PT, R3, R74, PT ;  /* 0x0000004a0300720c */ /* 0x000fe20003fc4070 */
[--C-:B------:R-:W-:Y:S02]  /*3130*/  @!P5 IMAD.IADD R70, R70, 0x1, -R3.reuse ;  /* 0x000000014646d824 */ /* 0x100fe400078e0a03 */
[----:B------:R-:W-:Y:S01]  /*3140*/  @!P0 IMAD.MOV R60, RZ, RZ, -R60 ;  /* 0x000000ffff3c8224 */ /* 0x000fe200078e0a3c */
[----:B------:R-:W-:Y:S01]  /*3150*/  ISETP.GE.AND P0, PT, R13, RZ, PT ;  /* 0x000000ff0d00720c */ /* 0x000fe20003f06270 */
[----:B------:R-:W-:Y:S01]  /*3160*/  @!P4 IMAD.MOV R62, RZ, RZ, -R62 ;  /* 0x000000ffff3ec224 */ /* 0x000fe200078e0a3e */
[----:B------:R-:W-:Y:S01]  /*3170*/  ISETP.GT.U32.AND P4, PT, R3, R70, PT ;  /* 0x000000460300720c */ /* 0x000fe20003f84070 */
[----:B------:R-:W-:Y:S01]  /*3180*/  @!P2 IMAD.IADD R4, R4, 0x1, -R3 ;  /* 0x000000010404a824 */ /* 0x000fe200078e0a03 */
[----:B------:R-:W-:Y:S01]  /*3190*/  ISETP.GE.AND P2, PT, R11, RZ, PT ;  /* 0x000000ff0b00720c */ /* 0x000fe20003f46270 */
[----:B------:R-:W-:-:S02]  /*31a0*/  IMAD.MOV.U32 R0, RZ, RZ, c[0x0][0x180] ;  /* 0x00006000ff007624 */ /* 0x000fc400078e00ff */
[--C-:B------:R-:W-:Y:S01]  /*31b0*/  @!P1 IMAD.IADD R72, R72, 0x1, -R3.reuse ;  /* 0x0000000148489824 */ /* 0x100fe200078e0a03 */
[----:B------:R-:W-:Y:S01]  /*31c0*/  ISETP.GE.AND P1, PT, R15, RZ, PT ;  /* 0x000000ff0f00720c */ /* 0x000fe20003f26270 */
[--C-:B------:R-:W-:Y:S01]  /*31d0*/  @!P6 IMAD.IADD R74, R74, 0x1, -R3.reuse ;  /* 0x000000014a4ae824 */ /* 0x100fe200078e0a03 */
[----:B------:R-:W-:Y:S01]  /*31e0*/  IADD3 R5, R0, -0x2f, RZ ;  /* 0xffffffd100057810 */ /* 0x000fe20007ffe0ff */
[----:B------:R-:W-:Y:S01]  /*31f0*/  IMAD.MOV.U32 R68, RZ, RZ, R4 ;  /* 0x000000ffff447224 */ /* 0x000fe200078e0004 */
[C---:B------:R-:W-:Y:S01]  /*3200*/  ISETP.GT.U32.AND P6, PT, R3.reuse, R72, PT ;  /* 0x000000480300720c */ /* 0x040fe20003fc4070 */
[----:B------:R-:W-:Y:S01]  /*3210*/  @!P0 IMAD.MOV R66, RZ, RZ, -R66 ;  /* 0x000000ffff428224 */ /* 0x000fe200078e0a42 */
[----:B------:R-:W-:Y:S01]  /*3220*/  ISETP.GT.U32.AND P0, PT, R3, R74, PT ;  /* 0x0000004a0300720c */ /* 0x000fe20003f04070 */
[--C-:B------:R-:W-:Y:S01]  /*3230*/  @!P4 IMAD.IADD R70, R70, 0x1, -R3.reuse ;  /* 0x000000014646c824 */ /* 0x100fe200078e0a03 */
[----:B------:R-:W-:Y:S01]  /*3240*/  ISETP.GE.AND P4, PT, R21, RZ, PT ;  /* 0x000000ff1500720c */ /* 0x000fe20003f86270 */
[----:B------:R-:W-:Y:S01]  /*3250*/  @!P2 IMAD.MOV R68, RZ, RZ, -R68 ;  /* 0x000000ffff44a224 */ /* 0x000fe200078e0a44 */
[----:B------:R-:W-:Y:S01]  /*3260*/  ISETP.GE.AND P2, PT, R9, RZ, PT ;  /* 0x000000ff0900720c */ /* 0x000fe20003f46270 */
[----:B------:R-:W-:Y:S01]  /*3270*/  @!P3 IMAD.MOV R64, RZ, RZ, -R64 ;  /* 0x000000ffff40b224 */ /* 0x000fe200078e0a40 */
[----:B------:R-:W-:Y:S01]  /*3280*/  ISETP.GE.U32.AND P5, PT, R5, 0x7fffffb2, PT ;  /* 0x7fffffb20500780c */ /* 0x000fe20003fa6070 */
[----:B------:R-:W-:Y:S01]  /*3290*/  @!P1 IMAD.MOV R70, RZ, RZ, -R70 ;  /* 0x000000ffff469224 */ /* 0x000fe200078e0a46 */
[C---:B------:R-:W-:Y:S01]  /*32a0*/  IADD3 R5, R0.reuse, -0x30, RZ ;  /* 0xffffffd000057810 */ /* 0x040fe20007ffe0ff */
[----:B------:R-:W-:Y:S01]  /*32b0*/  IMAD R99, R193, 0x5, RZ ;  /* 0x00000005c1637824 */ /* 0x000fe200078e02ff */
[----:B------:R-:W-:Y:S01]  /*32c0*/  IADD3 R4, R0, -0x2d, RZ ;  /* 0xffffffd300047810 */ /* 0x000fe20007ffe0ff */
[--C-:B------:R-:W-:Y:S01]  /*32d0*/  @!P6 IMAD.IADD R72, R72, 0x1, -R3.reuse ;  /* 0x000000014848e824 */ /* 0x100fe200078e0a03 */
[----:B------:R-:W-:Y:S01]  /*32e0*/  ISETP.GE.U32.AND P3, PT, R5, 0x7fffffb1, PT ;  /* 0x7fffffb10500780c */ /* 0x000fe20003f66070 */
[----:B------:R-:W-:Y:S01]  /*32f0*/  @!P0 IMAD.IADD R74, R74, 0x1, -R3 ;  /* 0x000000014a4a8824 */ /* 0x000fe200078e0a03 */
[----:B------:R-:W-:Y:S01]  /*3300*/  ISETP.GE.U32.AND P1, PT, R4, 0x7fffffb4, PT ;  /* 0x7fffffb40400780c */ /* 0x000fe20003f26070 */
[----:B------:R-:W-:Y:S01]  /*3310*/  @!P4 IMAD.MOV R72, RZ, RZ, -R72 ;  /* 0x000000ffff48c224 */ /* 0x000fe200078e0a48 */
[C---:B------:R-:W-:Y:S01]  /*3320*/  IADD3 R5, R0.reuse, -0x2e, RZ ;  /* 0xffffffd200057810 */ /* 0x040fe20007ffe0ff */
[----:B------:R-:W-:Y:S01]  /*3330*/  @!P2 IMAD.MOV R74, RZ, RZ, -R74 ;  /* 0x000000ffff4aa224 */ /* 0x000fe200078e0a4a */
[C---:B------:R-:W-:Y:S01]  /*3340*/  IADD3 R4, R0.reuse, -0x2b, RZ ;  /* 0xffffffd500047810 */ /* 0x040fe20007ffe0ff */
[C---:B------:R-:W-:Y:S01]  /*3350*/  IMAD R82, R193.reuse, 0x18, RZ ;  /* 0x00000018c1527824 */ /* 0x040fe200078e02ff */
[----:B------:R-:W-:Y:S01]  /*3360*/  IADD3 R3, R0, -0x2c, RZ ;  /* 0xffffffd400037810 */ /* 0x000fe20007ffe0ff */
[C---:B------:R-:W-:Y:S01]  /*3370*/  IMAD R81, R193.reuse, 0x1c, RZ ;  /* 0x0000001cc1517824 */ /* 0x040fe200078e02ff */
[----:B------:R-:W-:Y:S01]  /*3380*/  ISETP.NE.AND P4, PT, RZ, c[0x0][0x17c], PT ;  /* 0x00005f00ff007a0c */ /* 0x000fe20003f85270 */
[----:B------:R-:W-:Y:S01]  /*3390*/  IMAD R98, R193, 0x6, RZ ;  /* 0x00000006c1627824 */ /* 0x000fe200078e02ff */
[----:B------:R-:W-:Y:S01]  /*33a0*/  ISETP.GE.U32.AND P6, PT, R5, 0x7fffffb3, PT ;  /* 0x7fffffb30500780c */ /* 0x000fe20003fc6070 */
[C---:B------:R-:W-:Y:S01]  /*33b0*/  IMAD R97, R193.reuse, 0x7, RZ ;  /* 0x00000007c1617824 */ /* 0x040fe200078e02ff */
[----:B------:R-:W-:Y:S01]  /*33c0*/  ISETP.GE.U32.AND P0, PT, R4, 0x7fffffb6, PT ;  /* 0x7fffffb60400780c */ /* 0x000fe20003f06070 */
[----:B------:R-:W-:Y:S01]  /*33d0*/  IMAD R179, R193, 0x24, RZ ;  /* 0x00000024c1b37824 */ /* 0x000fe200078e02ff */
[----:B------:R-:W-:Y:S01]  /*33e0*/  ISETP.GE.U32.AND P2, PT, R3, 0x7fffffb5, PT ;  /* 0x7fffffb50300780c */ /* 0x000fe20003f46070 */
[----:B------:R-:W-:Y:S01]  /*33f0*/  IMAD.SHL.U32 R96, R193, 0x8, RZ ;  /* 0x00000008c1607824 */ /* 0x000fe200078e00ff */
[----:B------:R-:W-:Y:S01]  /*3400*/  SEL R225, R35, R6, !P4 ;  /* 0x0000000623e17207 */ /* 0x000fe20006000000 */
[----:B------:R-:W-:Y:S01]  /*3410*/  IMAD R95, R193, 0x9, RZ ;  /* 0x00000009c15f7824 */ /* 0x000fe200078e02ff */
        /* <DEDUP_REMOVED lines=62> */
[C---:B------:R-:W-:Y:S01]  /*3800*/  SEL R236, R35.reuse, R236, !P4 ;  /* 0x000000ec23ec7207 */ /* 0x040fe20006000000 */
[----:B------:R-:W-:Y:S01]  /*3810*/  IMAD R30, R30, c[0x0][0x190], RZ ;  /* 0x000064001e1e7a24 */ /* 0x000fe200078e02ff */
[----:B------:R-:W-:Y:S01]  /*3820*/  SEL R235, R35, R235, !P4 ;  /* 0x000000eb23eb7207 */ /* 0x000fe20006000000 */
[----:B------:R-:W-:Y:S01]  /*3830*/  IMAD R122, R19, c[0x0][0x190], RZ ;  /* 0x00006400137a7a24 */ /* 0x000fe200078e02ff */
[C---:B------:R-:W-:Y:S01]  /*3840*/  SEL R234, R35.reuse, R234, !P4 ;  /* 0x000000ea23ea7207 */ /* 0x040fe20006000000 */
[----:B------:R-:W-:Y:S01]  /*3850*/  IMAD R250, R250, c[0x0][0x190], RZ ;  /* 0x00006400fafa7a24 */ /* 0x000fe200078e02ff */
[----:B------:R-:W-:Y:S01]  /*3860*/  SEL R233, R35, R233, !P4 ;  /* 0x000000e923e97207 */ /* 0x000fe20006000000 */
        /* <DEDUP_REMOVED lines=17> */
[C---:B------:R-:W-:Y:S01]  /*3980*/  SEL R192, R35.reuse, R38, !P4 ;  /* 0x0000002623c07207 */ /* 0x040fe20006000000 */
        /* <DEDUP_REMOVED lines=18> */
[----:B------:R-:W-:Y:S01]  /*3ab0*/  IMAD.MOV.U32 R56, RZ, RZ, RZ ;  /* 0x000000ffff387224 */ /* 0x000fe200078e00ff */
[C---:B------:R-:W-:Y:S01]  /*3ac0*/  SEL R22, R35.reuse, R58, !P4 ;  /* 0x0000003a23167207 */ /* 0x040fe20006000000 */
[----:B------:R-:W-:Y:S01]  /*3ad0*/  IMAD R8, R8, c[0x0][0x190], RZ ;  /* 0x0000640008087a24 */ /* 0x000fe200078e02ff */
[----:B------:R-:W-:Y:S01]  /*3ae0*/  SEL R4, R35, R60, !P4 ;  /* 0x0000003c23047207 */ /* 0x000fe20006000000 */
        /* <DEDUP_REMOVED lines=17> */
[C---:B------:R-:W-:Y:S01]  /*3c00*/  IADD3 R35, R0.reuse, -0x2a, RZ ;  /* 0xffffffd600237810 */ /* 0x040fe20007ffe0ff */
[----:B------:R-:W-:Y:S01]  /*3c10*/  IMAD R243, R243, c[0x0][0x190], RZ ;  /* 0x00006400f3f37a24 */ /* 0x000fe200078e02ff */
[----:B------:R-:W-:Y:S01]  /*3c20*/  SEL R54, RZ, 0x1fffe, P5 ;  /* 0x0001fffeff367807 */ /* 0x000fe20002800000 */
[----:B------:R-:W-:Y:S01]  /*3c30*/  IMAD R239, R239, c[0x0][0x190], RZ ;  /* 0x00006400efef7a24 */ /* 0x000fe200078e02ff */
[----:B------:R-:W-:Y:S01]  /*3c40*/  ISETP.GE.U32.AND P5, PT, R35, 0x7fffffb7, PT ;  /* 0x7fffffb72300780c */ /* 0x000fe20003fa6070 */
[----:B------:R-:W-:Y:S01]  /*3c50*/  IMAD R235, R235, c[0x0][0x190], RZ ;  /* 0x00006400ebeb7a24 */ /* 0x000fe200078e02ff */
[C---:B------:R-:W-:Y:S01]  /*3c60*/  IADD3 R36, R0.reuse, -0x27, RZ ;  /* 0xffffffd900247810 */ /* 0x040fe20007ffe0ff */
[----:B------:R-:W-:Y:S01]  /*3c70*/  IMAD R231, R231, c[0x0][0x190], RZ ;  /* 0x00006400e7e77a24 */ /* 0x000fe200078e02ff */
[C---:B------:R-:W-:Y:S01]  /*3c80*/  IADD3 R35, R0.reuse, -0x28, RZ ;  /* 0xffffffd800237810 */ /* 0x040fe20007ffe0ff */
[----:B------:R-:W-:Y:S01]  /*3c90*/  IMAD R227, R227, c[0x0][0x190], RZ ;  /* 0x00006400e3e37a24 */ /* 0x000fe200078e02ff */
[----:B------:R-:W-:Y:S01]  /*3ca0*/  IADD3 R37, R0, -0x29, RZ ;  /* 0xffffffd700257810 */ /* 0x000fe20007ffe0ff */
[----:B------:R-:W-:Y:S01]  /*3cb0*/  IMAD R223, R223, c[0x0][0x190], RZ ;  /* 0x00006400dfdf7a24 */ /* 0x000fe200078e02ff */
[----:B------:R-:W-:Y:S01]  /*3cc0*/  SEL R53, RZ, 0x1, P3 ;  /* 0x00000001ff357807 */ /* 0x000fe20001800000 */
[----:B------:R-:W-:Y:S01]  /*3cd0*/  IMAD R219, R219, c[0x0][0x190], RZ ;  /* 0x00006400dbdb7a24 */ /* 0x000fe200078e02ff */
[----:B------:R-:W-:Y:S01]  /*3ce0*/  SEL R41, RZ, 0x7fff8, P1 ;  /* 0x0007fff8ff297807 */ /* 0x000fe20000800000 */
[----:B------:R-:W-:Y:S01]  /*3cf0*/  IMAD R20, R20, c[0x0][0x190], RZ ;  /* 0x0000640014147a24 */ /* 0x000fe200078e02ff */
[----:B------:R-:W-:Y:S01]  /*3d00*/  ISETP.GE.U32.AND P3, PT, R36, 0x7fffffba, PT ;  /* 0x7fffffba2400780c */ /* 0x000fe20003f66070 */
[----:B------:R-:W-:Y:S01]  /*3d10*/  IMAD.IADD R53, R53, 0x1, R54 ;  /* 0x0000000135357824 */ /* 0x000fe200078e0236 */
[----:B------:R-:W-:Y:S01]  /*3d20*/  ISETP.GE.U32.AND P1, PT, R35, 0x7fffffb9, PT ;  /* 0x7fffffb92300780c */ /* 0x000fe20003f26070 */
[----:B------:R-:W-:Y:S01]  /*3d30*/  IMAD R21, R21, c[0x0][0x190], RZ ;  /* 0x0000640015157a24 */ /* 0x000fe200078e02ff */
[----:B------:R-:W-:Y:S01]  /*3d40*/  IADD3 R36, R0, -0x25, RZ ;  /* 0xffffffdb00247810 */ /* 0x000fe20007ffe0ff */
[----:B------:R-:W-:Y:S01]  /*3d50*/  IMAD R22, R22, c[0x0][0x190], RZ ;  /* 0x0000640016167a24 */ /* 0x000fe200078e02ff */
[----:B------:R-:W-:Y:S01]  /*3d60*/  IADD3 R35, R0, -0x26, RZ ;  /* 0xffffffda00237810 */ /* 0x000fe20007ffe0ff */
[----:B------:R-:W-:Y:S01]  /*3d70*/  IMAD R23, R23, c[0x0][0x190], RZ ;  /* 0x0000640017177a24 */ /* 0x000fe200078e02ff */
[----:B------:R-:W-:Y:S01]  /*3d80*/  ISETP.GE.U32.AND P4, PT, R37, 0x7fffffb8, PT ;  /* 0x7fffffb82500780c */ /* 0x000fe20003f86070 */
        /* <DEDUP_REMOVED lines=8> */
[----:B------:R-:W-:Y:S01]  /*3e10*/  IMAD R238, R238, c[0x0][0x190], RZ ;  /* 0x00006400eeee7a24 */ /* 0x000fe200078e02ff */
[----:B------:R-:W-:Y:S01]  /*3e20*/  ISETP.GE.U32.AND P0, PT, R35, 0x7fffffbb, PT ;  /* 0x7fffffbb2300780c */ /* 0x000fe20003f06070 */
[----:B------:R-:W-:Y:S01]  /*3e30*/  IMAD R234, R234, c[0x0][0x190], RZ ;  /* 0x00006400eaea7a24 */ /* 0x000fe200078e02ff */
[----:B------:R-:W-:Y:S01]  /*3e40*/  IADD3 R35, R0, -0x23, RZ ;  /* 0xffffffdd00237810 */ /* 0x000fe20007ffe0ff */
[----:B------:R-:W-:Y:S01]  /*3e50*/  IMAD R230, R230, c[0x0][0x190], RZ ;  /* 0x00006400e6e67a24 */ /* 0x000fe200078e02ff */
[----:B------:R-:W-:Y:S01]  /*3e60*/  SEL R36, RZ, 0x7fff8, P4 ;  /* 0x0007fff8ff247807 */ /* 0x000fe20002000000 */
        /* <DEDUP_REMOVED lines=10> */
[----:B------:R-:W-:Y:S01]  /*3f10*/  IMAD.IADD R49, R49, 0x1, R50 ;  /* 0x0000000131317824 */ /* 0x000fe200078e0232 */
[----:B------:R-:W-:Y:S01]  /*3f20*/  SEL R35, RZ, 0x4, P5 ;  /* 0x00000004ff237807 */ /* 0x000fe20002800000 */
[----:B------:R-:W-:Y:S01]  /*3f30*/  IMAD R4, R4, c[0x0][0x190], RZ ;  /* 0x0000640004047a24 */ /* 0x000fe200078e02ff */
[----:B------:R-:W-:Y:S01]  /*3f40*/  ISETP.GE.U32.AND P5, PT, R37, 0x7fffffc0, PT ;  /* 0x7fffffc02500780c */ /* 0x000fe20003fa6070 */
[----:B------:R-:W-:Y:S01]  /*3f50*/  IMAD R3, R3, c[0x0][0x190], RZ ;  /* 0x0000640003037a24 */ /* 0x000fe200078e02ff */
[----:B------:R-:W-:Y:S01]  /*3f60*/  IADD3 R37, R0, -0x17, RZ ;  /* 0xffffffe900257810 */ /* 0x000fe20007ffe0ff */
[----:B------:R-:W-:Y:S01]  /*3f70*/  IMAD R2, R2, c[0x0][0x190], RZ ;  /* 0x0000640002027a24 */ /* 0x000fe200078e02ff */
[----:B------:R-:W-:-:S02]  /*3f80*/  SEL R45, RZ, 0x1fffe, P3 ;  /* 0x0001fffeff2d7807 */ /* 0x000fc40001800000 */
[----:B------:R-:W-:Y:S02]  /*3f90*/  ISETP.GE.U32.AND P3, PT, R38, 0x7fffffbf, PT ;  /* 0x7fffffbf2600780c */ /* 0x000fe40003f66070 */
[C---:B------:R-:W-:Y:S02]  /*3fa0*/  IADD3 R38, R0.reuse, -0x18, RZ ;  /* 0xffffffe800267810 */ /* 0x040fe40007ffe0ff */
[----:B------:R-:W-:Y:S02]  /*3fb0*/  SEL R46, RZ, 0x1, P1 ;  /* 0x00000001ff2e7807 */ /* 0x000fe40000800000 */
[----:B------:R-:W-:Y:S02]  /*3fc0*/  ISETP.GE.U32.AND P1, PT, R37, 0x7fffffca, PT ;  /* 0x7fffffca2500780c */ /* 0x000fe40003f26070 */
[----:B------:R-:W-:Y:S01]  /*3fd0*/  IADD3 R39, R0, -0x15, RZ ;  /* 0xffffffeb00277810 */ /* 0x000fe20007ffe0ff */
[----:B------:R-:W-:Y:S01]  /*3fe0*/  IMAD.IADD R45, R46, 0x1, R45 ;  /* 0x000000012e2d7824 */ /* 0x000fe200078e022d */
[----:B------:R-:W-:-:S02]  /*3ff0*/  SEL R37, RZ, 0x7fff8, P6 ;  /* 0x0007fff8ff257807 */ /* 0x000fc40003000000 */
[----:B------:R-:W-:Y:S02]  /*4000*/  ISETP.GE.U32.AND P6, PT, R38, 0x7fffffc9, PT ;  /* 0x7fffffc92600780c */ /* 0x000fe40003fc6070 */
[----:B------:R-:W-:Y:S02]  /*4010*/  SEL R38, RZ, 0x4, P0 ;  /* 0x00000004ff267807 */ /* 0x000fe40000000000 */
[----:B------:R-:W-:Y:S02]  /*4020*/  ISETP.GE.U32.AND P0, PT, R39, 0x7fffffcc, PT ;  /* 0x7fffffcc2700780c */ /* 0x000fe40003f06070 */
[C---:B------:R-:W-:Y:S02]  /*4030*/  IADD3 R44, R0.reuse, -0x13, RZ ;  /* 0xffffffed002c7810 */ /* 0x040fe40007ffe0ff */
[C---:B------:R-:W-:Y:S02]  /*4040*/  IADD3 R39, R0.reuse, -0x16, RZ ;  /* 0xffffffea00277810 */ /* 0x040fe40007ffe0ff */
[----:B------:R-:W-:-:S02]  /*4050*/  IADD3 R40, R0, -0x14, RZ ;  /* 0xffffffec00287810 */ /* 0x000fc40007ffe0ff */
[----:B------:R-:W-:Y:S02]  /*4060*/  SEL R48, RZ, 0x1, P4 ;  /* 0x00000001ff307807 */ /* 0x000fe40002000000 */
[----:B------:R-:W-:Y:S02]  /*4070*/  SEL R47, RZ, 0x1fffe, P2 ;  /* 0x0001fffeff2f7807 */ /* 0x000fe40001000000 */
[----:B------:R-:W-:Y:S02]  /*4080*/  ISETP.GE.U32.AND P4, PT, R44, 0x7fffffce, PT ;  /* 0x7fffffce2c00780c */ /* 0x000fe40003f86070 */
[----:B------:R-:W-:Y:S01]  /*4090*/  ISETP.GE.U32.AND P2, PT, R39, 0x7fffffcb, PT ;  /* 0x7fffffcb2700780c */ /* 0x000fe20003f46070 */
[----:B------:R-:W-:Y:S01]  /*40a0*/  IMAD.IADD R47, R48, 0x1, R47 ;  /* 0x00000001302f7824 */ /* 0x000fe200078e022f */
[----:B------:R-:W-:Y:S02]  /*40b0*/  IADD3 R44, R0, -0x11, RZ ;  /* 0xffffffef002c7810 */ /* 0x000fe40007ffe0ff */
[----:B------:R-:W-:-:S02]  /*40c0*/  SEL R39, RZ, 0x7fff8, P5 ;  /* 0x0007fff8ff277807 */ /* 0x000fc40002800000 */
[----:B------:R-:W-:Y:S02]  /*40d0*/  ISETP.GE.U32.AND P5, PT, R40, 0x7fffffcd, PT ;  /* 0x7fffffcd2800780c */ /* 0x000fe40003fa6070 */
[----:B------:R-:W-:Y:S02]  /*40e0*/  IADD3 R51, R0, -0x12, RZ ;  /* 0xffffffee00337810 */ /* 0x000fe40007ffe0ff */
[----:B------:R-:W-:Y:S02]  /*40f0*/  SEL R40, RZ, 0x4, P3 ;  /* 0x00000004ff287807 */ /* 0x000fe40001800000 */
[----:B------:R-:W-:Y:S02]  /*4100*/  ISETP.GE.U32.AND P3, PT, R44, 0x7fffffd0, PT ;  /* 0x7fffffd02c00780c */ /* 0x000fe40003f66070 */
[----:B------:R-:W-:Y:S02]  /*4110*/  SEL R69, RZ, 0x1fffe, P1 ;  /* 0x0001fffeff457807 */ /* 0x000fe40000800000 */
[----:B------:R-:W-:-:S02]  /*4120*/  IADD3 R32, R0, -0x3c, RZ ;  /* 0xffffffc400207810 */ /* 0x000fc40007ffe0ff */
[----:B------:R-:W-:Y:S02]  /*4130*/  ISETP.GE.U32.AND P1, PT, R51, 0x7fffffcf, PT ;  /* 0x7fffffcf3300780c */ /* 0x000fe40003f26070 */
[C---:B------:R-:W-:Y:S02]  /*4140*/  IADD3 R44, R0.reuse, -0x1b, RZ ;  /* 0xffffffe5002c7810 */ /* 0x040fe40007ffe0ff */
[----:B------:R-:W-:Y:S02]  /*4150*/  IADD3 R43, R0, -0x39, RZ ;  /* 0xffffffc7002b7810 */ /* 0x000fe40007ffe0ff */
[----:B------:R-:W-:Y:S02]  /*4160*/  SEL R63, RZ, 0x7fff8, P3 ;  /* 0x0007fff8ff3f7807 */ /* 0x000fe40001800000 */
[----:B------:R-:W-:Y:S02]  /*4170*/  ISETP.GE.U32.AND P3, PT, R32, 0x7fffffa5, PT ;  /* 0x7fffffa52000780c */ /* 0x000fe40003f66070 */
[----:B------:R-:W-:-:S02]  /*4180*/  SEL R68, RZ, 0x1, P6 ;  /* 0x00000001ff447807 */ /* 0x000fc40003000000 */
[----:B------:R-:W-:Y:S02]  /*4190*/  SEL R32, RZ, 0x4, P1 ;  /* 0x00000004ff207807 */ /* 0x000fe40000800000 */
[----:B------:R-:W-:Y:S01]  /*41a0*/  ISETP.GE.U32.AND P6, PT, R44, 0x7fffffc6, PT ;  /* 0x7fffffc62c00780c */ /* 0x000fe20003fc6070 */
[----:B------:R-:W-:Y:S01]  /*41b0*/  IMAD.IADD R68, R68, 0x1, R69 ;  /* 0x0000000144447824 */ /* 0x000fe200078e0245 */
[----:B------:R-:W-:Y:S01]  /*41c0*/  ISETP.GE.U32.AND P1, PT, R43, 0x7fffffa8, PT ;  /* 0x7fffffa82b00780c */ /* 0x000fe20003f26070 */
[----:B------:R-:W-:Y:S01]  /*41d0*/  IMAD R43, R34, R75, RZ ;  /* 0x0000004b222b7224 */ /* 0x000fe200078e02ff */
[C---:B------:R-:W-:Y:S01]  /*41e0*/  IADD3 R14, R0.reuse, -0x3a, RZ ;  /* 0xffffffc6000e7810 */ /* 0x040fe20007ffe0ff */
[----:B------:R-:W-:Y:S01]  /*41f0*/  IMAD R69, R193, 0x1a, RZ ;  /* 0x0000001ac1457824 */ /* 0x000fe200078e02ff */
[----:B------:R-:W-:Y:S01]  /*4200*/  IADD3 R44, R0, -0x1c, RZ ;  /* 0xffffffe4002c7810 */ /* 0x000fe20007ffe0ff */
[----:B------:R-:W-:Y:S01]  /*4210*/  IMAD.HI.U32 R56, R57, R43, R56 ;  /* 0x0000002b39387227 */ /* 0x000fe200078e0038 */
[----:B------:R-:W-:-:S02]  /*4220*/  SEL R73, RZ, 0x1fffe, P6 ;  /* 0x0001fffeff497807 */ /* 0x000fc40003000000 */
[----:B------:R-:W-:Y:S02]  /*4230*/  SEL R67, RZ, 0x7fff8, P0 ;  /* 0x0007fff8ff437807 */ /* 0x000fe40000000000 */
[----:B------:R-:W-:Y:S02]  /*4240*/  ISETP.GE.U32.AND P6, PT, R14, 0x7fffffa7, PT ;  /* 0x7fffffa70e00780c */ /* 0x000fe40003fc6070 */
[----:B------:R-:W-:Y:S02]  /*4250*/  ISETP.GE.U32.AND P0, PT, R44, 0x7fffffc5, PT ;  /* 0x7fffffc52c00780c */ /* 0x000fe40003f06070 */
[----:B------:R-:W-:Y:S02]  /*4260*/  IABS R14, R76 ;  /* 0x0000004c000e7213 */ /* 0x000fe40000000000 */
[C---:B------:R-:W-:Y:S02]  /*4270*/  IADD3 R51, R0.reuse, -0x19, RZ ;  /* 0xffffffe700337810 */ /* 0x040fe40007ffe0ff */
[----:B------:R-:W-:Y:S01]  /*4280*/  IADD3 R44, R0, -0x1a, RZ ;  /* 0xffffffe6002c7810 */ /* 0x000fe20007ffe0ff */
[----:B------:R-:W-:Y:S01]  /*4290*/  IMAD.HI.U32 R56, R56, R14, RZ ;  /* 0x0000000e38387227 */ /* 0x000fe200078e00ff */
[----:B------:R-:W-:-:S02]  /*42a0*/  IADD3 R33, R0, -0x3f, RZ ;  /* 0xffffffc100217810 */ /* 0x000fc40007ffe0ff */
[----:B------:R-:W-:Y:S01]  /*42b0*/  SEL R66, RZ, 0x4, P2 ;  /* 0x00000004ff427807 */ /* 0x000fe20001000000 */
[----:B------:R-:W-:Y:S01]  /*42c0*/  IMAD.MOV R56, RZ, RZ, -R56 ;  /* 0x000000ffff387224 */ /* 0x000fe200078e0a38 */
[----:B------:R-:W-:Y:S02]  /*42d0*/  SEL R65, RZ, 0x1fffe, P4 ;  /* 0x0001fffeff417807 */ /* 0x000fe40002000000 */
[----:B------:R-:W-:Y:S01]  /*42e0*/  SEL R72, RZ, 0x1, P0 ;  /* 0x00000001ff487807 */ /* 0x000fe20000000000 */
[----:B------:R-:W-:Y:S01]  /*42f0*/  IMAD R14, R75, R56, R14 ;  /* 0x000000384b0e7224 */ /* 0x000fe200078e020e */
[----:B------:R-:W-:Y:S02]  /*4300*/  ISETP.GE.U32.AND P2, PT, R51, 0x7fffffc8, PT ;  /* 0x7fffffc83300780c */ /* 0x000fe40003f46070 */
[----:B------:R-:W-:Y:S01]  /*4310*/  ISETP.GE.U32.AND P4, PT, R44, 0x7fffffc7, PT ;  /* 0x7fffffc72c00780c */ /* 0x000fe20003f86070 */
[----:B------:R-:W-:Y:S01]  /*4320*/  IMAD.IADD R72, R72, 0x1, R73 ;  /* 0x0000000148487824 */ /* 0x000fe200078e0249 */
[----:B------:R-:W-:-:S02]  /*4330*/  ISETP.GE.U32.AND P0, PT, R33, 0x7fffffa2, PT ;  /* 0x7fffffa22100780c */ /* 0x000fc40003f06070 */
[C---:B------:R-:W-:Y:S02]  /*4340*/  IADD3 R51, R0.reuse, -0x3b, RZ ;  /* 0xffffffc500337810 */ /* 0x040fe40007ffe0ff */
[----:B------:R-:W-:Y:S02]  /*4350*/  IADD3 R33, R0, -0x3e, RZ ;  /* 0xffffffc200217810 */ /* 0x000fe40007ffe0ff */
[----:B------:R-:W-:Y:S02]  /*4360*/  SEL R64, RZ, 0x1, P5 ;  /* 0x00000001ff407807 */ /* 0x000fe40002800000 */
[----:B------:R-:W-:Y:S02]  /*4370*/  SEL R70, RZ, 0x4, P4 ;  /* 0x00000004ff467807 */ /* 0x000fe40002000000 */
[----:B------:R-:W-:Y:S01]  /*4380*/  ISETP.GE.U32.AND P5, PT, R51, 0x7fffffa6, PT ;  /* 0x7fffffa63300780c */ /* 0x000fe20003fa6070 */
[----:B------:R-:W-:Y:S01]  /*4390*/  IMAD.IADD R64, R64, 0x1, R65 ;  /* 0x0000000140407824 */ /* 0x000fe200078e0241 */
[----:B------:R-:W-:-:S02]  /*43a0*/  ISETP.GE.U32.AND P4, PT, R33, 0x7fffffa3, PT ;  /* 0x7fffffa32100780c */ /* 0x000fc40003f86070 */
[C---:B------:R-:W-:Y:S02]  /*43b0*/  IADD3 R33, R0.reuse, -0x37, RZ ;  /* 0xffffffc900217810 */ /* 0x040fe40007ffe0ff */
[----:B------:R-:W-:Y:S02]  /*43c0*/  SEL R60, RZ, 0x1fffe, P5 ;  /* 0x0001fffeff3c7807 */ /* 0x000fe40002800000 */
[----:B------:R-:W-:Y:S02]  /*43d0*/  ISETP.GE.U32.AND P5, PT, R33, 0x7fffffaa, PT ;  /* 0x7fffffaa2100780c */ /* 0x000fe40003fa6070 */
[C---:B------:R-:W-:Y:S02]  /*43e0*/  IADD3 R34, R0.reuse, -0x3d, RZ ;  /* 0xffffffc300227810 */ /* 0x040fe40007ffe0ff */
[----:B------:R-:W-:Y:S02]  /*43f0*/  IADD3 R33, R0, -0x35, RZ ;  /* 0xffffffcb00217810 */ /* 0x000fe40007ffe0ff */
[----:B------:R-:W-:-:S02]  /*4400*/  SEL R52, RZ, 0x4, P6 ;  /* 0x00000004ff347807 */ /* 0x000fc40003000000 */
[----:B------:R-:W-:Y:S02]  /*4410*/  ISETP.GT.U32.AND P6, PT, R75, R14, PT ;  /* 0x0000000e4b00720c */ /* 0x000fe40003fc4070 */
[----:B------:R-:W-:Y:S02]  /*4420*/  SEL R71, RZ, 0x7fff8, P2 ;  /* 0x0007fff8ff477807 */ /* 0x000fe40001000000 */
[----:B------:R-:W-:Y:S02]  /*4430*/  SEL R51, RZ, 0x7fff8, P1 ;  /* 0x0007fff8ff337807 */ /* 0x000fe40000800000 */
[----:B------:R-:W-:Y:S02]  /*4440*/  ISETP.GE.U32.AND P2, PT, R34, 0x7fffffa4, PT ;  /* 0x7fffffa42200780c */ /* 0x000fe40003f46070 */
[----:B------:R-:W-:Y:S02]  /*4450*/  ISETP.GE.U32.AND P1, PT, R33, 0x7fffffac, PT ;  /* 0x7fffffac2100780c */ /* 0x000fe40003f26070 */
[----:B------:R-:W-:-:S02]  /*4460*/  IADD3 R33, R0, -0x33, RZ ;  /* 0xffffffcd00217810 */ /* 0x000fc40007ffe0ff */
[----:B------:R-:W-:Y:S01]  /*4470*/  SEL R43, RZ, 0x7fff8, P2 ;  /* 0x0007fff8ff2b7807 */ /* 0x000fe20001000000 */
[----:B------:R-:W-:Y:S01]  /*4480*/  @!P6 IMAD.IADD R14, R14, 0x1, -R75 ;  /* 0x000000010e0ee824 */ /* 0x000fe200078e0a4b */
[----:B------:R-:W-:Y:S02]  /*4490*/  ISETP.GE.U32.AND P2, PT, R33, 0x7fffffae, PT ;  /* 0x7fffffae2100780c */ /* 0x000fe40003f46070 */
[C---:B------:R-:W-:Y:S02]  /*44a0*/  IADD3 R33, R0.reuse, -0x32, RZ ;  /* 0xffffffce00217810 */ /* 0x040fe40007ffe0ff */
[----:B------:R-:W-:Y:S02]  /*44b0*/  IADD3 R34, R0, -0x38, RZ ;  /* 0xffffffc800227810 */ /* 0x000fe40007ffe0ff */
[----:B------:R-:W-:Y:S02]  /*44c0*/  SEL R58, RZ, 0x1fffe, P5 ;  /* 0x0001fffeff3a7807 */ /* 0x000fe40002800000 */
[----:B------:R-:W-:-:S02]  /*44d0*/  SEL R61, RZ, 0x1, P3 ;  /* 0x00000001ff3d7807 */ /* 0x000fc40001800000 */
[----:B------:R-:W-:Y:S02]  /*44e0*/  ISETP.GE.U32.AND P5, PT, R33, 0x7fffffaf, PT ;  /* 0x7fffffaf2100780c */ /* 0x000fe40003fa6070 */
[----:B------:R-:W-:Y:S01]  /*44f0*/  ISETP.GE.U32.AND P3, PT, R34, 0x7fffffa9, PT ;  /* 0x7fffffa92200780c */ /* 0x000fe20003f66070 */
[----:B------:R-:W-:Y:S01]  /*4500*/  IMAD.IADD R60, R61, 0x1, R60 ;  /* 0x000000013d3c7824 */ /* 0x000fe200078e023c */
[----:B------:R-:W-:Y:S02]  /*4510*/  IADD3 R33, R0, -0x1f, RZ ;  /* 0xffffffe100217810 */ /* 0x000fe40007ffe0ff */
[----:B------:R-:W-:Y:S02]  /*4520*/  SEL R57, RZ, 0x1, P3 ;  /* 0x00000001ff397807 */ /* 0x000fe40001800000 */
[----:B------:R-:W-:Y:S02]  /*4530*/  ISETP.GE.U32.AND P6, PT, R33, 0x7fffffc2, PT ;  /* 0x7fffffc22100780c */ /* 0x000fe40003fc6070 */
[----:B------:R-:W-:Y:S01]  /*4540*/  ISETP.GT.U32.AND P3, PT, R75, R14, PT ;  /* 0x0000000e4b00720c */ /* 0x000fe20003f64070 */
[----:B------:R-:W-:Y:S01]  /*4550*/  IMAD.IADD R57, R57, 0x1, R58 ;  /* 0x0000000139397824 */ /* 0x000fe200078e023a */
[----:B------:R-:W-:Y:S01]  /*4560*/  SEL R77, RZ, 0x1fffe, P6 ;  /* 0x0001fffeff4d7807 */ /* 0x000fe20003000000 */
[----:B------:R-:W-:Y:S01]  /*4570*/  IMAD R58, R17, c[0x0][0x190], RZ ;  /* 0x00006400113a7a24 */ /* 0x000fe200078e02ff */
[----:B------:R-:W-:-:S02]  /*4580*/  ISETP.GE.AND P6, PT, R76, RZ, PT ;  /* 0x000000ff4c00720c */ /* 0x000fc40003fc6270 */
[----:B------:R-:W-:Y:S02]  /*4590*/  LOP3.LUT R68, R68, 0x3, RZ, 0xc0, !PT ;  /* 0x0000000344447812 */ /* 0x000fe400078ec0ff */
[----:B------:R-:W-:Y:S02]  /*45a0*/  LOP3.LUT R64, R64, 0x3, RZ, 0xc0, !PT ;  /* 0x0000000340407812 */ /* 0x000fe400078ec0ff */
[----:B------:R-:W-:Y:S01]  /*45b0*/  IADD3 R66, R68, R67, R66 ;  /* 0x0000004344427210 */ /* 0x000fe20007ffe042 */
[C---:B------:R-:W-:Y:S01]  /*45c0*/  IMAD R68, R193.reuse, 0x1b, RZ ;  /* 0x0000001bc1447824 */ /* 0x040fe200078e02ff */
[----:B------:R-:W-:Y:S01]  /*45d0*/  IADD3 R32, R64, R63, R32 ;  /* 0x0000003f40207210 */ /* 0x000fe20007ffe020 */
[----:B------:R-:W-:Y:S01]  /*45e0*/  @!P3 IMAD.IADD R14, R14, 0x1, -R75 ;  /* 0x000000010e0eb824 */ /* 0x000fe200078e0a4b */
[----:B------:R-:W-:Y:S01]  /*45f0*/  IADD3 R64, R0, -0x31, RZ ;  /* 0xffffffcf00407810 */ /* 0x000fe20007ffe0ff */
[----:B------:R-:W-:Y:S01]  /*4600*/  IMAD.SHL.U32 R63, R66, 0x100, RZ ;  /* 0x00000100423f7824 */ /* 0x000fe200078e00ff */
[----:B------:R-:W-:Y:S01]  /*4610*/  IADD3 R34, R0, -0x36, RZ ;  /* 0xffffffca00227810 */ /* 0x000fe20007ffe0ff */
[----:B------:R-:W-:Y:S01]  /*4620*/  @!P6 IMAD.MOV R14, RZ, RZ, -R14 ;  /* 0x000000ffff0ee224 */ /* 0x000fe200078e0a0e */
[----:B------:R-:W-:Y:S01]  /*4630*/  ISETP.NE.AND P6, PT, RZ, c[0x0][0x178], PT ;  /* 0x00005e00ff007a0c */ /* 0x000fe20003fc5270 */
[----:B------:R-:W-:Y:S01]  /*4640*/  IMAD R67, R193, 0x1d, RZ ;  /* 0x0000001dc1437824 */ /* 0x000fe200078e02ff */
[----:B------:R-:W-:-:S02]  /*4650*/  LOP3.LUT R63, R63, 0xf00, RZ, 0xe2, !PT ;  /* 0x00000f003f3f7812 */ /* 0x000fc400078ee2ff */
[----:B------:R-:W-:Y:S02]  /*4660*/  SEL R59, RZ, 0x1fffe, P0 ;  /* 0x0001fffeff3b7807 */ /* 0x000fe40000000000 */
[----:B------:R-:W-:Y:S01]  /*4670*/  ISETP.GE.U32.AND P0, PT, R34, 0x7fffffab, PT ;  /* 0x7fffffab2200780c */ /* 0x000fe20003f06070 */
[----:B------:R-:W-:Y:S01]  /*4680*/  IMAD R32, R32, 0x1000, R63 ;  /* 0x0000100020207824 */ /* 0x000fe200078e023f */
[----:B------:R-:W-:Y:S02]  /*4690*/  SEL R63, RZ, 0x4, P5 ;  /* 0x00000004ff3f7807 */ /* 0x000fe40002800000 */
[C---:B------:R-:W-:Y:S02]  /*46a0*/  IADD3 R34, R0.reuse, -0x34, RZ ;  /* 0xffffffcc00227810 */ /* 0x040fe40007ffe0ff */
[----:B------:R-:W-:Y:S02]  /*46b0*/  IADD3 R55, R0, -0x1d, RZ ;  /* 0xffffffe300377810 */ /* 0x000fe40007ffe0ff */
[----:B------:R-:W-:-:S02]  /*46c0*/  @!P6 LOP3.LUT R14, RZ, c[0x0][0x178], RZ, 0x33, !PT ;  /* 0x00005e00ff0eea12 */ /* 0x000fc400078e33ff */
[----:B------:R-:W-:Y:S02]  /*46d0*/  ISETP.GE.U32.AND P6, PT, R64, 0x7fffffb0, PT ;  /* 0x7fffffb04000780c */ /* 0x000fe40003fc6070 */
[----:B------:R-:W-:Y:S01]  /*46e0*/  SEL R44, RZ, 0x4, P4 ;  /* 0x00000004ff2c7807 */ /* 0x000fe20002000000 */
[----:B------:R-:W-:Y:S01]  /*46f0*/  IMAD R14, R14, c[0x0][0x184], RZ ;  /* 0x000061000e0e7a24 */ /* 0x000fe200078e02ff */
[----:B------:R-:W-:Y:S02]  /*4700*/  SEL R64, RZ, 0x7fff8, P6 ;  /* 0x0007fff8ff407807 */ /* 0x000fe40003000000 */
[----:B------:R-:W-:Y:S01]  /*4710*/  ISETP.GE.U32.AND P4, PT, R34, 0x7fffffad, PT ;  /* 0x7fffffad2200780c */ /* 0x000fe20003f86070 */
[----:B------:R-:W-:Y:S01]  /*4720*/  IMAD.SHL.U32 R103, R14, 0x4, RZ ;  /* 0x000000040e677824 */ /* 0x000fe200078e00ff */
[----:B------:R-:W-:Y:S02]  /*4730*/  IADD3 R56, R0, -0x1e, RZ ;  /* 0xffffffe200387810 */ /* 0x000fe40007ffe0ff */
[----:B------:R-:W-:-:S02]  /*4740*/  SEL R34, RZ, 0x7fff8, P1 ;  /* 0x0007fff8ff227807 */ /* 0x000fc40000800000 */
[----:B------:R-:W-:Y:S01]  /*4750*/  IADD3 R216, P5, R103, c[0x0][0x160], RZ ;  /* 0x0000580067d87a10 */ /* 0x000fe20007fbe0ff */
[----:B------:R-:W-:Y:S01]  /*4760*/  STL [R1+0x2c], R103 ;  /* 0x00002c6701007387 */ /* 0x000fe20000100800 */
[----:B------:R-:W-:Y:S02]  /*4770*/  ISETP.GE.U32.AND P1, PT, R55, 0x7fffffc4, PT ;  /* 0x7fffffc43700780c */ /* 0x000fe40003f26070 */
[----:B------:R-:W-:Y:S01]  /*4780*/  LEA.HI.X.SX32 R217, R14, c[0x0][0x164], 0x2, P5 ;  /* 0x000059000ed97a11 */ /* 0x000fe200028f16ff */
[----:B------:R1:W-:Y:S01]  /*4790*/  STL [R1+0x134], R14 ;  /* 0x0001340e01007387 */ /* 0x0003e20000100800 */
[-C--:B------:R-:W-:Y:S02]  /*47a0*/  IADD3 R166, P6, R100, R216.reuse, RZ ;  /* 0x000000d864a67210 */ /* 0x080fe40007fde0ff */
[C---:B------:R-:W-:Y:S02]  /*47b0*/  LEA R168, P5, R193.reuse, R216, 0x3 ;  /* 0x000000d8c1a87211 */ /* 0x040fe400078a18ff */
[----:B------:R-:W-:-:S02]  /*47c0*/  LEA.HI.X.SX32 R167, R193, R217, 0x2, P6 ;  /* 0x000000d9c1a77211 */ /* 0x000fc400030f16ff */
[-C--:B------:R-:W-:Y:S02]  /*47d0*/  IADD3 R158, P6, R92, R216.reuse, RZ ;  /* 0x000000d85c9e7210 */ /* 0x080fe40007fde0ff */
[-C--:B------:R-:W-:Y:S01]  /*47e0*/  LEA.HI.X.SX32 R169, R102, R217.reuse, 0x2, P5 ;  /* 0x000000d966a97211 */ /* 0x080fe200028f16ff */
[C---:B-1----:R-:W-:Y:S01]  /*47f0*/  IMAD R14, R193.reuse, 0x1e, RZ ;  /* 0x0000001ec10e7824 */ /* 0x042fe200078e02ff */
[-C--:B------:R-:W-:Y:S02]  /*4800*/  LEA R170, P5, R193, R216.reuse, 0x4 ;  /* 0x000000d8c1aa7211 */ /* 0x080fe400078a20ff */
[-C--:B------:R-:W-:Y:S02]  /*4810*/  LEA.HI.X.SX32 R159, R101, R217.reuse, 0x2, P6 ;  /* 0x000000d9659f7211 */ /* 0x080fe400030f16ff */
[----:B------:R-:W-:Y:S02]  /*4820*/  IADD3 R172, P6, R84, R216, RZ ;  /* 0x000000d854ac7210 */ /* 0x000fe40007fde0ff */
[----:B------:R-:W-:-:S02]  /*4830*/  LEA.HI.X.SX32 R171, R100, R217, 0x2, P5 ;  /* 0x000000d964ab7211 */ /* 0x000fc400028f16ff */
[-C--:B------:R-:W-:Y:S02]  /*4840*/  IADD3 R174, P5, R82, R216.reuse, RZ ;  /* 0x000000d852ae7210 */ /* 0x080fe40007fbe0ff */
[-C--:B------:R-:W-:Y:S01]  /*4850*/  LEA.HI.X.SX32 R173, R99, R217.reuse, 0x2, P6 ;  /* 0x000000d963ad7211 */ /* 0x080fe200030f16ff */
[----:B------:R1:W-:Y:S01]  /*4860*/  STL [R1+0x138], R171 ;  /* 0x000138ab01007387 */ /* 0x0003e20000100800 */
[-C--:B------:R-:W-:Y:S02]  /*4870*/  IADD3 R152, P6, R81, R216.reuse, RZ ;  /* 0x000000d851987210 */ /* 0x080fe40007fde0ff */
[-C--:B------:R-:W-:Y:S02]  /*4880*/  LEA.HI.X.SX32 R175, R98, R217.reuse, 0x2, P5 ;  /* 0x000000d962af7211 */ /* 0x080fe400028f16ff */
[----:B------:R-:W-:Y:S02]  /*4890*/  LEA R176, P5, R193, R216, 0x5 ;  /* 0x000000d8c1b07211 */ /* 0x000fe400078a28ff */
[----:B------:R-:W-:-:S02]  /*48a0*/  LEA.HI.X.SX32 R153, R97, R217, 0x2, P6 ;  /* 0x000000d961997211 */ /* 0x000fc400030f16ff */
[----:B------:R-:W-:Y:S02]  /*48b0*/  IADD3 R55, R0, -0x10, RZ ;  /* 0xfffffff000377810 */ /* 0x000fe40007ffe0ff */
[----:B------:R-:W-:Y:S02]  /*48c0*/  IADD3 R178, P6, R179, R216, RZ ;  /* 0x000000d8b3b27210 */ /* 0x000fe40007fde0ff */
[----:B------:R-:W-:Y:S02]  /*48d0*/  SEL R33, RZ, 0x4, P0 ;  /* 0x00000004ff217807 */ /* 0x000fe40000000000 */
[----:B------:R-:W-:Y:S02]  /*48e0*/  ISETP.GE.U32.AND P0, PT, R56, 0x7fffffc3, PT ;  /* 0x7fffffc33800780c */ /* 0x000fe40003f06070 */
[----:B------:R-:W-:Y:S02]  /*48f0*/  IADD3 R62, R0, -0xc, RZ ;  /* 0xfffffff4003e7810 */ /* 0x000fe40007ffe0ff */
[----:B------:R-:W-:-:S02]  /*4900*/  SEL R56, RZ, 0x1fffe, P2 ;  /* 0x0001fffeff387807 */ /* 0x000fc40001000000 */
[-C--:B------:R-:W-:Y:S02]  /*4910*/  LEA.HI.X.SX32 R177, R96, R217.reuse, 0x2, P5 ;  /* 0x000000d960b17211 */ /* 0x080fe400028f16ff */
[----:B------:R-:W-:Y:S02]  /*4920*/  ISETP.GE.U32.AND P2, PT, R55, 0x7fffffd1, PT ;  /* 0x7fffffd13700780c */ /* 0x000fe40003f46070 */
[-C--:B------:R-:W-:Y:S02]  /*4930*/  IADD3 R180, P5, R181, R216.reuse, RZ ;  /* 0x000000d8b5b47210 */ /* 0x080fe40007fbe0ff */
[----:B------:R-:W-:Y:S02]  /*4940*/  LEA.HI.X.SX32 R179, R95, R217, 0x2, P6 ;  /* 0x000000d95fb37211 */ /* 0x000fe400030f16ff */
[----:B------:R-:W-:Y:S02]  /*4950*/  SEL R55, RZ, 0x1, P4 ;  /* 0x00000001ff377807 */ /* 0x000fe40002000000 */
[----:B------:R-:W-:-:S02]  /*4960*/  IADD3 R160, P6, R161, R216, RZ ;  /* 0x000000d8a1a07210 */ /* 0x000fc40007fde0ff */
[----:B------:R-:W-:Y:S01]  /*4970*/  ISETP.GE.U32.AND P4, PT, R62, 0x7fffffd5, PT ;  /* 0x7fffffd53e00780c */ /* 0x000fe20003f86070 */
[----:B------:R-:W-:Y:S01]  /*4980*/  IMAD.IADD R55, R55, 0x1, R56 ;  /* 0x0000000137377824 */ /* 0x000fe200078e0238 */
[----:B------:R-:W-:Y:S02]  /*4990*/  IADD3 R62, R0, -0x20, RZ ;  /* 0xffffffe0003e7810 */ /* 0x000fe40007ffe0ff */
[-C--:B------:R-:W-:Y:S02]  /*49a0*/  LEA.HI.X.SX32 R181, R94, R217.reuse, 0x2, P5 ;  /* 0x000000d95eb57211 */ /* 0x080fe400028f16ff */
[----:B------:R-:W-:Y:S02]  /*49b0*/  IADD3 R182, P5, R183, R216, RZ ;  /* 0x000000d8b7b67210 */ /* 0x000fe40007fbe0ff */
[----:B------:R-:W-:Y:S02]  /*49c0*/  LEA.HI.X.SX32 R161, R93, R217, 0x2, P6 ;  /* 0x000000d95da17211 */ /* 0x000fe400030f16ff */
[----:B------:R-:W-:-:S02]  /*49d0*/  IADD3 R76, R0, -0x5, RZ ;  /* 0xfffffffb004c7810 */ /* 0x000fc40007ffe0ff */
[-C--:B------:R-:W-:Y:S02]  /*49e0*/  IADD3 R184, P6, R185, R216.reuse, RZ ;  /* 0x000000d8b9b87210 */ /* 0x080fe40007fde0ff */
[----:B------:R-:W-:Y:S02]  /*49f0*/  ISETP.GE.U32.AND P3, PT, R62, 0x7fffffc1, PT ;  /* 0x7fffffc13e00780c */ /* 0x000fe40003f66070 */
[----:B------:R-:W-:Y:S02]  /*4a00*/  SEL R74, RZ, 0x4, P0 ;  /* 0x00000004ff4a7807 */ /* 0x000fe40000000000 */
[----:B------:R-:W-:Y:S01]  /*4a10*/  LEA.HI.X.SX32 R183, R92, R217, 0x2, P5 ;  /* 0x000000d95cb77211 */ /* 0x000fe200028f16ff */
[----:B------:R-:W-:Y:S01]  /*4a20*/  IMAD R92, R28, c[0x0][0x190], RZ ;  /* 0x000064001c5c7a24 */ /* 0x000fe200078e02ff */
[----:B------:R-:W-:Y:S02]  /*4a30*/  ISETP.GE.U32.AND P0, PT, R76, 0x7fffffdc, PT ;  /* 0x7fffffdc4c00780c */ /* 0x000fe40003f06070 */
[----:B------:R-:W-:-:S02]  /*4a40*/  IADD3 R186, P5, R187, R216, RZ ;  /* 0x000000d8bbba7210 */ /* 0x000fc40007fbe0ff */
[-C--:B------:R-:W-:Y:S02]  /*4a50*/  LEA.HI.X.SX32 R185, R91, R217.reuse, 0x2, P6 ;  /* 0x000000d95bb97211 */ /* 0x080fe400030f16ff */
[----:B------:R-:W-:Y:S02]  /*4a60*/  SEL R76, RZ, 0x1, P3 ;  /* 0x00000001ff4c7807 */ /* 0x000fe40001800000 */
[-C--:B------:R-:W-:Y:S02]  /*4a70*/  IADD3 R156, P6, R157, R216.reuse, RZ ;  /* 0x000000d89d9c7210 */ /* 0x080fe40007fde0ff */
[-C--:B------:R-:W-:Y:S01]  /*4a80*/  LEA.HI.X.SX32 R187, R90, R217.reuse, 0x2, P5 ;  /* 0x000000d95abb7211 */ /* 0x080fe200028f16ff */
[----:B------:R-:W-:Y:S01]  /*4a90*/  IMAD.IADD R76, R76, 0x1, R77 ;  /* 0x000000014c4c7824 */ /* 0x000fe200078e024d */
[----:B------:R-:W-:Y:S01]  /*4aa0*/  LEA R188, P5, R193, R216, 0x6 ;  /* 0x000000d8c1bc7211 */ /* 0x000fe200078a30ff */
[----:B------:R-:W-:Y:S01]  /*4ab0*/  IMAD R90, R18, c[0x0][0x190], RZ ;  /* 0x00006400125a7a24 */ /* 0x000fe200078e02ff */
[----:B------:R-:W-:-:S02]  /*4ac0*/  LEA.HI.X.SX32 R157, R89, R217, 0x2, P6 ;  /* 0x000000d9599d7211 */ /* 0x000fc400030f16ff */
[-C--:B------:R-:W-:Y:S02]  /*4ad0*/  IADD3 R190, P6, R191, R216.reuse, RZ ;  /* 0x000000d8bfbe7210 */ /* 0x080fe40007fde0ff */
[-C--:B------:R-:W-:Y:S02]  /*4ae0*/  LEA.HI.X.SX32 R189, R88, R217.reuse, 0x2, P5 ;  /* 0x000000d958bd7211 */ /* 0x080fe400028f16ff */
[----:B------:R-:W-:Y:S02]  /*4af0*/  IADD3 R196, P5, R197, R216, RZ ;  /* 0x000000d8c5c47210 */ /* 0x000fe40007fbe0ff */
[----:B------:R-:W-:Y:S02]  /*4b00*/  LEA.HI.X.SX32 R191, R87, R217, 0x2, P6 ;  /* 0x000000d957bf7211 */ /* 0x000fe400030f16ff */
[----:B------:R-:W-:Y:S02]  /*4b10*/  SEL R75, RZ, 0x7fff8, P1 ;  /* 0x0007fff8ff4b7807 */ /* 0x000fe40000800000 */
[----:B------:R-:W-:-:S02]  /*4b20*/  LOP3.LUT R76, R76, 0x3, RZ, 0xc0, !PT ;  /* 0x000000034c4c7812 */ /* 0x000fc400078ec0ff */
[-C--:B------:R-:W-:Y:S02]  /*4b30*/  IADD3 R162, P6, R163, R216.reuse, RZ ;  /* 0x000000d8a3a27210 */ /* 0x080fe40007fde0ff */
[----:B------:R-:W-:Y:S02]  /*4b40*/  LOP3.LUT R72, R72, 0x3, RZ, 0xc0, !PT ;  /* 0x0000000348487812 */ /* 0x000fe400078ec0ff */
[----:B------:R-:W-:Y:S02]  /*4b50*/  LEA.HI.X.SX32 R197, R86, R217, 0x2, P5 ;  /* 0x000000d956c57211 */ /* 0x000fe400028f16ff */
[----:B------:R-:W-:Y:S02]  /*4b60*/  IADD3 R74, R76, R75, R74 ;  /* 0x0000004b4c4a7210 */ /* 0x000fe40007ffe04a */
[----:B------:R-:W-:Y:S02]  /*4b70*/  IADD3 R198, P5, R199, R216, RZ ;  /* 0x000000d8c7c67210 */ /* 0x000fe40007fbe0ff */
[----:B------:R-:W-:-:S02]  /*4b80*/  LEA.HI.X.SX32 R163, R85, R217, 0x2, P6 ;  /* 0x000000d955a37211 */ /* 0x000fc400030f16ff */
[-C--:B------:R-:W-:Y:S02]  /*4b90*/  IADD3 R200, P6, R201, R216.reuse, RZ ;  /* 0x000000d8c9c87210 */ /* 0x080fe40007fde0ff */
[----:B------:R-:W-:Y:S01]  /*4ba0*/  IADD3 R70, R72, R71, R70 ;  /* 0x0000004748467210 */ /* 0x000fe20007ffe046 */
[C---:B------:R-:W-:Y:S01]  /*4bb0*/  IMAD R72, R193.reuse, 0x16, RZ ;  /* 0x00000016c1487824 */ /* 0x040fe200078e02ff */
[----:B------:R-:W-:Y:S01]  /*4bc0*/  LOP3.LUT R65, R74, 0xf, RZ, 0xc0, !PT ;  /* 0x0000000f4a417812 */ /* 0x000fe200078ec0ff */
[----:B------:R-:W-:Y:S01]  /*4bd0*/  IMAD R71, R193, 0x17, RZ ;  /* 0x00000017c1477824 */ /* 0x000fe200078e02ff */
[-C--:B------:R-:W-:Y:S02]  /*4be0*/  LEA.HI.X.SX32 R199, R84, R217.reuse, 0x2, P5 ;  /* 0x000000d954c77211 */ /* 0x080fe400028f16ff */
[-C--:B------:R-:W-:Y:S01]  /*4bf0*/  IADD3 R202, P5, R203, R216.reuse, RZ ;  /* 0x000000d8cbca7210 */ /* 0x080fe20007fbe0ff */
[----:B------:R-:W-:Y:S01]  /*4c00*/  IMAD R65, R70, 0x10, R65 ;  /* 0x0000001046417824 */ /* 0x000fe200078e0241 */
[----:B------:R-:W-:Y:S01]  /*4c10*/  LEA.HI.X.SX32 R201, R83, R217, 0x2, P6 ;  /* 0x000000d953c97211 */ /* 0x000fe200030f16ff */
[----:B------:R-:W-:Y:S01]  /*4c20*/  IMAD R70, R193, 0x19, RZ ;  /* 0x00000019c1467824 */ /* 0x000fe200078e02ff */
[----:B------:R-:W-:-:S02]  /*4c30*/  IADD3 R150, P6, R151, R216, RZ ;  /* 0x000000d897967210 */ /* 0x000fc40007fde0ff */
[-C--:B------:R-:W-:Y:S02]  /*4c40*/  LEA.HI.X.SX32 R203, R72, R217.reuse, 0x2, P5 ;  /* 0x000000d948cb7211 */ /* 0x080fe400028f16ff */
[-C--:B------:R-:W-:Y:S02]  /*4c50*/  IADD3 R204, P5, R205, R216.reuse, RZ ;  /* 0x000000d8cdcc7210 */ /* 0x080fe40007fbe0ff */
[-C--:B------:R-:W-:Y:S02]  /*4c60*/  LEA.HI.X.SX32 R151, R71, R217.reuse, 0x2, P6 ;  /* 0x000000d947977211 */ /* 0x080fe400030f16ff */
[-C--:B------:R-:W-:Y:S02]  /*4c70*/  IADD3 R206, P6, R207, R216.reuse, RZ ;  /* 0x000000d8cfce7210 */ /* 0x080fe40007fde0ff */
[----:B------:R-:W-:Y:S02]  /*4c80*/  LEA.HI.X.SX32 R205, R82, R217, 0x2, P5 ;  /* 0x000000d952cd7211 */ /* 0x000fe400028f16ff */
[----:B------:R-:W-:-:S02]  /*4c90*/  IADD3 R208, P5, R209, R216, RZ ;  /* 0x000000d8d1d07210 */ /* 0x000fc40007fbe0ff */
[-C--:B------:R-:W-:Y:S02]  /*4ca0*/  LEA.HI.X.SX32 R207, R70, R217.reuse, 0x2, P6 ;  /* 0x000000d946cf7211 */ /* 0x080fe400030f16ff */
[-C--:B------:R-:W-:Y:S02]  /*4cb0*/  IADD3 R154, P6, R155, R216.reuse, RZ ;  /* 0x000000d89b9a7210 */ /* 0x080fe40007fde0ff */
[-C--:B------:R-:W-:Y:S02]  /*4cc0*/  LEA.HI.X.SX32 R209, R69, R217.reuse, 0x2, P5 ;  /* 0x000000d945d17211 */ /* 0x080fe400028f16ff */
[-C--:B------:R-:W-:Y:S02]  /*4cd0*/  IADD3 R210, P5, R211, R216.reuse, RZ ;  /* 0x000000d8d3d27210 */ /* 0x080fe40007fbe0ff */
[----:B------:R-:W-:Y:S02]  /*4ce0*/  LEA.HI.X.SX32 R155, R68, R217, 0x2, P6 ;  /* 0x000000d9449b7211 */ /* 0x000fe400030f16ff */
[----:B------:R-:W-:-:S02]  /*4cf0*/  IADD3 R212, P6, R213, R216, RZ ;  /* 0x000000d8d5d47210 */ /* 0x000fc40007fde0ff */
[----:B------:R-:W-:Y:S02]  /*4d00*/  IADD3 R66, R0, -0x1, RZ ;  /* 0xffffffff00427810 */ /* 0x000fe40007ffe0ff */
[----:B------:R-:W-:Y:S02]  /*4d10*/  LOP3.LUT R65, R65, 0xff, RZ, 0xc0, !PT ;  /* 0x000000ff41417812 */ /* 0x000fe400078ec0ff */
[-C--:B------:R-:W-:Y:S02]  /*4d20*/  LEA.HI.X.SX32 R211, R81, R217.reuse, 0x2, P5 ;  /* 0x000000d951d37211 */ /* 0x080fe400028f16ff */
[----:B------:R-:W-:Y:S01]  /*4d30*/  IADD3 R214, P5, R215, R216, RZ ;  /* 0x000000d8d7d67210 */ /* 0x000fe20007fbe0ff */
[----:B------:R-:W-:Y:S01]  /*4d40*/  IMAD.IADD R32, R32, 0x1, R65 ;  /* 0x0000000120207824 */ /* 0x000fe200078e0241 */
[----:B------:R-:W-:Y:S01]  /*4d50*/  LEA.HI.X.SX32 R213, R67, R217, 0x2, P6 ;  /* 0x000000d943d57211 */ /* 0x000fe200030f16ff */
[C---:B------:R-:W-:Y:S01]  /*4d60*/  IMAD R67, R193.reuse, 0x1f, RZ ;  /* 0x0000001fc1437824 */ /* 0x040fe200078e02ff */
[----:B------:R-:W-:Y:S01]  /*4d70*/  ISETP.GE.U32.AND P6, PT, R66, 0x7fffffe0, PT ;  /* 0x7fffffe04200780c */ /* 0x000fe20003fc6070 */
[----:B------:R-:W-:Y:S01]  /*4d80*/  IMAD.SHL.U32 R193, R193, 0x20, RZ ;  /* 0x00000020c1c17824 */ /* 0x000fe200078e00ff */
[----:B------:R-:W-:-:S02]  /*4d90*/  IADD3 R78, R0, -0x9, RZ ;  /* 0xfffffff7004e7810 */ /* 0x000fc40007ffe0ff */
[-C--:B------:R-:W-:Y:S01]  /*4da0*/  LEA.HI.X.SX32 R215, R14, R217.reuse, 0x2, P5 ;  /* 0x000000d90ed77211 */ /* 0x080fe200028f16ff */
[----:B------:R-:W-:Y:S01]  /*4db0*/  IMAD.SHL.U32 R14, R80, 0x4, RZ ;  /* 0x00000004500e7824 */ /* 0x000fe200078e00ff */
[----:B------:R-:W-:Y:S02]  /*4dc0*/  IADD3 R164, P5, R165, R216, RZ ;  /* 0x000000d8a5a47210 */ /* 0x000fe40007fbe0ff */
[----:B------:R-:W-:Y:S02]  /*4dd0*/  IADD3 R65, R0, -0xd, RZ ;  /* 0xfffffff300417810 */ /* 0x000fe40007ffe0ff */
[----:B------:R-:W-:Y:S02]  /*4de0*/  LOP3.LUT R32, R32, 0xffff, RZ, 0xc0, !PT ;  /* 0x0000ffff20207812 */ /* 0x000fe400078ec0ff */
[----:B------:R-:W-:Y:S01]  /*4df0*/  ISETP.GE.U32.AND P1, PT, R78, 0x7fffffd8, PT ;  /* 0x7fffffd84e00780c */ /* 0x000fe20003f26070 */
[----:B------:R2:W-:Y:S01]  /*4e00*/  LDGSTS.E [R14+0x8000], [R216.64], !P6 ;  /* 0x08000000d80e7fae */ /* 0x0005e2000f121844 */
[----:B------:R-:W-:-:S02]  /*4e10*/  LEA.HI.X.SX32 R165, R67, R217, 0x2, P5 ;  /* 0x000000d943a57211 */ /* 0x000fc400028f16ff */
[----:B------:R-:W-:Y:S01]  /*4e20*/  ISETP.GE.U32.AND P5, PT, R65, 0x7fffffd4, PT ;  /* 0x7fffffd44100780c */ /* 0x000fe20003fa6070 */
[----:B------:R1:W-:Y:S01]  /*4e30*/  LDGSTS.E [R14+0x8400], [R170.64], !P0 ;  /* 0x08400000aa0e7fae */ /* 0x0003e2000c121844 */
[--C-:B------:R-:W-:Y:S02]  /*4e40*/  SHF.R.U32.HI R65, RZ, 0xf, R32.reuse ;  /* 0x0000000fff417819 */ /* 0x100fe40000011620 */
[--C-:B------:R-:W-:Y:S02]  /*4e50*/  SHF.R.U32.HI R66, RZ, 0xb, R32.reuse ;  /* 0x0000000bff427819 */ /* 0x100fe40000011620 */
[----:B------:R-:W-:Y:S02]  /*4e60*/  LOP3.LUT P6, RZ, R65, 0x1, RZ, 0xc0, !PT ;  /* 0x0000000141ff7812 */ /* 0x000fe400078cc0ff */
[----:B------:R-:W-:Y:S01]  /*4e70*/  SHF.R.U32.HI R65, RZ, 0x7, R32 ;  /* 0x00000007ff417819 */ /* 0x000fe20000011620 */
[----:B------:R3:W-:Y:S01]  /*4e80*/  LDGSTS.E [R14+0x8800], [R176.64], !P1 ;  /* 0x08800000b00e7fae */ /* 0x0007e2000c921844 */
[----:B------:R-:W-:Y:S01]  /*4e90*/  LOP3.LUT P0, RZ, R66, 0x1, RZ, 0xc0, !PT ;  /* 0x0000000142ff7812 */ /* 0x000fe2000780c0ff */
[----:B--2---:R-:W-:Y:S01]  /*4ea0*/  IMAD.WIDE R216, R193, 0x4, R216 ;  /* 0x00000004c1d87825 */ /* 0x004fe200078e02d8 */
[----:B------:R-:W-:Y:S01]  /*4eb0*/  LOP3.LUT P1, RZ, R65, 0x1, RZ, 0xc0, !PT ;  /* 0x0000000141ff7812 */ /* 0x000fe2000782c0ff */
[----:B------:R3:W-:Y:S01]  /*4ec0*/  LDGSTS.E [R14+0x8c00], [R182.64], !P5 ;  /* 0x08c00000b60e7fae */ /* 0x0007e2000e921844 */
[----:B------:R-:W-:-:S02]  /*4ed0*/  SHF.R.U32.HI R66, RZ, 0x3, R32 ;  /* 0x00000003ff427819 */ /* 0x000fc40000011620 */
[----:B------:R-:W-:Y:S02]  /*4ee0*/  IADD3 R65, R0, -0x2, RZ ;  /* 0xfffffffe00417810 */ /* 0x000fe40007ffe0ff */
[----:B------:R-:W-:Y:S01]  /*4ef0*/  LOP3.LUT R67, R14, 0x20, RZ, 0x3c, !PT ;  /* 0x000000200e437812 */ /* 0x000fe200078e3cff */
[----:B------:R3:W-:Y:S01]  /*4f00*/  LDGSTS.E [R14+0x9000], [R188.64], P6 ;  /* 0x09000000bc0e7fae */ /* 0x0007e2000b121844 */
[----:B------:R-:W-:Y:S02]  /*4f10*/  LOP3.LUT P6, RZ, R66, 0x1, RZ, 0xc0, !PT ;  /* 0x0000000142ff7812 */ /* 0x000fe400078cc0ff */
[----:B------:R-:W-:Y:S01]  /*4f20*/  ISETP.GE.U32.AND P5, PT, R65, 0x7fffffdf, PT ;  /* 0x7fffffdf4100780c */ /* 0x000fe20003fa6070 */
[----:B------:R3:W-:Y:S01]  /*4f30*/  LDGSTS.E [R14+0x9400], [R198.64], P0 ;  /* 0x09400000c60e7fae */ /* 0x0007e20008121844 */
[C---:B------:R-:W-:Y:S02]  /*4f40*/  IADD3 R65, R0.reuse, -0x6, RZ ;  /* 0xfffffffa00417810 */ /* 0x040fe40007ffe0ff */
[----:B------:R-:W-:Y:S01]  /*4f50*/  IADD3 R66, R0, -0xa, RZ ;  /* 0xfffffff600427810 */ /* 0x000fe20007ffe0ff */
[----:B------:R3:W-:Y:S01]  /*4f60*/  LDGSTS.E [R14+0x9800], [R204.64], P1 ;  /* 0x09800000cc0e7fae */ /* 0x0007e20008921844 */
[----:B------:R-:W-:-:S02]  /*4f70*/  ISETP.GE.U32.AND P1, PT, R65, 0x7fffffdb, PT ;  /* 0x7fffffdb4100780c */ /* 0x000fc40003f26070 */
[----:B------:R-:W-:Y:S02]  /*4f80*/  ISETP.GE.U32.AND P0, PT, R66, 0x7fffffd7, PT ;  /* 0x7fffffd74200780c */ /* 0x000fe40003f06070 */
[----:B------:R-:W-:Y:S01]  /*4f90*/  IADD3 R65, R0, -0xe, RZ ;  /* 0xfffffff200417810 */ /* 0x000fe20007ffe0ff */
[----:B------:R3:W-:Y:S01]  /*4fa0*/  LDGSTS.E [R14+0x9c00], [R210.64], P6 ;  /* 0x09c00000d20e7fae */ /* 0x0007e2000b121844 */
[--C-:B------:R-:W-:Y:S02]  /*4fb0*/  SHF.R.U32.HI R66, RZ, 0xe, R32.reuse ;  /* 0x0000000eff427819 */ /* 0x100fe40000011620 */
[----:B------:R-:W-:Y:S01]  /*4fc0*/  ISETP.GE.U32.AND P6, PT, R65, 0x7fffffd3, PT ;  /* 0x7fffffd34100780c */ /* 0x000fe20003fc6070 */
[----:B------:R2:W-:Y:S01]  /*4fd0*/  LDGSTS.E [R67+0x8100], [R166.64], !P5 ;  /* 0x08100000a6437fae */ /* 0x0005e2000e921844 */
[----:B------:R-:W-:Y:S02]  /*4fe0*/  LOP3.LUT P5, RZ, R66, 0x1, RZ, 0xc0, !PT ;  /* 0x0000000142ff7812 */ /* 0x000fe400078ac0ff */
[--C-:B------:R-:W-:Y:S01]  /*4ff0*/  SHF.R.U32.HI R66, RZ, 0xa, R32.reuse ;  /* 0x0000000aff427819 */ /* 0x100fe20000011620 */
[----:B------:R2:W-:Y:S01]  /*5000*/  LDGSTS.E [R67+0x8500], [R172.64], !P1 ;  /* 0x08500000ac437fae */ /* 0x0005e2000c921844 */
[----:B------:R-:W-:-:S02]  /*5010*/  SHF.R.U32.HI R65, RZ, 0x6, R32 ;  /* 0x00000006ff417819 */ /* 0x000fc40000011620 */
[----:B------:R-:W-:Y:S01]  /*5020*/  LOP3.LUT P1, RZ, R66, 0x1, RZ, 0xc0, !PT ;  /* 0x0000000142ff7812 */ /* 0x000fe2000782c0ff */
[----:B------:R2:W-:Y:S01]  /*5030*/  LDGSTS.E [R67+0x8900], [R178.64], !P0 ;  /* 0x08900000b2437fae */ /* 0x0005e2000c121844 */
[----:B------:R-:W-:Y:S02]  /*5040*/  LOP3.LUT P0, RZ, R65, 0x1, RZ, 0xc0, !PT ;  /* 0x0000000141ff7812 */ /* 0x000fe4000780c0ff */
[----:B------:R-:W-:Y:S01]  /*5050*/  SHF.R.U32.HI R66, RZ, 0x2, R32 ;  /* 0x00000002ff427819 */ /* 0x000fe20000011620 */
[----:B------:R2:W-:Y:S01]  /*5060*/  LDGSTS.E [R67+0x8d00], [R184.64], !P6 ;  /* 0x08d00000b8437fae */ /* 0x0005e2000f121844 */
[----:B------:R-:W-:Y:S02]  /*5070*/  IADD3 R65, R0, -0x3, RZ ;  /* 0xfffffffd00417810 */ /* 0x000fe40007ffe0ff */
[----:B------:R-:W-:Y:S01]  /*5080*/  LOP3.LUT R69, R14, 0x40, RZ, 0x3c, !PT ;  /* 0x000000400e457812 */ /* 0x000fe200078e3cff */
[----:B------:R2:W-:Y:S01]  /*5090*/  LDGSTS.E [R67+0x9100], [R190.64], P5 ;  /* 0x09100000be437fae */ /* 0x0005e2000a921844 */
[----:B------:R-:W-:-:S02]  /*50a0*/  LOP3.LUT P5, RZ, R66, 0x1, RZ, 0xc0, !PT ;  /* 0x0000000142ff7812 */ /* 0x000fc400078ac0ff */
[----:B------:R-:W-:Y:S01]  /*50b0*/  ISETP.GE.U32.AND P6, PT, R65, 0x7fffffde, PT ;  /* 0x7fffffde4100780c */ /* 0x000fe20003fc6070 */
[----:B------:R2:W-:Y:S01]  /*50c0*/  LDGSTS.E [R67+0x9500], [R200.64], P1 ;  /* 0x09500000c8437fae */ /* 0x0005e20008921844 */
[C---:B------:R-:W-:Y:S02]  /*50d0*/  IADD3 R65, R0.reuse, -0x7, RZ ;  /* 0xfffffff900417810 */ /* 0x040fe40007ffe0ff */
[----:B------:R-:W-:Y:S01]  /*50e0*/  IADD3 R66, R0, -0xb, RZ ;  /* 0xfffffff500427810 */ /* 0x000fe20007ffe0ff */
[----:B------:R2:W-:Y:S01]  /*50f0*/  LDGSTS.E [R67+0x9900], [R206.64], P0 ;  /* 0x09900000ce437fae */ /* 0x0005e20008121844 */
[----:B------:R-:W-:Y:S02]  /*5100*/  ISETP.GE.U32.AND P0, PT, R65, 0x7fffffda, PT ;  /* 0x7fffffda4100780c */ /* 0x000fe40003f06070 */
[----:B------:R-:W-:Y:S02]  /*5110*/  ISETP.GE.U32.AND P1, PT, R66, 0x7fffffd6, PT ;  /* 0x7fffffd64200780c */ /* 0x000fe40003f26070 */
[----:B------:R-:W-:Y:S01]  /*5120*/  IADD3 R65, R0, -0xf, RZ ;  /* 0xfffffff100417810 */ /* 0x000fe20007ffe0ff */
[----:B------:R2:W-:Y:S01]  /*5130*/  LDGSTS.E [R67+0x9d00], [R212.64], P5 ;  /* 0x09d00000d4437fae */ /* 0x0005e2000a921844 */
[----:B------:R-:W-:-:S02]  /*5140*/  SHF.R.U32.HI R66, RZ, 0xd, R32 ;  /* 0x0000000dff427819 */ /* 0x000fc40000011620 */
[----:B------:R-:W-:Y:S01]  /*5150*/  ISETP.GE.U32.AND P5, PT, R65, 0x7fffffd2, PT ;  /* 0x7fffffd24100780c */ /* 0x000fe20003fa6070 */
[----:B------:R4:W-:Y:S01]  /*5160*/  LDGSTS.E [R69+0x8200], [R168.64], !P6 ;  /* 0x08200000a8457fae */ /* 0x0009e2000f121844 */
[----:B------:R-:W-:Y:S02]  /*5170*/  LOP3.LUT P6, RZ, R66, 0x1, RZ, 0xc0, !PT ;  /* 0x0000000142ff7812 */ /* 0x000fe400078cc0ff */
[----:B------:R-:W-:Y:S01]  /*5180*/  SHF.R.U32.HI R66, RZ, 0x9, R32 ;  /* 0x00000009ff427819 */ /* 0x000fe20000011620 */
[----:B------:R4:W-:Y:S01]  /*5190*/  LDGSTS.E [R69+0x8600], [R174.64], !P0 ;  /* 0x08600000ae457fae */ /* 0x0009e2000c121844 */
[----:B------:R-:W-:Y:S02]  /*51a0*/  IADD3 R65, R0, -0x8, RZ ;  /* 0xfffffff800417810 */ /* 0x000fe40007ffe0ff */
[----:B-1----:R-:W-:Y:S01]  /*51b0*/  LOP3.LUT R171, R14, 0x60, RZ, 0x3c, !PT ;  /* 0x000000600eab7812 */ /* 0x002fe200078e3cff */
[----:B------:R4:W-:Y:S01]  /*51c0*/  LDGSTS.E [R69+0x8a00], [R180.64], !P1 ;  /* 0x08a00000b4457fae */ /* 0x0009e2000c921844 */
[----:B------:R-:W-:-:S02]  /*51d0*/  LOP3.LUT P1, RZ, R66, 0x1, RZ, 0xc0, !PT ;  /* 0x0000000142ff7812 */ /* 0x000fc4000782c0ff */
[--C-:B------:R-:W-:Y:S01]  /*51e0*/  SHF.R.U32.HI R66, RZ, 0x5, R32.reuse ;  /* 0x00000005ff427819 */ /* 0x100fe20000011620 */
[----:B------:R4:W-:Y:S01]  /*51f0*/  LDGSTS.E [R69+0x8e00], [R186.64], !P5 ;  /* 0x08e00000ba457fae */ /* 0x0009e2000e921844 */
[----:B------:R-:W-:Y:S02]  /*5200*/  ISETP.GE.U32.AND P0, PT, R65, 0x7fffffd9, PT ;  /* 0x7fffffd94100780c */ /* 0x000fe40003f06070 */
[----:B------:R-:W-:Y:S01]  /*5210*/  IADD3 R65, R0, -0x4, RZ ;  /* 0xfffffffc00417810 */ /* 0x000fe20007ffe0ff */
[----:B------:R4:W-:Y:S01]  /*5220*/  LDGSTS.E [R69+0x9200], [R196.64], P6 ;  /* 0x09200000c4457fae */ /* 0x0009e2000b121844 */
[----:B------:R-:W-:Y:S02]  /*5230*/  LOP3.LUT P5, RZ, R66, 0x1, RZ, 0xc0, !PT ;  /* 0x0000000142ff7812 */ /* 0x000fe400078ac0ff */
[----:B------:R-:W-:Y:S02]  /*5240*/  ISETP.GE.U32.AND P6, PT, R65, 0x7fffffdd, PT ;  /* 0x7fffffdd4100780c */ /* 0x000fe40003fc6070 */
[----:B------:R-:W-:Y:S01]  /*5250*/  SHF.R.U32.HI R65, RZ, 0x1, R32 ;  /* 0x00000001ff417819 */ /* 0x000fe20000011620 */
[----:B------:R4:W-:Y:S01]  /*5260*/  LDGSTS.E [R69+0x9600], [R202.64], P1 ;  /* 0x09600000ca457fae */ /* 0x0009e20008921844 */
[----:B--2---:R-:W-:-:S02]  /*5270*/  LOP3.LUT R67, R79, 0x1f, RZ, 0xc0, !PT ;  /* 0x0000001f4f437812 */ /* 0x004fc400078ec0ff */
[----:B------:R-:W-:Y:S02]  /*5280*/  LOP3.LUT P1, RZ, R65, 0x1, RZ, 0xc0, !PT ;  /* 0x0000000141ff7812 */ /* 0x000fe4000782c0ff */
[----:B------:R-:W-:Y:S01]  /*5290*/  IADD3 R0, R0, -0x40, RZ ;  /* 0xffffffc000007810 */ /* 0x000fe20007ffe0ff */
[----:B------:R-:W-:Y:S01]  /*52a0*/  IMAD.SHL.U32 R66, R67, 0x4, RZ ;  /* 0x0000000443427824 */ /* 0x000fe200078e00ff */
[----:B------:R-:W-:Y:S01]  /*52b0*/  LOP3.LUT R53, R53, 0x3, RZ, 0xc0, !PT ;  /* 0x0000000335357812 */ /* 0x000fe200078ec0ff */
[----:B------:R4:W-:Y:S01]  /*52c0*/  LDGSTS.E [R69+0x9a00], [R208.64], P5 ;  /* 0x09a00000d0457fae */ /* 0x0009e2000a921844 */
[----:B------:R-:W-:Y:S01]  /*52d0*/  ISETP.GE.AND P5, PT, R67, R62, PT ;  /* 0x0000003e4300720c */ /* 0x000fe20003fa6270 */
[----:B------:R-:W-:Y:S01]  /*52e0*/  IMAD.MOV.U32 R62, RZ, RZ, 0x1f ;  /* 0x0000001fff3e7424 */ /* 0x000fe200078e00ff */
[----:B------:R-:W-:Y:S02]  /*52f0*/  IADD3 R41, R53, R41, R42 ;  /* 0x0000002935297210 */ /* 0x000fe40007ffe02a */
[----:B------:R-:W-:-:S02]  /*5300*/  LOP3.LUT R49, R49, 0x3, RZ, 0xc0, !PT ;  /* 0x0000000331317812 */ /* 0x000fc400078ec0ff */
[----:B------:R-:W-:Y:S01]  /*5310*/  IADD3 R68, R62, c[0x0][0x180], RZ ;  /* 0x000060003e447a10 */ /* 0x000fe20007ffe0ff */
[----:B------:R4:W-:Y:S01]  /*5320*/  LDGSTS.E [R69+0x9e00], [R214.64], P1 ;  /* 0x09e00000d6457fae */ /* 0x0009e20008921844 */
[----:B------:R-:W-:Y:S01]  /*5330*/  ISETP.GE.U32.AND P1, PT, R0, 0x7fffffa1, PT ;  /* 0x7fffffa10000780c */ /* 0x000fe20003f26070 */
[----:B------:R-:W-:Y:S01]  /*5340*/  IMAD R62, R31, c[0x0][0x190], RZ ;  /* 0x000064001f3e7a24 */ /* 0x000fe200078e02ff */
[----:B------:R-:W-:Y:S01]  /*5350*/  LOP3.LUT R57, R57, 0x3, RZ, 0xc0, !PT ;  /* 0x0000000339397812 */ /* 0x000fe200078ec0ff */
[----:B------:R1:W-:Y:S01]  /*5360*/  LDGSTS.E [R171+0x8300], [R158.64], !P6 ;  /* 0x083000009eab7fae */ /* 0x0003e2000f121844 */
[----:B------:R-:W-:Y:S02]  /*5370*/  ISETP.GT.AND P6, PT, R68, 0x1f, PT ;  /* 0x0000001f4400780c */ /* 0x000fe40003fc4270 */
[----:B------:R-:W-:Y:S01]  /*5380*/  SEL R46, RZ, 0x1, P1 ;  /* 0x00000001ff2e7807 */ /* 0x000fe20000800000 */
[----:B------:R1:W-:Y:S01]  /*5390*/  LDGSTS.E [R171+0x8700], [R152.64], !P0 ;  /* 0x0870000098ab7fae */ /* 0x0003e2000c121844 */
[----:B------:R-:W-:-:S02]  /*53a0*/  SEL R0, RZ, 0x4, !P6 ;  /* 0x00000004ff007807 */ /* 0x000fc40007000000 */
[----:B------:R-:W-:Y:S01]  /*53b0*/  ISETP.GE.AND P6, PT, R67, c[0x0][0x180], PT ;  /* 0x0000600043007a0c */ /* 0x000fe20003fc6270 */
[----:B------:R-:W-:Y:S01]  /*53c0*/  IMAD.IADD R46, R46, 0x1, R59 ;  /* 0x000000012e2e7824 */ /* 0x000fe200078e023b */
[----:B------:R-:W-:Y:S01]  /*53d0*/  IADD3 R35, R49, R36, R35 ;  /* 0x0000002431237210 */ /* 0x000fe20007ffe023 */
[----:B------:R1:W-:Y:S01]  /*53e0*/  LDGSTS.E [R171+0x8b00], [R160.64], !P4 ;  /* 0x08b00000a0ab7fae */ /* 0x0003e2000e121844 */
[----:B------:R-:W-:Y:S02]  /*53f0*/  SEL R0, R0, RZ, !P6 ;  /* 0x000000ff00007207 */ /* 0x000fe40007000000 */
[----:B------:R-:W-:Y:S01]  /*5400*/  LOP3.LUT R46, R46, 0x3, RZ, 0xc0, !PT ;  /* 0x000000032e2e7812 */ /* 0x000fe200078ec0ff */
[----:B------:R1:W-:Y:S01]  /*5410*/  LDGSTS.E [R171+0x8f00], [R156.64], !P2 ;  /* 0x08f000009cab7fae */ /* 0x0003e2000d121844 */
[----:B------:R-:W-:Y:S02]  /*5420*/  ISETP.NE.U32.AND P6, PT, R0, RZ, PT ;  /* 0x000000ff0000720c */ /* 0x000fe40003fc5070 */
[----:B------:R-:W-:-:S02]  /*5430*/  LOP3.LUT R0, R41, 0xf, RZ, 0xc0, !PT ;  /* 0x0000000f29007812 */ /* 0x000fc400078ec0ff */
[----:B------:R-:W-:Y:S02]  /*5440*/  LOP3.LUT R60, R60, 0x3, RZ, 0xc0, !PT ;  /* 0x000000033c3c7812 */ /* 0x000fe400078ec0ff */
[----:B------:R-:W-:Y:S01]  /*5450*/  IADD3 R43, R46, R43, R44 ;  /* 0x0000002b2e2b7210 */ /* 0x000fe20007ffe02c */
[----:B------:R-:W-:Y:S01]  /*5460*/  IMAD R35, R35, 0x10, R0 ;  /* 0x0000001023237824 */ /* 0x000fe200078e0200 */
[----:B------:R-:W-:Y:S02]  /*5470*/  IADD3 R33, R57, R34, R33 ;  /* 0x0000002239217210 */ /* 0x000fe40007ffe021 */
[----:B------:R-:W-:Y:S02]  /*5480*/  LOP3.LUT R45, R45, 0x3, RZ, 0xc0, !PT ;  /* 0x000000032d2d7812 */ /* 0x000fe400078ec0ff */
[----:B------:R-:W-:Y:S01]  /*5490*/  IADD3 R51, R60, R51, R52 ;  /* 0x000000333c337210 */ /* 0x000fe20007ffe034 */
[----:B------:R-:W-:Y:S01]  /*54a0*/  IMAD.SHL.U32 R33, R33, 0x100, RZ ;  /* 0x0000010021217824 */ /* 0x000fe200078e00ff */
[----:B------:R-:W-:Y:S01]  /*54b0*/  LOP3.LUT R0, R43, 0xf, RZ, 0xc0, !PT ;  /* 0x0000000f2b007812 */ /* 0x000fe200078ec0ff */
[----:B------:R-:W-:Y:S01]  /*54c0*/  IMAD R60, R27, c[0x0][0x190], RZ ;  /* 0x000064001b3c7a24 */ /* 0x000fe200078e02ff */
[----:B------:R-:W-:-:S02]  /*54d0*/  IADD3 R37, R45, R37, R38 ;  /* 0x000000252d257210 */ /* 0x000fc40007ffe026 */
[----:B------:R-:W-:Y:S01]  /*54e0*/  LOP3.LUT R47, R47, 0x3, RZ, 0xc0, !PT ;  /* 0x000000032f2f7812 */ /* 0x000fe200078ec0ff */
[----:B------:R-:W-:Y:S01]  /*54f0*/  IMAD R51, R51, 0x10, R0 ;  /* 0x0000001033337824 */ /* 0x000fe200078e0200 */
[----:B------:R-:W-:Y:S01]  /*5500*/  LOP3.LUT R0, R33, 0xf00, RZ, 0xe2, !PT ;  /* 0x00000f0021007812 */ /* 0x000fe200078ee2ff */
[----:B------:R-:W-:Y:S01]  /*5510*/  IMAD.SHL.U32 R34, R37, 0x100, RZ ;  /* 0x0000010025227824 */ /* 0x000fe200078e00ff */
[----:B------:R-:W-:Y:S01]  /*5520*/  SHF.R.U32.HI R33, RZ, 0xc, R32 ;  /* 0x0000000cff217819 */ /* 0x000fe20000011620 */
[----:B------:R-:W-:Y:S01]  /*5530*/  IMAD R37, R67, c[0x0][0x18c], RZ ;  /* 0x0000630043257a24 */ /* 0x000fe200078e02ff */
[----:B------:R-:W-:Y:S02]  /*5540*/  LOP3.LUT R55, R55, 0x3, RZ, 0xc0, !PT ;  /* 0x0000000337377812 */ /* 0x000fe400078ec0ff */
[----:B------:R-:W-:Y:S02]  /*5550*/  LOP3.LUT P0, RZ, R33, 0x1, RZ, 0xc0, !PT ;  /* 0x0000000121ff7812 */ /* 0x000fe4000780c0ff */
[----:B------:R-:W-:-:S02]  /*5560*/  IADD3 R39, R47, R39, R40 ;  /* 0x000000272f277210 */ /* 0x000fc40007ffe028 */
[----:B------:R-:W-:Y:S02]  /*5570*/  IADD3 R55, R55, R64, R63 ;  /* 0x0000004037377210 */ /* 0x000fe40007ffe03f */
[----:B------:R-:W-:Y:S02]  /*5580*/  LOP3.LUT R34, R34, 0xf00, RZ, 0xe2, !PT ;  /* 0x00000f0022227812 */ /* 0x000fe400078ee2ff */
[----:B------:R-:W-:Y:S01]  /*5590*/  LOP3.LUT R35, R35, 0xff, RZ, 0xc0, !PT ;  /* 0x000000ff23237812 */ /* 0x000fe200078ec0ff */
[----:B------:R-:W-:Y:S01]  /*55a0*/  IMAD R0, R55, 0x1000, R0 ;  /* 0x0000100037007824 */ /* 0x000fe200078e0200 */
[----:B------:R-:W-:Y:S01]  /*55b0*/  LOP3.LUT R51, R51, 0xff, RZ, 0xc0, !PT ;  /* 0x000000ff33337812 */ /* 0x000fe200078ec0ff */
[----:B------:R-:W-:Y:S01]  /*55c0*/  IMAD R34, R39, 0x1000, R34 ;  /* 0x0000100027227824 */ /* 0x000fe200078e0222 */
[--C-:B------:R-:W-:Y:S01]  /*55d0*/  SHF.R.U32.HI R33, RZ, 0x4, R32.reuse ;  /* 0x00000004ff217819 */ /* 0x100fe20000011620 */
[----:B------:R1:W-:Y:S01]  /*55e0*/  LDGSTS.E [R171+0x9300], [R162.64], P0 ;  /* 0x09300000a2ab7fae */ /* 0x0003e20008121844 */
[----:B------:R-:W-:Y:S01]  /*55f0*/  SHF.R.U32.HI R32, RZ, 0x8, R32 ;  /* 0x00000008ff207819 */ /* 0x000fe20000011620 */
[----:B------:R-:W-:Y:S01]  /*5600*/  IMAD.IADD R35, R34, 0x1, R35 ;  /* 0x0000000122237824 */ /* 0x000fe200078e0223 */
[----:B------:R-:W-:Y:S01]  /*5610*/  LOP3.LUT P4, RZ, R33, 0x1, RZ, 0xc0, !PT ;  /* 0x0000000121ff7812 */ /* 0x000fe2000788c0ff */
[----:B------:R-:W-:Y:S01]  /*5620*/  IMAD.IADD R0, R0, 0x1, R51 ;  /* 0x0000000100007824 */ /* 0x000fe200078e0233 */
[----:B------:R-:W-:Y:S01]  /*5630*/  LOP3.LUT P0, RZ, R32, 0x1, RZ, 0xc0, !PT ;  /* 0x0000000120ff7812 */ /* 0x000fe2000780c0ff */
[----:B------:R-:W-:Y:S01]  /*5640*/  IMAD R33, R16, c[0x0][0x190], RZ ;  /* 0x0000640010217a24 */ /* 0x000fe200078e02ff */
[----:B------:R-:W-:Y:S01]  /*5650*/  SEL R36, RZ, 0x4, P5 ;  /* 0x00000004ff247807 */ /* 0x000fe20002800000 */
[----:B------:R-:W-:Y:S01]  /*5660*/  IMAD R32, R26, c[0x0][0x190], RZ ;  /* 0x000064001a207a24 */ /* 0x000fe200078e02ff */
[----:B------:R-:W-:Y:S01]  /*5670*/  PRMT R194, R0, 0x5410, R35 ;  /* 0x0000541000c27816 */ /* 0x000fe20000000023 */
[----:B------:R-:W-:Y:S01]  /*5680*/  IMAD.SHL.U32 R0, R37, 0x4, RZ ;  /* 0x0000000425007824 */ /* 0x000fe200078e00ff */
[----:B------:R-:W-:Y:S01]  /*5690*/  STL [R1+0x24], R33 ;  /* 0x0000242101007387 */ /* 0x000fe20000100800 */
[----:B------:R-:W-:-:S02]  /*56a0*/  ISETP.GT.AND P5, PT, R68, 0x3f, PT ;  /* 0x0000003f4400780c */ /* 0x000fc40003fa4270 */
[----:B------:R-:W-:Y:S01]  /*56b0*/  LOP3.LUT R195, R66, 0x90, R195, 0x78, !PT ;  /* 0x0000009042c37812 */ /* 0x000fe200078e78c3 */
[----:B------:R-:W-:Y:S01]  /*56c0*/  STL [R1+0x20], R58 ;  /* 0x0000203a01007387 */ /* 0x000fe20000100800 */
[----:B------:R-:W-:Y:S02]  /*56d0*/  IADD3 R148, P2, R0, c[0x0][0x168], RZ ;  /* 0x00005a0000947a10 */ /* 0x000fe40007f5e0ff */
[----:B------:R-:W-:Y:S01]  /*56e0*/  SEL R36, R36, RZ, P5 ;  /* 0x000000ff24247207 */ /* 0x000fe20002800000 */
[----:B------:R1:W-:Y:S01]  /*56f0*/  LDGSTS.E [R171+0x9700], [R150.64], P0 ;  /* 0x0970000096ab7fae */ /* 0x0003e20008121844 */
[----:B------:R-:W-:Y:S02]  /*5700*/  LEA.HI.X.SX32 R149, R37, c[0x0][0x16c], 0x2, P2 ;  /* 0x00005b0025957a11 */ /* 0x000fe400010f16ff */
[-C--:B------:R-:W-:Y:S01]  /*5710*/  LEA R16, P2, R33, R148.reuse, 0x2 ;  /* 0x0000009421107211 */ /* 0x080fe200078410ff */
[----:B------:R-:W-:Y:S01]  /*5720*/  STL [R1+0x1c], R90 ;  /* 0x00001c5a01007387 */ /* 0x000fe20000100800 */
[----:B------:R-:W-:-:S02]  /*5730*/  LEA R18, P0, R32, R148, 0x2 ;  /* 0x0000009420127211 */ /* 0x000fc400078010ff */
[-C--:B------:R-:W-:Y:S01]  /*5740*/  LEA.HI.X.SX32 R17, R33, R149.reuse, 0x2, P2 ;  /* 0x0000009521117211 */ /* 0x080fe200010f16ff */
[----:B------:R2:W-:Y:S01]  /*5750*/  STL [R1+0x14], R32 ;  /* 0x0000142001007387 */ /* 0x0005e20000100800 */
[-C--:B------:R-:W-:Y:S02]  /*5760*/  LEA R26, P2, R30, R148.reuse, 0x2 ;  /* 0x000000941e1a7211 */ /* 0x080fe400078410ff */
[-C--:B------:R-:W-:Y:S01]  /*5770*/  LEA.HI.X.SX32 R19, R32, R149.reuse, 0x2, P0 ;  /* 0x0000009520137211 */ /* 0x080fe200000f16ff */
[----:B------:R-:W-:Y:S01]  /*5780*/  STL [R1+0x18], R122 ;  /* 0x0000187a01007387 */ /* 0x000fe20000100800 */
[----:B------:R-:W-:Y:S02]  /*5790*/  LEA R28, P0, R250, R148, 0x2 ;  /* 0x00000094fa1c7211 */ /* 0x000fe400078010ff */
[-C--:B------:R-:W-:Y:S01]  /*57a0*/  LEA.HI.X.SX32 R27, R30, R149.reuse, 0x2, P2 ;  /* 0x000000951e1b7211 */ /* 0x080fe200010f16ff */
[----:B------:R-:W-:Y:S01]  /*57b0*/  STL [R1+0x10], R60 ;  /* 0x0000103c01007387 */ /* 0x000fe20000100800 */
[----:B------:R-:W-:-:S02]  /*57c0*/  LEA.HI.X.SX32 R29, R250, R149, 0x2, P0 ;  /* 0x00000095fa1d7211 */ /* 0x000fc400000f16ff */
[CC--:B--2---:R-:W-:Y:S01]  /*57d0*/  LEA R32, P0, R241.reuse, R148.reuse, 0x2 ;  /* 0x00000094f1207211 */ /* 0x0c4fe200078010ff */
[----:B------:R-:W-:Y:S01]  /*57e0*/  STL [R1+0xc], R92 ;  /* 0x00000c5c01007387 */ /* 0x000fe20000100800 */
[----:B------:R-:W-:Y:S02]  /*57f0*/  ISETP.NE.U32.AND P5, PT, R36, RZ, PT ;  /* 0x000000ff2400720c */ /* 0x000fe40003fa5070 */
[-C--:B------:R-:W-:Y:S01]  /*5800*/  LEA.HI.X.SX32 R33, R241, R149.reuse, 0x2, P0 ;  /* 0x00000095f1217211 */ /* 0x080fe200000f16ff */
[----:B------:R2:W-:Y:S01]  /*5810*/  STL [R1+0x4], R30 ;  /* 0x0000041e01007387 */ /* 0x0005e20000100800 */
[C---:B------:R-:W-:Y:S02]  /*5820*/  LEA R36, P0, R233.reuse, R148, 0x2 ;  /* 0x00000094e9247211 */ /* 0x040fe400078010ff */
[----:B------:R-:W-:Y:S01]  /*5830*/  SHF.R.U64 R133, R194, 0x1f, RZ ;  /* 0x0000001fc2857819 */ /* 0x000fe200000012ff */
[----:B------:R-:W-:Y:S01]  /*5840*/  STL [R1+0x8], R124 ;  /* 0x0000087c01007387 */ /* 0x000fe20000100800 */
[----:B------:R-:W-:-:S02]  /*5850*/  LEA.HI.X.SX32 R37, R233, R149, 0x2, P0 ;  /* 0x00000095e9257211 */ /* 0x000fc400000f16ff */
[-C--:B------:R-:W-:Y:S01]  /*5860*/  LEA R40, P0, R225, R148.reuse, 0x2 ;  /* 0x00000094e1287211 */ /* 0x080fe200078010ff */
[----:B------:R1:W-:Y:S01]  /*5870*/  STL [R1], R62 ;  /* 0x0000003e01007387 */ /* 0x0003e20000100800 */
[----:B------:R-:W-:Y:S02]  /*5880*/  SHF.R.U64 R247, R194, 0x1b, RZ ;  /* 0x0000001bc2f77819 */ /* 0x000fe400000012ff */
[-C--:B--2---:R-:W-:Y:S01]  /*5890*/  LEA R30, P2, R245, R148.reuse, 0x2 ;  /* 0x00000094f51e7211 */ /* 0x084fe200078410ff */
[----:B------:R2:W-:Y:S01]  /*58a0*/  LDGSTS.E [R171+0x9b00], [R154.64], P4 ;  /* 0x09b000009aab7fae */ /* 0x0005e2000a121844 */
[-C--:B------:R-:W-:Y:S02]  /*58b0*/  LEA.HI.X.SX32 R41, R225, R149.reuse, 0x2, P0 ;  /* 0x00000095e1297211 */ /* 0x080fe400000f16ff */
[----:B------:R-:W-:Y:S01]  /*58c0*/  LEA.HI.X.SX32 R31, R245, R149, 0x2, P2 ;  /* 0x00000095f51f7211 */ /* 0x000fe200010f16ff */
[----:B------:R2:W-:Y:S01]  /*58d0*/  LDGSTS.E [R171+0x9f00], [R164.64], !P3 ;  /* 0x09f00000a4ab7fae */ /* 0x0005e2000d921844 */
[----:B------:R-:W-:-:S02]  /*58e0*/  LEA R34, P2, R237, R148, 0x2 ;  /* 0x00000094ed227211 */ /* 0x000fc400078410ff */
[CC--:B------:R-:W-:Y:S01]  /*58f0*/  LEA R44, P0, R192.reuse, R148.reuse, 0x2 ;  /* 0x00000094c02c7211 */ /* 0x0c0fe200078010ff */
[----:B------:R-:W0:Y:S01]  /*5900*/  LDGDEPBAR ;  /* 0x00000000000079af */ /* 0x000e220000000000 */
[-C--:B------:R-:W-:Y:S02]  /*5910*/  LEA.HI.X.SX32 R35, R237, R149.reuse, 0x2, P2 ;  /* 0x00000095ed237211 */ /* 0x080fe400010f16ff */
[CC--:B------:R-:W-:Y:S01]  /*5920*/  LEA R38, P2, R229.reuse, R148.reuse, 0x2 ;  /* 0x00000094e5267211 */ /* 0x0c0fe200078410ff */
[----:B------:R1:W-:Y:S01]  /*5930*/  LDGSTS.E [R195], [R16.64], P6 ;  /* 0x0000000010c37fae */ /* 0x0003e2000b121844 */
[-C--:B------:R-:W-:Y:S02]  /*5940*/  LEA.HI.X.SX32 R45, R192, R149.reuse, 0x2, P0 ;  /* 0x00000095c02d7211 */ /* 0x080fe400000f16ff */
[----:B------:R-:W-:Y:S01]  /*5950*/  LEA.HI.X.SX32 R39, R229, R149, 0x2, P2 ;  /* 0x00000095e5277211 */ /* 0x000fe200010f16ff */
[----:B------:R1:W-:Y:S01]  /*5960*/  LDGSTS.E [R195+0x400], [R18.64], P6 ;  /* 0x0040000012c37fae */ /* 0x0003e2000b121844 */
[----:B------:R-:W-:-:S02]  /*5970*/  LEA R42, P2, R221, R148, 0x2 ;  /* 0x00000094dd2a7211 */ /* 0x000fc400078410ff */
[CC--:B------:R-:W-:Y:S01]  /*5980*/  LEA R48, P0, R8.reuse, R148.reuse, 0x2 ;  /* 0x0000009408307211 */ /* 0x0c0fe200078010ff */
[----:B------:R1:W-:Y:S01]  /*5990*/  LDGSTS.E [R195+0x800], [R26.64], P6 ;  /* 0x008000001ac37fae */ /* 0x0003e2000b121844 */
[-C--:B------:R-:W-:Y:S02]  /*59a0*/  LEA.HI.X.SX32 R43, R221, R149.reuse, 0x2, P2 ;  /* 0x00000095dd2b7211 */ /* 0x080fe400010f16ff */
[CC--:B------:R-:W-:Y:S01]  /*59b0*/  LEA R46, P2, R7.reuse, R148.reuse, 0x2 ;  /* 0x00000094072e7211 */ /* 0x0c0fe200078410ff */
[----:B------:R1:W-:Y:S01]  /*59c0*/  LDGSTS.E [R195+0xc00], [R28.64], P6 ;  /* 0x00c000001cc37fae */ /* 0x0003e2000b121844 */
[-C--:B------:R-:W-:Y:S02]  /*59d0*/  LEA.HI.X.SX32 R49, R8, R149.reuse, 0x2, P0 ;  /* 0x0000009508317211 */ /* 0x080fe400000f16ff */
[----:B------:R-:W-:Y:S01]  /*59e0*/  LEA.HI.X.SX32 R47, R7, R149, 0x2, P2 ;  /* 0x00000095072f7211 */ /* 0x000fe200010f16ff */
[----:B------:R1:W-:Y:S01]  /*59f0*/  LDGSTS.E [R195+0x1000], [R30.64], P6 ;  /* 0x010000001ec37fae */ /* 0x0003e2000b121844 */
[----:B------:R-:W-:-:S02]  /*5a00*/  LEA R50, P2, R9, R148, 0x2 ;  /* 0x0000009409327211 */ /* 0x000fc400078410ff */
[-C--:B------:R-:W-:Y:S01]  /*5a10*/  LEA R52, P0, R10, R148.reuse, 0x2 ;  /* 0x000000940a347211 */ /* 0x080fe200078010ff */
[----:B------:R1:W-:Y:S01]  /*5a20*/  LDGSTS.E [R195+0x1400], [R32.64], P6 ;  /* 0x0140000020c37fae */ /* 0x0003e2000b121844 */
[-C--:B------:R-:W-:Y:S02]  /*5a30*/  LEA.HI.X.SX32 R51, R9, R149.reuse, 0x2, P2 ;  /* 0x0000009509337211 */ /* 0x080fe400010f16ff */
[-C--:B------:R-:W-:Y:S01]  /*5a40*/  LEA R54, P2, R58, R148.reuse, 0x2 ;  /* 0x000000943a367211 */ /* 0x080fe200078410ff */
[----:B------:R1:W-:Y:S01]  /*5a50*/  LDGSTS.E [R195+0x1800], [R34.64], P6 ;  /* 0x0180000022c37fae */ /* 0x0003e2000b121844 */
[-C--:B------:R-:W-:Y:S02]  /*5a60*/  LEA.HI.X.SX32 R53, R10, R149.reuse, 0x2, P0 ;  /* 0x000000950a357211 */ /* 0x080fe400000f16ff */
[----:B------:R-:W-:Y:S01]  /*5a70*/  LEA R56, P0, R60, R148, 0x2 ;  /* 0x000000943c387211 */ /* 0x000fe200078010ff */
[----:B------:R2:W-:Y:S01]  /*5a80*/  LDGSTS.E [R195+0x1c00], [R36.64], P6 ;  /* 0x01c0000024c37fae */ /* 0x0005e2000b121844 */
[----:B------:R-:W-:-:S02]  /*5a90*/  LEA.HI.X.SX32 R55, R58, R149, 0x2, P2 ;  /* 0x000000953a377211 */ /* 0x000fc400010f16ff */
[-C--:B------:R-:W-:Y:S01]  /*5aa0*/  LEA R58, P2, R62, R148.reuse, 0x2 ;  /* 0x000000943e3a7211 */ /* 0x080fe200078410ff */
[----:B------:R2:W-:Y:S01]  /*5ab0*/  LDGSTS.E [R195+0x2000], [R38.64], P6 ;  /* 0x0200000026c37fae */ /* 0x0005e2000b121844 */
[-C--:B------:R-:W-:Y:S02]  /*5ac0*/  LEA.HI.X.SX32 R57, R60, R149.reuse, 0x2, P0 ;  /* 0x000000953c397211 */ /* 0x080fe400000f16ff */
[CC--:B------:R-:W-:Y:S01]  /*5ad0*/  LEA R60, P0, R249.reuse, R148.reuse, 0x2 ;  /* 0x00000094f93c7211 */ /* 0x0c0fe200078010ff */
[----:B------:R2:W-:Y:S01]  /*5ae0*/  LDGSTS.E [R195+0x2400], [R40.64], P6 ;  /* 0x0240000028c37fae */ /* 0x0005e2000b121844 */
[-C--:B------:R-:W-:Y:S02]  /*5af0*/  LEA.HI.X.SX32 R59, R62, R149.reuse, 0x2, P2 ;  /* 0x000000953e3b7211 */ /* 0x080fe400010f16ff */
[----:B-1----:R-:W-:Y:S01]  /*5b00*/  LEA R62, P2, R244, R148, 0x2 ;  /* 0x00000094f43e7211 */ /* 0x002fe200078410ff */
[----:B------:R1:W-:Y:S01]  /*5b10*/  LDGSTS.E [R195+0x2800], [R42.64], P6 ;  /* 0x028000002ac37fae */ /* 0x0003e2000b121844 */
[----:B------:R-:W-:-:S02]  /*5b20*/  LEA.HI.X.SX32 R61, R249, R149, 0x2, P0 ;  /* 0x00000095f93d7211 */ /* 0x000fc400000f16ff */
        /* <DEDUP_REMOVED lines=11> */
[-C--:B----4-:R-:W-:Y:S02]  /*5be0*/  LEA.HI.X.SX32 R69, R232, R149.reuse, 0x2, P0 ;  /* 0x00000095e8457211 */ /* 0x090fe400000f16ff */
[-C--:B------:R-:W-:Y:S01]  /*5bf0*/  LEA R72, P0, R224, R148.reuse, 0x2 ;  /* 0x00000094e0487211 */ /* 0x080fe200078010ff */
[----:B------:R4:W-:Y:S01]  /*5c00*/  LDGSTS.E [R195+0x3c00], [R52.64], P6 ;  /* 0x03c0000034c37fae */ /* 0x0009e2000b121844 */
[-C--:B------:R-:W-:Y:S02]  /*5c10*/  LEA.HI.X.SX32 R71, R228, R149.reuse, 0x2, P2 ;  /* 0x00000095e4477211 */ /* 0x080fe400010f16ff */
[----:B------:R-:W-:Y:S02]  /*5c20*/  LEA R74, P2, R220, R148, 0x2 ;  /* 0x00000094dc4a7211 */ /* 0x000fe400078410ff */
[----:B------:R-:W-:-:S02]  /*5c30*/  LEA.HI.X.SX32 R73, R224, R149, 0x2, P0 ;  /* 0x00000095e0497211 */ /* 0x000fc400000f16ff */
[-C--:B------:R-:W-:Y:S02]  /*5c40*/  LEA R76, P0, R25, R148.reuse, 0x2 ;  /* 0x00000094194c7211 */ /* 0x080fe400078010ff */
[-C--:B------:R-:W-:Y:S02]  /*5c50*/  LEA.HI.X.SX32 R75, R220, R149.reuse, 0x2, P2 ;  /* 0x00000095dc4b7211 */ /* 0x080fe400010f16ff */
[-C--:B------:R-:W-:Y:S02]  /*5c60*/  LEA R78, P2, R11, R148.reuse, 0x2 ;  /* 0x000000940b4e7211 */ /* 0x080fe400078410ff */
        /* <DEDUP_REMOVED lines=29> */
[CC--:B------:R-:W-:Y:S02]  /*5e40*/  LEA R108, P0, R20.reuse, R148.reuse, 0x2 ;  /* 0x00000094146c7211 */ /* 0x0c0fe400078010ff */
[-C--:B------:R-:W-:Y:S02]  /*5e50*/  LEA.HI.X.SX32 R107, R219, R149.reuse, 0x2, P2 ;  /* 0x00000095db6b7211 */ /* 0x080fe400010f16ff */
[----:B------:R-:W-:Y:S02]  /*5e60*/  LEA R110, P2, R21, R148, 0x2 ;  /* 0x00000094156e7211 */ /* 0x000fe400078410ff */
[----:B------:R-:W-:-:S02]  /*5e70*/  LEA.HI.X.SX32 R109, R20, R149, 0x2, P0 ;  /* 0x00000095146d7211 */ /* 0x000fc400000f16ff */
[CC--:B------:R-:W-:Y:S02]  /*5e80*/  LEA R112, P0, R22.reuse, R148.reuse, 0x2 ;  /* 0x0000009416707211 */ /* 0x0c0fe400078010ff */
[-C--:B------:R-:W-:Y:S02]  /*5e90*/  LEA.HI.X.SX32 R111, R21, R149.reuse, 0x2, P2 ;  /* 0x00000095156f7211 */ /* 0x080fe400010f16ff */
[CC--:B------:R-:W-:Y:S02]  /*5ea0*/  LEA R114, P2, R23.reuse, R148.reuse, 0x2 ;  /* 0x0000009417727211 */ /* 0x0c0fe400078410ff */
        /* <DEDUP_REMOVED lines=17> */
[----:B------:R-:W-:Y:S02]  /*5fc0*/  LEA R132, P0, R230, R148, 0x2 ;  /* 0x00000094e6847211 */ /* 0x000fe400078010ff */
[-C--:B------:R-:W-:Y:S02]  /*5fd0*/  LEA.HI.X.SX32 R131, R234, R149.reuse, 0x2, P2 ;  /* 0x00000095ea837211 */ /* 0x080fe400010f16ff */
[----:B------:R-:W-:Y:S02]  /*5fe0*/  LOP3.LUT P2, RZ, R133, 0x1, RZ, 0xc0, !PT ;  /* 0x0000000185ff7812 */ /* 0x000fe4000784c0ff */
[----:B------:R-:W-:-:S02]  /*5ff0*/  LEA.HI.X.SX32 R133, R230, R149, 0x2, P0 ;  /* 0x00000095e6857211 */ /* 0x000fc400000f16ff */
[CC--:B------:R-:W-:Y:S02]  /*6000*/  LEA R134, P0, R226.reuse, R148.reuse, 0x2 ;  /* 0x00000094e2867211 */ /* 0x0c0fe400078010ff */
[----:B--2---:R-:W-:Y:S02]  /*6010*/  LOP3.LUT R171, R195, 0x40, RZ, 0x3c, !PT ;  /* 0x00000040c3ab7812 */ /* 0x004fe400078e3cff */
[----:B------:R-:W-:Y:S02]  /*6020*/  LEA.HI.X.SX32 R135, R226, R149, 0x2, P0 ;  /* 0x00000095e2877211 */ /* 0x000fe400000f16ff */
[----:B------:R-:W-:-:S04]  /*6030*/  LEA R136, P0, R222, R148, 0x2 ;  /* 0x00000094de887211 */ /* 0x000fc800078010ff */
        /* <DEDUP_REMOVED lines=13> */
[----:B------:R-:W-:Y:S02]  /*6110*/  LOP3.LUT P0, RZ, R247, 0x1, RZ, 0xc0, !PT ;  /* 0x00000001f7ff7812 */ /* 0x000fe4000780c0ff */
[----:B------:R-:W-:-:S05]  /*6120*/  LOP3.LUT R247, R195, 0x20, RZ, 0x3c, !PT ;  /* 0x00000020c3f77812 */ /* 0x000fca00078e3cff */
[----:B------:R2:W-:Y:S04]  /*6130*/  LDGSTS.E [R247+0x100], [R54.64], P6 ;  /* 0x0010000036f77fae */ /* 0x0005e8000b121844 */
        /* <DEDUP_REMOVED lines=17> */
[----:B------:R1:W-:Y:S01]  /*6250*/  LDGSTS.E [R171+0xa00], [R90.64], P6 ;  /* 0x00a000005aab7fae */ /* 0x0003e2000b121844 */
[----:B--2---:R-:W-:-:S03]  /*6260*/  LOP3.LUT R247, R195, 0x60, RZ, 0x3c, !PT ;  /* 0x00000060c3f77812 */ /* 0x004fc600078e3cff */
        /* <DEDUP_REMOVED lines=15> */
[----:B-1----:R-:W2:Y:S04]  /*6360*/  LDL.LU R171, [R1+0x138] ;  /* 0x0001380001ab7983 */ /* 0x002ea80000300800 */
        /* <DEDUP_REMOVED lines=14> */
[----:B------:R-:W0:Y:S04]  /*6450*/  LDGDEPBAR ;  /* 0x00000000000079af */ /* 0x000e280000000000 */
[----:B------:R-:W-:Y:S06]  /*6460*/  BAR.SYNC.DEFER_BLOCKING 0x0 ;  /* 0x0000000000007b1d */ /* 0x000fec0000010000 */
[----:B------:R-:W-:Y:S01]  /*6470*/  @!PT LDS RZ, [RZ] ;  /* 0x00000000fffff984 */ /* 0x000fe20000000800 */
[----:B------:R-:W-:Y:S01]  /*6480*/  @!PT LDS RZ, [RZ] ;  /* 0x00000000fffff984 */ /* 0x000fe20000000800 */
[----:B------:R-:W-:Y:S01]  /*6490*/  @!PT LDS RZ, [RZ] ;  /* 0x00000000fffff984 */ /* 0x000fe20000000800 */
[----:B------:R1:W-:Y:S04]  /*64a0*/  LDGSTS.E [R14+0xa000], [R216.64], P2 ;  /* 0x0a000000d80e7fae */ /* 0x0003e80009121844 */
[----:B-1----:R-:W1:Y:S04]  /*64b0*/  S2R R217, SR_TID.X ;  /* 0x0000000000d97919 */ /* 0x002e680000002100 */
[----:B---3--:R3:W5:Y:S01]  /*64c0*/  LDL.LU R14, [R1+0x134] ;  /* 0x00013400010e7983 */ /* 0x0087620000300800 */
[----:B-1----:R-:W-:-:S05]  /*64d0*/  LOP3.LUT R216, R217, 0x3f, RZ, 0xc0, !PT ;  /* 0x0000003fd9d87812 */ /* 0x002fca00078ec0ff */
[C---:B------:R-:W-:Y:S02]  /*64e0*/  IMAD.SHL.U32 R217, R216.reuse, 0x4, RZ ;  /* 0x00000004d8d97824 */ /* 0x040fe400078e00ff */
[----:B------:R-:W-:Y:S02]  /*64f0*/  IMAD.SHL.U32 R216, R216, 0x4, RZ ;  /* 0x00000004d8d87824 */ /* 0x000fe400078e00ff */
[----:B--2---:R-:W-:Y:S02]  /*6500*/  IMAD.WIDE R170, R193, 0x4, R170 ;  /* 0x00000004c1aa7825 */ /* 0x004fe400078e02aa */
[----:B------:R-:W2:Y:S04]  /*6510*/  LDL.LU R193, [R1+0x130] ;  /* 0x0001300001c17983 */ /* 0x000ea80000300800 */
[----:B------:R1:W-:Y:S02]  /*6520*/  LDGSTS.E [R217+0xa400], [R170.64], P0 ;  /* 0x0a400000aad97fae */ /* 0x0003e40008121844 */
[----:B-1----:R-:W-:Y:S01]  /*6530*/  SHF.R.U64 R170, R194, 0x17, RZ ;  /* 0x00000017c2aa7819 */ /* 0x002fe200000012ff */
[----:B------:R-:W-:-:S03]  /*6540*/  IMAD.MOV.U32 R171, RZ, RZ, c[0x0][0x188] ;  /* 0x00006200ffab7624 */ /* 0x000fc600078e00ff */
[----:B------:R-:W-:Y:S02]  /*6550*/  LOP3.LUT P0, RZ, R170, 0x1, RZ, 0xc0, !PT ;  /* 0x00000001aaff7812 */ /* 0x000fe4000780c0ff */
[----:B------:R-:W-:-:S04]  /*6560*/  SHF.R.U64 R170, R194, 0x13, RZ ;  /* 0x00000013c2aa7819 */ /* 0x000fc800000012ff */
[----:B------:R-:W-:Y:S01]  /*6570*/  LOP3.LUT P2, RZ, R170, 0x1, RZ, 0xc0, !PT ;  /* 0x00000001aaff7812 */ /* 0x000fe2000784c0ff */
[----:B------:R-:W-:-:S04]  /*6580*/  IMAD.SHL.U32 R170, R171, 0x20, RZ ;  /* 0x00000020abaa7824 */ /* 0x000fc800078e00ff */
[----:B------:R-:W-:-:S04]  /*6590*/  IMAD.WIDE R176, R170, 0x4, R176 ;  /* 0x00000004aab07825 */ /* 0x000fc800078e02b0 */
[----:B------:R-:W-:Y:S01]  /*65a0*/  IMAD.WIDE R182, R170, 0x4, R182 ;  /* 0x00000004aab67825 */ /* 0x000fe200078e02b6 */
[----:B------:R-:W-:Y:S01]  /*65b0*/  SHF.R.U64 R170, R194, 0xf, RZ ;  /* 0x0000000fc2aa7819 */ /* 0x000fe200000012ff */
[----:B------:R1:W-:Y:S03]  /*65c0*/  LDGSTS.E [R217+0xa800], [R176.64], P0 ;  /* 0x0a800000b0d97fae */ /* 0x0003e60008121844 */
[----:B------:R-:W-:Y:S01]  /*65d0*/  LOP3.LUT P0, RZ, R170, 0x1, RZ, 0xc0, !PT ;  /* 0x00000001aaff7812 */ /* 0x000fe2000780c0ff */
[----:B------:R1:W-:Y:S01]  /*65e0*/  LDGSTS.E [R217+0xac00], [R182.64], P2 ;  /* 0x0ac00000b6d97fae */ /* 0x0003e20009121844 */
[----:B------:R-:W-:-:S04]  /*65f0*/  SHF.R.U64 R170, R194, 0xb, RZ ;  /* 0x0000000bc2aa7819 */ /* 0x000fc800000012ff */
[----:B------:R-:W-:Y:S02]  /*6600*/  LOP3.LUT P2, RZ, R170, 0x1, RZ, 0xc0, !PT ;  /* 0x00000001aaff7812 */ /* 0x000fe4000784c0ff */
[----:B------:R-:W-:Y:S01]  /*6610*/  SHF.R.U64 R170, R194, 0x7, RZ ;  /* 0x00000007c2aa7819 */ /* 0x000fe200000012ff */
[----:B-1----:R-:W-:Y:S02]  /*6620*/  IMAD.SHL.U32 R183, R171, 0x20, RZ ;  /* 0x00000020abb77824 */ /* 0x002fe400078e00ff */
[----:B------:R-:W1:Y:S02]  /*6630*/  S2R R171, SR_TID.X ;  /* 0x0000000000ab7919 */ /* 0x000e640000002100 */
[----:B------:R-:W-:-:S04]  /*6640*/  IMAD.WIDE R188, R183, 0x4, R188 ;  /* 0x00000004b7bc7825 */ /* 0x000fc800078e02bc */
[C---:B------:R-:W-:Y:S01]  /*6650*/  IMAD.WIDE R198, R183.reuse, 0x4, R198 ;  /* 0x00000004b7c67825 */ /* 0x040fe200078e02c6 */
[----:B------:R1:W-:Y:S01]  /*6660*/  LDGSTS.E [R217+0xb000], [R188.64], P0 ;  /* 0x0b000000bcd97fae */ /* 0x0003e20008121844 */
[----:B------:R-:W-:Y:S02]  /*6670*/  LOP3.LUT P0, RZ, R170, 0x1, RZ, 0xc0, !PT ;  /* 0x00000001aaff7812 */ /* 0x000fe4000780c0ff */
[----:B------:R-:W-:Y:S01]  /*6680*/  SHF.R.U64 R170, R194, 0x3, RZ ;  /* 0x00000003c2aa7819 */ /* 0x000fe200000012ff */
[----:B------:R1:W-:Y:S01]  /*6690*/  LDGSTS.E [R217+0xb400], [R198.64], P2 ;  /* 0x0b400000c6d97fae */ /* 0x0003e20009121844 */
[C---:B------:R-:W-:Y:S02]  /*66a0*/  IMAD.WIDE R204, R183.reuse, 0x4, R204 ;  /* 0x00000004b7cc7825 */ /* 0x040fe400078e02cc */
[----:B------:R-:W-:Y:S02]  /*66b0*/  LOP3.LUT P2, RZ, R170, 0x1, RZ, 0xc0, !PT ;  /* 0x00000001aaff7812 */ /* 0x000fe4000784c0ff */
[----:B------:R-:W-:Y:S01]  /*66c0*/  SHF.R.U64 R170, R194, 0x1e, RZ ;  /* 0x0000001ec2aa7819 */ /* 0x000fe200000012ff */
[----:B------:R-:W-:-:S04]  /*66d0*/  IMAD.WIDE R210, R183, 0x4, R210 ;  /* 0x00000004b7d27825 */ /* 0x000fc800078e02d2 */
[----:B------:R3:W-:Y:S01]  /*66e0*/  LDGSTS.E [R217+0xb800], [R204.64], P0 ;  /* 0x0b800000ccd97fae */ /* 0x0007e20008121844 */
[----:B------:R-:W-:Y:S01]  /*66f0*/  LOP3.LUT P0, RZ, R170, 0x1, RZ, 0xc0, !PT ;  /* 0x00000001aaff7812 */ /* 0x000fe2000780c0ff */
[----:B------:R-:W-:Y:S01]  /*6700*/  IMAD.WIDE R166, R183, 0x4, R166 ;  /* 0x00000004b7a67825 */ /* 0x000fe200078e02a6 */
[----:B-1----:R-:W-:Y:S02]  /*6710*/  LOP3.LUT R171, R171, 0x3f, RZ, 0xc0, !PT ;  /* 0x0000003fabab7812 */ /* 0x002fe400078ec0ff */
[----:B------:R-:W-:Y:S01]  /*6720*/  SHF.R.U64 R170, R194, 0x1a, RZ ;  /* 0x0000001ac2aa7819 */ /* 0x000fe200000012ff */
[----:B------:R3:W-:Y:S01]  /*6730*/  LDGSTS.E [R217+0xbc00], [R210.64], P2 ;  /* 0x0bc00000d2d97fae */ /* 0x0007e20009121844 */
[----:B------:R-:W-:Y:S02]  /*6740*/  IMAD.WIDE R172, R183, 0x4, R172 ;  /* 0x00000004b7ac7825 */ /* 0x000fe400078e02ac */
[----:B------:R-:W-:Y:S02]  /*6750*/  LOP3.LUT P2, RZ, R170, 0x1, RZ, 0xc0, !PT ;  /* 0x00000001aaff7812 */ /* 0x000fe4000784c0ff */
[----:B------:R-:W-:-:S02]  /*6760*/  IMAD.SHL.U32 R171, R171, 0x4, RZ ;  /* 0x00000004abab7824 */ /* 0x000fc400078e00ff */
[----:B------:R-:W-:-:S03]  /*6770*/  IMAD.WIDE R178, R183, 0x4, R178 ;  /* 0x00000004b7b27825 */ /* 0x000fc600078e02b2 */
[----:B------:R-:W-:Y:S01]  /*6780*/  LOP3.LUT R171, R171, 0x20, RZ, 0x3c, !PT ;  /* 0x00000020abab7812 */ /* 0x000fe200078e3cff */
[----:B------:R-:W-:-:S04]  /*6790*/  IMAD.WIDE R184, R183, 0x4, R184 ;  /* 0x00000004b7b87825 */ /* 0x000fc800078e02b8 */
[----:B------:R1:W-:Y:S01]  /*67a0*/  LDGSTS.E [R171+0xa100], [R166.64], P0 ;  /* 0x0a100000a6ab7fae */ /* 0x0003e20008121844 */
[----:B------:R-:W-:-:S03]  /*67b0*/  IMAD.WIDE R190, R183, 0x4, R190 ;  /* 0x00000004b7be7825 */ /* 0x000fc600078e02be */
[----:B------:R3:W-:Y:S01]  /*67c0*/  LDGSTS.E [R171+0xa500], [R172.64], P2 ;  /* 0x0a500000acab7fae */ /* 0x0007e20009121844 */
[----:B------:R-:W-:-:S04]  /*67d0*/  IMAD.WIDE R200, R183, 0x4, R200 ;  /* 0x00000004b7c87825 */ /* 0x000fc800078e02c8 */
[----:B------:R-:W-:Y:S01]  /*67e0*/  IMAD.WIDE R206, R183, 0x4, R206 ;  /* 0x00000004b7ce7825 */ /* 0x000fe200078e02ce */
[----:B-1----:R-:W-:-:S03]  /*67f0*/  SHF.R.U64 R166, R194, 0x16, RZ ;  /* 0x00000016c2a67819 */ /* 0x002fc600000012ff */
[C---:B------:R-:W-:Y:S01]  /*6800*/  IMAD.WIDE R212, R183.reuse, 0x4, R212 ;  /* 0x00000004b7d47825 */ /* 0x040fe200078e02d4 */
[----:B------:R-:W-:Y:S01]  /*6810*/  LOP3.LUT P3, RZ, R166, 0x1, RZ, 0xc0, !PT ;  /* 0x00000001a6ff7812 */ /* 0x000fe2000786c0ff */
[----:B------:R-:W1:Y:S01]  /*6820*/  S2R R176, SR_TID.X ;  /* 0x0000000000b07919 */ /* 0x000e620000002100 */
[----:B------:R-:W-:Y:S01]  /*6830*/  SHF.R.U64 R166, R194, 0x12, RZ ;  /* 0x00000012c2a67819 */ /* 0x000fe200000012ff */
[----:B------:R-:W-:-:S03]  /*6840*/  IMAD.WIDE R168, R183, 0x4, R168 ;  /* 0x00000004b7a87825 */ /* 0x000fc600078e02a8 */
[----:B------:R-:W-:Y:S02]  /*6850*/  LOP3.LUT P0, RZ, R166, 0x1, RZ, 0xc0, !PT ;  /* 0x00000001a6ff7812 */ /* 0x000fe4000780c0ff */
[----:B------:R-:W-:-:S04]  /*6860*/  SHF.R.U64 R166, R194, 0xe, RZ ;  /* 0x0000000ec2a67819 */ /* 0x000fc800000012ff */
[----:B------:R-:W-:Y:S01]  /*6870*/  LOP3.LUT P6, RZ, R166, 0x1, RZ, 0xc0, !PT ;  /* 0x00000001a6ff7812 */ /* 0x000fe200078cc0ff */
[----:B------:R3:W-:Y:S01]  /*6880*/  LDGSTS.E [R171+0xa900], [R178.64], P3 ;  /* 0x0a900000b2ab7fae */ /* 0x0007e20009921844 */
        /* <DEDUP_REMOVED lines=16> */
[----:B------:R-:W-:Y:S02]  /*6990*/  LOP3.LUT P4, RZ, R166, 0x1, RZ, 0xc0, !PT ;  /* 0x00000001a6ff7812 */ /* 0x000fe4000788c0ff */
[----:B------:R-:W-:-:S04]  /*69a0*/  SHF.R.U64 R166, R194, 0x11, RZ ;  /* 0x00000011c2a67819 */ /* 0x000fc800000012ff */
[----:B------:R-:W-:Y:S02]  /*69b0*/  LOP3.LUT P2, RZ, R166, 0x1, RZ, 0xc0, !PT ;  /* 0x00000001a6ff7812 */ /* 0x000fe4000784c0ff */
[----:B---3--:R-:W-:Y:S02]  /*69c0*/  LOP3.LUT R171, R216, 0x40, RZ, 0x3c, !PT ;  /* 0x00000040d8ab7812 */ /* 0x008fe400078e3cff */
[----:B------:R-:W3:Y:S01]  /*69d0*/  LDL R216, [R1+0x128] ;  /* 0x0001280001d87983 */ /* 0x000ee20000100800 */
[----:B------:R-:W-:Y:S01]  /*69e0*/  SHF.R.U64 R166, R194, 0xd, RZ ;  /* 0x0000000dc2a67819 */ /* 0x000fe200000012ff */
[C---:B------:R-:W-:Y:S02]  /*69f0*/  IMAD.WIDE R174, R183.reuse, 0x4, R174 ;  /* 0x00000004b7ae7825 */ /* 0x040fe400078e02ae */
[----:B------:R1:W-:Y:S01]  /*6a00*/  LDGSTS.E [R171+0xa200], [R168.64], P0 ;  /* 0x0a200000a8ab7fae */ /* 0x0003e20008121844 */
[----:B------:R-:W-:Y:S02]  /*6a10*/  LOP3.LUT P3, RZ, R166, 0x1, RZ, 0xc0, !PT ;  /* 0x00000001a6ff7812 */ /* 0x000fe4000786c0ff */
[----:B------:R-:W-:Y:S01]  /*6a20*/  SHF.R.U64 R166, R194, 0x9, RZ ;  /* 0x00000009c2a67819 */ /* 0x000fe200000012ff */
[----:B------:R-:W-:Y:S01]  /*6a30*/  IMAD.WIDE R180, R183, 0x4, R180 ;  /* 0x00000004b7b47825 */ /* 0x000fe200078e02b4 */
[----:B------:R1:W-:Y:S02]  /*6a40*/  LDGSTS.E [R171+0xa600], [R174.64], P6 ;  /* 0x0a600000aeab7fae */ /* 0x0003e4000b121844 */
[----:B------:R-:W-:-:S02]  /*6a50*/  LOP3.LUT P0, RZ, R166, 0x1, RZ, 0xc0, !PT ;  /* 0x00000001a6ff7812 */ /* 0x000fc4000780c0ff */
[----:B------:R-:W-:Y:S01]  /*6a60*/  SHF.R.U64 R166, R194, 0x5, RZ ;  /* 0x00000005c2a67819 */ /* 0x000fe200000012ff */
[----:B------:R2:W-:Y:S03]  /*6a70*/  LDGSTS.E [R171+0xaa00], [R180.64], P4 ;  /* 0x0aa00000b4ab7fae */ /* 0x0005e6000a121844 */
[----:B------:R-:W-:Y:S02]  /*6a80*/  LOP3.LUT P6, RZ, R166, 0x1, RZ, 0xc0, !PT ;  /* 0x00000001a6ff7812 */ /* 0x000fe400078cc0ff */
[----:B------:R-:W-:Y:S01]  /*6a90*/  SHF.R.U64 R166, R194, 0x1, RZ ;  /* 0x00000001c2a67819 */ /* 0x000fe200000012ff */
[----:B------:R-:W-:-:S03]  /*6aa0*/  IMAD.WIDE R186, R183, 0x4, R186 ;  /* 0x00000004b7ba7825 */ /* 0x000fc600078e02ba */
[----:B------:R-:W-:Y:S01]  /*6ab0*/  LOP3.LUT P4, RZ, R166, 0x1, RZ, 0xc0, !PT ;  /* 0x00000001a6ff7812 */ /* 0x000fe2000788c0ff */
[----:B-1----:R-:W-:Y:S01]  /*6ac0*/  IMAD.SHL.U32 R168, R176, 0x100, RZ ;  /* 0x00000100b0a87824 */ /* 0x002fe200078e00ff */
[----:B------:R-:W-:Y:S01]  /*6ad0*/  SHF.R.U64 R166, R194, 0x1c, RZ ;  /* 0x0000001cc2a67819 */ /* 0x000fe200000012ff */
[C---:B------:R-:W-:Y:S01]  /*6ae0*/  IMAD.WIDE R196, R183.reuse, 0x4, R196 ;  /* 0x00000004b7c47825 */ /* 0x040fe200078e02c4 */
[----:B------:R1:W-:Y:S02]  /*6af0*/  LDGSTS.E [R171+0xae00], [R186.64], P2 ;  /* 0x0ae00000baab7fae */ /* 0x0003e40009121844 */
[----:B------:R-:W-:Y:S01]  /*6b00*/  LOP3.LUT P2, RZ, R166, 0x1, RZ, 0xc0, !PT ;  /* 0x00000001a6ff7812 */ /* 0x000fe2000784c0ff */
[----:B------:R-:W-:Y:S01]  /*6b10*/  IMAD.SHL.U32 R169, R176, 0x20, RZ ;  /* 0x00000020b0a97824 */ /* 0x000fe200078e00ff */
[----:B------:R-:W-:Y:S01]  /*6b20*/  SHF.R.U64 R166, R194, 0x18, RZ ;  /* 0x00000018c2a67819 */ /* 0x000fe200000012ff */
[----:B------:R1:W-:Y:S01]  /*6b30*/  LDGSTS.E [R171+0xb200], [R196.64], P3 ;  /* 0x0b200000c4ab7fae */ /* 0x0003e20009921844 */
[----:B------:R-:W-:Y:S01]  /*6b40*/  LOP3.LUT R168, R168, 0x1800, RZ, 0xc0, !PT ;  /* 0x00001800a8a87812 */ /* 0x000fe200078ec0ff */
[----:B------:R-:W-:Y:S01]  /*6b50*/  IMAD.WIDE R202, R183, 0x4, R202 ;  /* 0x00000004b7ca7825 */ /* 0x000fe200078e02ca */
[----:B------:R-:W-:-:S02]  /*6b60*/  LOP3.LUT P3, RZ, R166, 0x1, RZ, 0xc0, !PT ;  /* 0x00000001a6ff7812 */ /* 0x000fc4000786c0ff */
[----:B------:R-:W-:Y:S01]  /*6b70*/  LOP3.LUT R166, R168, 0x460, R169, 0xf8, !PT ;  /* 0x00000460a8a67812 */ /* 0x000fe200078ef8a9 */
[----:B------:R-:W-:Y:S01]  /*6b80*/  IMAD.SHL.U32 R169, R176, 0x4, RZ ;  /* 0x00000004b0a97824 */ /* 0x000fe200078e00ff */
[C---:B------:R-:W-:Y:S01]  /*6b90*/  SHF.R.U64 R167, R194.reuse, 0x14, RZ ;  /* 0x00000014c2a77819 */ /* 0x040fe200000012ff */
[----:B------:R-:W-:Y:S01]  /*6ba0*/  IMAD.WIDE R208, R183, 0x4, R208 ;  /* 0x00000004b7d07825 */ /* 0x000fe200078e02d0 */
[----:B------:R1:W-:Y:S02]  /*6bb0*/  LDGSTS.E [R171+0xb600], [R202.64], P0 ;  /* 0x0b600000caab7fae */ /* 0x0003e40008121844 */
[----:B------:R-:W-:Y:S02]  /*6bc0*/  LOP3.LUT P0, RZ, R167, 0x1, RZ, 0xc0, !PT ;  /* 0x00000001a7ff7812 */ /* 0x000fe4000780c0ff */
[----:B------:R-:W-:Y:S01]  /*6bd0*/  SHF.R.U64 R167, R194, 0x10, RZ ;  /* 0x00000010c2a77819 */ /* 0x000fe200000012ff */
[----:B------:R1:W-:Y:S01]  /*6be0*/  LDGSTS.E [R171+0xba00], [R208.64], P6 ;  /* 0x0ba00000d0ab7fae */ /* 0x0003e2000b121844 */
[----:B------:R-:W-:Y:S01]  /*6bf0*/  LOP3.LUT R166, R166, 0x70, R169, 0x78, !PT ;  /* 0x00000070a6a67812 */ /* 0x000fe200078e78a9 */
[----:B------:R-:W-:Y:S01]  /*6c00*/  IMAD.WIDE R214, R183, 0x4, R214 ;  /* 0x00000004b7d67825 */ /* 0x000fe200078e02d6 */
[----:B------:R-:W-:-:S02]  /*6c10*/  LOP3.LUT P6, RZ, R167, 0x1, RZ, 0xc0, !PT ;  /* 0x00000001a7ff7812 */ /* 0x000fc400078cc0ff */
[----:B------:R-:W-:Y:S01]  /*6c20*/  LOP3.LUT R217, R217, 0x60, RZ, 0x3c, !PT ;  /* 0x00000060d9d97812 */ /* 0x000fe200078e3cff */
[C---:B------:R-:W-:Y:S01]  /*6c30*/  IMAD.WIDE R158, R183.reuse, 0x4, R158 ;  /* 0x00000004b79e7825 */ /* 0x040fe200078e029e */
[----:B------:R-:W-:Y:S01]  /*6c40*/  SHF.R.U64 R167, R194, 0xc, RZ ;  /* 0x0000000cc2a77819 */ /* 0x000fe200000012ff */
[----:B------:R1:W-:Y:S02]  /*6c50*/  STL [R1+0x120], R166 ;  /* 0x000120a601007387 */ /* 0x0003e40000100800 */
[----:B------:R-:W-:Y:S02]  /*6c60*/  IMAD.WIDE R152, R183, 0x4, R152 ;  /* 0x00000004b7987825 */ /* 0x000fe400078e0298 */
[----:B------:R2:W-:Y:S01]  /*6c70*/  LDGSTS.E [R171+0xbe00], [R214.64], P4 ;  /* 0x0be00000d6ab7fae */ /* 0x0005e2000a121844 */
[----:B------:R-:W-:-:S03]  /*6c80*/  LOP3.LUT P4, RZ, R167, 0x1, RZ, 0xc0, !PT ;  /* 0x00000001a7ff7812 */ /* 0x000fc6000788c0ff */
[----:B------:R2:W-:Y:S01]  /*6c90*/  LDGSTS.E [R217+0xa300], [R158.64], P2 ;  /* 0x0a3000009ed97fae */ /* 0x0005e20009121844 */
[C---:B-1----:R-:W-:Y:S02]  /*6ca0*/  SHF.R.U64 R166, R194.reuse, 0x8, RZ ;  /* 0x00000008c2a67819 */ /* 0x042fe400000012ff */
[----:B------:R-:W-:Y:S01]  /*6cb0*/  SHF.R.U64 R194, R194, 0x4, RZ ;  /* 0x00000004c2c27819 */ /* 0x000fe200000012ff */
[----:B------:R2:W-:Y:S01]  /*6cc0*/  LDGSTS.E [R217+0xa700], [R152.64], P3 ;  /* 0x0a70000098d97fae */ /* 0x0005e20009921844 */
[----:B------:R-:W-:Y:S02]  /*6cd0*/  LOP3.LUT P2, RZ, R166, 0x1, RZ, 0xc0, !PT ;  /* 0x00000001a6ff7812 */ /* 0x000fe4000784c0ff */
[----:B------:R-:W-:Y:S01]  /*6ce0*/  LOP3.LUT P3, RZ, R194, 0x1, RZ, 0xc0, !PT ;  /* 0x00000001c2ff7812 */ /* 0x000fe2000786c0ff */
[----:B------:R-:W-:Y:S02]  /*6cf0*/  IMAD.MOV.U32 R194, RZ, RZ, c[0x0][0x18c] ;  /* 0x00006300ffc27624 */ /* 0x000fe400078e00ff */
[----:B------:R-:W-:-:S04]  /*6d00*/  IMAD.WIDE R160, R183, 0x4, R160 ;  /* 0x00000004b7a07825 */ /* 0x000fc800078e02a0 */
[C---:B------:R-:W-:Y:S01]  /*6d10*/  IMAD.WIDE R156, R183.reuse, 0x4, R156 ;  /* 0x00000004b79c7825 */ /* 0x040fe200078e029c */
[----:B------:R2:W-:Y:S03]  /*6d20*/  LDGSTS.E [R217+0xab00], [R160.64], P0 ;  /* 0x0ab00000a0d97fae */ /* 0x0005e60008121844 */
[C---:B------:R-:W-:Y:S01]  /*6d30*/  IMAD.WIDE R162, R183.reuse, 0x4, R162 ;  /* 0x00000004b7a27825 */ /* 0x040fe200078e02a2 */
[----:B------:R2:W-:Y:S03]  /*6d40*/  LDGSTS.E [R217+0xaf00], [R156.64], P6 ;  /* 0x0af000009cd97fae */ /* 0x0005e6000b121844 */
[C---:B------:R-:W-:Y:S01]  /*6d50*/  IMAD.WIDE R150, R183.reuse, 0x4, R150 ;  /* 0x00000004b7967825 */ /* 0x040fe200078e0296 */
[----:B------:R2:W-:Y:S03]  /*6d60*/  LDGSTS.E [R217+0xb300], [R162.64], P4 ;  /* 0x0b300000a2d97fae */ /* 0x0005e6000a121844 */
[----:B------:R-:W-:Y:S01]  /*6d70*/  IMAD.SHL.U32 R194, R194, 0x20, RZ ;  /* 0x00000020c2c27824 */ /* 0x000fe200078e00ff */
[----:B------:R2:W-:Y:S01]  /*6d80*/  LDGSTS.E [R217+0xb700], [R150.64], P2 ;  /* 0x0b70000096d97fae */ /* 0x0005e20009121844 */
[----:B------:R-:W-:-:S04]  /*6d90*/  IMAD.WIDE R154, R183, 0x4, R154 ;  /* 0x00000004b79a7825 */ /* 0x000fc800078e029a */
[----:B------:R-:W-:Y:S01]  /*6da0*/  IMAD.WIDE R164, R183, 0x4, R164 ;  /* 0x00000004b7a47825 */ /* 0x000fe200078e02a4 */
[----:B------:R2:W-:Y:S03]  /*6db0*/  LDGSTS.E [R217+0xbb00], [R154.64], P3 ;  /* 0x0bb000009ad97fae */ /* 0x0005e60009921844 */
[C---:B------:R-:W-:Y:S01]  /*6dc0*/  IMAD.WIDE R16, R194.reuse, 0x4, R16 ;  /* 0x00000004c2107825 */ /* 0x040fe200078e0210 */
[----:B------:R2:W-:Y:S03]  /*6dd0*/  LDGSTS.E [R217+0xbf00], [R164.64], !P1 ;  /* 0x0bf00000a4d97fae */ /* 0x0005e6000c921844 */
[C---:B------:R-:W-:Y:S01]  /*6de0*/  IMAD.WIDE R18, R194.reuse, 0x4, R18 ;  /* 0x00000004c2127825 */ /* 0x040fe200078e0212 */
[----:B------:R-:W0:Y:S03]  /*6df0*/  LDGDEPBAR ;  /* 0x00000000000079af */ /* 0x000e260000000000 */
[C---:B------:R-:W-:Y:S01]  /*6e00*/  IMAD.WIDE R26, R194.reuse, 0x4, R26 ;  /* 0x00000004c21a7825 */ /* 0x040fe200078e021a */
[----:B------:R1:W-:Y:S03]  /*6e10*/  LDGSTS.E [R195+0x4000], [R16.64], P5 ;  /* 0x0400000010c37fae */ /* 0x0003e6000a921844 */
        /* <DEDUP_REMOVED lines=24> */
[C---:B----4-:R-:W-:Y:S01]  /*6fa0*/  IMAD.WIDE R52, R194.reuse, 0x4, R52 ;  /* 0x00000004c2347825 */ /* 0x050fe200078e0234 */
[----:B------:R4:W-:Y:S03]  /*6fb0*/  LDGSTS.E [R195+0x7400], [R48.64], P5 ;  /* 0x0740000030c37fae */ /* 0x0009e6000a921844 */
[C---:B------:R-:W-:Y:S01]  /*6fc0*/  IMAD.WIDE R54, R194.reuse, 0x4, R54 ;  /* 0x00000004c2367825 */ /* 0x040fe200078e0236 */
[----:B------:R1:W-:Y:S03]  /*6fd0*/  LDGSTS.E [R195+0x7800], [R50.64], P5 ;  /* 0x0780000032c37fae */ /* 0x0003e6000a921844 */
[C---:B------:R-:W-:Y:S01]  /*6fe0*/  IMAD.WIDE R56, R194.reuse, 0x4, R56 ;  /* 0x00000004c2387825 */ /* 0x040fe200078e0238 */
[----:B------:R1:W-:Y:S03]  /*6ff0*/  LDGSTS.E [R195+0x7c00], [R52.64], P5 ;  /* 0x07c0000034c37fae */ /* 0x0003e6000a921844 */
[----:B------:R-:W-:-:S04]  /*7000*/  IMAD.WIDE R58, R194, 0x4, R58 ;  /* 0x00000004c23a7825 */ /* 0x000fc800078e023a */
        /* <DEDUP_REMOVED lines=9> */
[----:B------:R-:W-:Y:S01]  /*70a0*/  IMAD.WIDE R78, R194, 0x4, R78 ;  /* 0x00000004c24e7825 */ /* 0x000fe200078e024e */
[----:B--2---:R-:W-:-:S03]  /*70b0*/  LOP3.LUT R217, R195, 0x40, RZ, 0x3c, !PT ;  /* 0x00000040c3d97812 */ /* 0x004fc600078e3cff */
        /* <DEDUP_REMOVED lines=9> */
[C---:B------:R-:W-:Y:S01]  /*7150*/  IMAD.WIDE R98, R194.reuse, 0x4, R98 ;  /* 0x00000004c2627825 */ /* 0x040fe200078e0262 */
[----:B------:R-:W2:Y:S03]  /*7160*/  S2R R177, SR_TID.X ;  /* 0x0000000000b17919 */ /* 0x000ea60000002100 */
[----:B------:R-:W-:-:S04]  /*7170*/  IMAD.WIDE R100, R194, 0x4, R100 ;  /* 0x00000004c2647825 */ /* 0x000fc800078e0264 */
[----:B------:R-:W-:-:S04]  /*7180*/  IMAD.WIDE R102, R194, 0x4, R102 ;  /* 0x00000004c2667825 */ /* 0x000fc800078e0266 */
[----:B------:R-:W-:-:S04]  /*7190*/  IMAD.WIDE R104, R194, 0x4, R104 ;  /* 0x00000004c2687825 */ /* 0x000fc800078e0268 */
[----:B------:R-:W-:-:S04]  /*71a0*/  IMAD.WIDE R106, R194, 0x4, R106 ;  /* 0x00000004c26a7825 */ /* 0x000fc800078e026a */
[----:B------:R-:W-:Y:S01]  /*71b0*/  IMAD.WIDE R108, R194, 0x4, R108 ;  /* 0x00000004c26c7825 */ /* 0x000fe200078e026c */
[----:B---3--:R-:W-:Y:S02]  /*71c0*/  ISETP.GE.AND P0, PT, R216, c[0x0][0x178], PT ;  /* 0x00005e00d8007a0c */ /* 0x008fe40003f06270 */
        /* <DEDUP_REMOVED lines=21> */
[----:B------:R-:W-:-:S03]  /*7320*/  IMAD.WIDE R110, R194, 0x4, R110 ;  /* 0x00000004c26e7825 */ /* 0x000fc600078e026e */
        /* <DEDUP_REMOVED lines=9> */
[----:B------:R-:W-:-:S03]  /*73c0*/  IMAD.MOV.U32 R172, RZ, RZ, 0x1f ;  /* 0x0000001fffac7424 */ /* 0x000fc600078e00ff */
        /* <DEDUP_REMOVED lines=9> */
[----:B------:R-:W-:Y:S01]  /*7460*/  IMAD.WIDE R128, R194, 0x4, R128 ;  /* 0x00000004c2807825 */ /* 0x000fe200078e0280 */
[----:B------:R-:W-:Y:S02]  /*7470*/  IADD3 R172, R172, c[0x0][0x180], RZ ;  /* 0x00006000acac7a10 */ /* 0x000fe40007ffe0ff */
        /* <DEDUP_REMOVED lines=8> */
[----:B------:R-:W-:Y:S02]  /*7500*/  ISETP.GE.AND P1, PT, R172, 0x20, PT ;  /* 0x00000020ac00780c */ /* 0x000fe40003f26270 */
[----:B------:R1:W-:Y:S01]  /*7510*/  LDGSTS.E [R247+0x4b00], [R122.64], P5 ;  /* 0x04b000007af77fae */ /* 0x0003e2000a921844 */
[----:B------:R-:W-:-:S03]  /*7520*/  IMAD.WIDE R138, R194, 0x4, R138 ;  /* 0x00000004c28a7825 */ /* 0x000fc600078e028a */
[----:B------:R1:W-:Y:S01]  /*7530*/  LDGSTS.E [R247+0x4f00], [R124.64], P5 ;  /* 0x04f000007cf77fae */ /* 0x0003e2000a921844 */
[----:B------:R-:W-:-:S03]  /*7540*/  IMAD.WIDE R140, R194, 0x4, R140 ;  /* 0x00000004c28c7825 */ /* 0x000fc600078e028c */
[----:B------:R1:W-:Y:S01]  /*7550*/  LDGSTS.E [R247+0x5300], [R126.64], P5 ;  /* 0x053000007ef77fae */ /* 0x0003e2000a921844 */
[----:B------:R-:W-:-:S03]  /*7560*/  IMAD.WIDE R142, R194, 0x4, R142 ;  /* 0x00000004c28e7825 */ /* 0x000fc600078e028e */
[----:B------:R1:W-:Y:S01]  /*7570*/  LDGSTS.E [R247+0x5700], [R128.64], P5 ;  /* 0x0570000080f77fae */ /* 0x0003e2000a921844 */
[----:B------:R-:W-:-:S03]  /*7580*/  IMAD.SHL.U32 R168, R176, 0x400, RZ ;  /* 0x00000400b0a87824 */ /* 0x000fc600078e00ff */
[----:B------:R1:W-:Y:S01]  /*7590*/  LDGSTS.E [R247+0x5b00], [R130.64], P5 ;  /* 0x05b0000082f77fae */ /* 0x0003e2000a921844 */
[----:B------:R-:W-:-:S03]  /*75a0*/  IMAD.WIDE R144, R194, 0x4, R144 ;  /* 0x00000004c2907825 */ /* 0x000fc600078e0290 */
[----:B------:R1:W-:Y:S01]  /*75b0*/  LDGSTS.E [R247+0x5f00], [R132.64], P5 ;  /* 0x05f0000084f77fae */ /* 0x0003e2000a921844 */
[----:B------:R-:W-:-:S03]  /*75c0*/  IMAD.WIDE R146, R194, 0x4, R146 ;  /* 0x00000004c2927825 */ /* 0x000fc600078e0292 */
[----:B------:R1:W-:Y:S01]  /*75d0*/  LDGSTS.E [R247+0x6300], [R134.64], P5 ;  /* 0x0630000086f77fae */ /* 0x0003e2000a921844 */
[----:B------:R-:W-:-:S03]  /*75e0*/  IMAD.WIDE R148, R194, 0x4, R148 ;  /* 0x00000004c2947825 */ /* 0x000fc600078e0294 */
[----:B------:R1:W-:Y:S01]  /*75f0*/  LDGSTS.E [R247+0x6700], [R136.64], P5 ;  /* 0x0670000088f77fae */ /* 0x0003e2000a921844 */
[----:B------:R-:W-:-:S03]  /*7600*/  LOP3.LUT R168, R168, 0x1800, RZ, 0xc0, !PT ;  /* 0x00001800a8a87812 */ /* 0x000fc600078ec0ff */
[----:B------:R1:W-:Y:S01]  /*7610*/  LDGSTS.E [R247+0x6b00], [R138.64], P5 ;  /* 0x06b000008af77fae */ /* 0x0003e2000a921844 */
[----:B--2---:R-:W-:-:S03]  /*7620*/  LOP3.LUT R177, R177, 0x3f, RZ, 0xc0, !PT ;  /* 0x0000003fb1b17812 */ /* 0x004fc600078ec0ff */
[----:B------:R2:W-:Y:S01]  /*7630*/  LDGSTS.E [R247+0x6f00], [R140.64], P5 ;  /* 0x06f000008cf77fae */ /* 0x0005e2000a921844 */
[----:B------:R-:W-:-:S03]  /*7640*/  IADD3 R152, R193, 0x1, RZ ;  /* 0x00000001c1987810 */ /* 0x000fc60007ffe0ff */
[----:B------:R1:W-:Y:S01]  /*7650*/  LDGSTS.E [R247+0x7300], [R142.64], P5 ;  /* 0x073000008ef77fae */ /* 0x0003e2000a921844 */
[C---:B------:R-:W-:Y:S02]  /*7660*/  IADD3 R153, R193.reuse, 0x2, RZ ;  /* 0x00000002c1997810 */ /* 0x040fe40007ffe0ff */
[C---:B------:R-:W-:Y:S01]  /*7670*/  IADD3 R150, R193.reuse, 0x3, RZ ;  /* 0x00000003c1967810 */ /* 0x040fe20007ffe0ff */
[----:B------:R1:W-:Y:S01]  /*7680*/  LDGSTS.E [R247+0x7700], [R144.64], P5 ;  /* 0x0770000090f77fae */ /* 0x0003e2000a921844 */
[----:B------:R-:W-:-:S03]  /*7690*/  IADD3 R151, R193, 0x4, RZ ;  /* 0x00000004c1977810 */ /* 0x000fc60007ffe0ff */
[----:B------:R1:W-:Y:S01]  /*76a0*/  LDGSTS.E [R247+0x7b00], [R146.64], P5 ;  /* 0x07b0000092f77fae */ /* 0x0003e2000a921844 */
[----:B------:R-:W-:-:S03]  /*76b0*/  IMAD R168, R177, 0x10, R168 ;  /* 0x00000010b1a87824 */ /* 0x000fc600078e02a8 */
[----:B------:R1:W-:Y:S01]  /*76c0*/  LDGSTS.E [R247+0x7f00], [R148.64], P5 ;  /* 0x07f0000094f77fae */ /* 0x0003e2000a921844 */
[----:B------:R-:W-:-:S03]  /*76d0*/  ISETP.LT.AND P6, PT, R152, c[0x0][0x17c], !P0 ;  /* 0x00005f0098007a0c */ /* 0x000fc600047c1270 */
[----:B------:R-:W0:Y:S01]  /*76e0*/  LDGDEPBAR ;  /* 0x00000000000079af */ /* 0x000e220000000000 */
[----:B------:R-:W-:Y:S01]  /*76f0*/  ISETP.LT.AND P4, PT, R153, c[0x0][0x17c], !P0 ;  /* 0x00005f0099007a0c */ /* 0x000fe20004781270 */
[----:B------:R-:W-:Y:S01]  /*7700*/  CS2R R160, SRZ ;  /* 0x0000000000a07805 */ /* 0x000fe2000001ff00 */
[----:B------:R-:W-:Y:S01]  /*7710*/  ISETP.LT.AND P2, PT, R150, c[0x0][0x17c], !P0 ;  /* 0x00005f0096007a0c */ /* 0x000fe20004741270 */
[----:B------:R-:W-:Y:S01]  /*7720*/  CS2R R162, SRZ ;  /* 0x0000000000a27805 */ /* 0x000fe2000001ff00 */
[----:B------:R-:W-:Y:S01]  /*7730*/  ISETP.LT.AND P3, PT, R151, c[0x0][0x17c], !P0 ;  /* 0x00005f0097007a0c */ /* 0x000fe20004761270 */
[----:B------:R-:W-:Y:S01]  /*7740*/  CS2R R156, SRZ ;  /* 0x00000000009c7805 */ /* 0x000fe2000001ff00 */
[----:B------:R-:W-:Y:S01]  /*7750*/  CS2R R158, SRZ ;  /* 0x00000000009e7805 */ /* 0x000fe2000001ff00 */
[----:B------:R-:W-:Y:S01]  /*7760*/  CS2R R152, SRZ ;  /* 0x0000000000987805 */ /* 0x000fe2000001ff00 */
[----:B------:R-:W-:Y:S01]  /*7770*/  CS2R R154, SRZ ;  /* 0x00000000009a7805 */ /* 0x000fe2000001ff00 */
[----:B-1----:R-:W-:Y:S01]  /*7780*/  CS2R R148, SRZ ;  /* 0x0000000000947805 */ /* 0x002fe2000001ff00 */
[----:B------:R-:W-:Y:S01]  /*7790*/  CS2R R150, SRZ ;  /* 0x0000000000967805 */ /* 0x000fe2000001ff00 */
[----:B------:R-:W-:Y:S01]  /*77a0*/  CS2R R144, SRZ ;  /* 0x0000000000907805 */ /* 0x000fe2000001ff00 */
[----:B------:R-:W-:Y:S01]  /*77b0*/  CS2R R146, SRZ ;  /* 0x0000000000927805 */ /* 0x000fe2000001ff00 */
[----:B--2---:R-:W-:Y:S01]  /*77c0*/  CS2R R140, SRZ ;  /* 0x00000000008c7805 */ /* 0x004fe2000001ff00 */
[----:B------:R-:W-:Y:S01]  /*77d0*/  CS2R R142, SRZ ;  /* 0x00000000008e7805 */ /* 0x000fe2000001ff00 */
        /* <DEDUP_REMOVED lines=8> */
[----:B----4-:R-:W-:Y:S01]  /*7860*/  CS2R R48, SRZ ;  /* 0x0000000000307805 */ /* 0x010fe2000001ff00 */
[----:B------:R-:W-:Y:S01]  /*7870*/  CS2R R50, SRZ ;  /* 0x0000000000327805 */ /* 0x000fe2000001ff00 */
[----:B------:R-:W-:Y:S01]  /*7880*/  CS2R R52, SRZ ;  /* 0x0000000000347805 */ /* 0x000fe2000001ff00 */
[----:B---3--:R-:W-:Y:S01]  /*7890*/  CS2R R54, SRZ ;  /* 0x0000000000367805 */ /* 0x008fe2000001ff00 */
        /* <DEDUP_REMOVED lines=40> */
[----:B------:R-:W-:Y:S05]  /*7b20*/  @!P1 BRA `(.L_x_0) ;  /* 0x0000705000009947 */ /* 0x000fea0003800000 */
[----:B------:R-:W2:Y:S04]  /*7b30*/  LDL.LU R184, [R1] ;  /* 0x0000000001b87983 */ /* 0x000ea80000300800 */
[----:B------:R-:W3:Y:S01]  /*7b40*/  LDL.LU R182, [R1+0x4] ;  /* 0x0000040001b67983 */ /* 0x000ee20000300800 */
[----:B------:R-:W-:Y:S01]  /*7b50*/  IMAD.SHL.U32 R115, R194, 0x8, RZ ;  /* 0x00000008c2737824 */ /* 0x000fe200078e00ff */
[----:B------:R-:W-:-:S02]  /*7b60*/  SHF.R.S32.HI R85, RZ, 0x1f, R194 ;  /* 0x0000001fff557819 */ /* 0x000fc400000114c2 */
[----:B------:R-:W-:Y:S01]  /*7b70*/  SHF.R.S32.HI R197, RZ, 0x1f, R2 ;  /* 0x0000001fffc57819 */ /* 0x000fe20000011402 */
[----:B------:R-:W4:Y:S01]  /*7b80*/  LDL.LU R179, [R1+0x8] ;  /* 0x0000080001b37983 */ /* 0x000f220000300800 */
[----:B------:R-:W-:Y:S02]  /*7b90*/  SHF.L.U64.HI R113, R194, 0x3, R85 ;  /* 0x00000003c2717819 */ /* 0x000fe40000010255 */
[-C--:B------:R-:W-:Y:S01]  /*7ba0*/  LEA R198, P1, R2, R115.reuse, 0x2 ;  /* 0x0000007302c67211 */ /* 0x080fe200078210ff */
[----:B------:R-:W2:Y:S01]  /*7bb0*/  LDL.LU R177, [R1+0xc] ;  /* 0x00000c0001b17983 */ /* 0x000ea20000300800 */
[----:B------:R-:W-:Y:S02]  /*7bc0*/  SHF.R.S32.HI R199, RZ, 0x1f, R24 ;  /* 0x0000001fffc77819 */ /* 0x000fe40000011418 */
[----:B------:R-:W-:Y:S01]  /*7bd0*/  LEA R200, P5, R24, R115, 0x2 ;  /* 0x0000007318c87211 */ /* 0x000fe200078a10ff */
[----:B------:R-:W2:Y:S01]  /*7be0*/  LDL.LU R185, [R1+0x10] ;  /* 0x0000100001b97983 */ /* 0x000ea20000300800 */
[----:B------:R-:W-:-:S02]  /*7bf0*/  LEA.HI.X R197, R2, R113, R197, 0x2, P1 ;  /* 0x0000007102c57211 */ /* 0x000fc400008f14c5 */
[----:B------:R-:W-:Y:S01]  /*7c00*/  LEA.HI.X R199, R24, R113, R199, 0x2, P5 ;  /* 0x0000007118c77211 */ /* 0x000fe200028f14c7 */
[----:B------:R-:W2:Y:S01]  /*7c10*/  LDL.LU R178, [R1+0x14] ;  /* 0x0000140001b27983 */ /* 0x000ea20000300800 */
[----:B------:R-:W-:Y:S02]  /*7c20*/  SHF.R.S32.HI R2, RZ, 0x1f, R15 ;  /* 0x0000001fff027819 */ /* 0x000fe4000001140f */
[----:B------:R-:W-:Y:S01]  /*7c30*/  SHF.R.S32.HI R203, RZ, 0x1f, R10 ;  /* 0x0000001fffcb7819 */ /* 0x000fe2000001140a */
[----:B------:R-:W2:Y:S01]  /*7c40*/  LDL.LU R173, [R1+0x18] ;  /* 0x0000180001ad7983 */ /* 0x000ea20000300800 */
[CC--:B------:R-:W-:Y:S02]  /*7c50*/  LEA R202, P1, R15.reuse, R115.reuse, 0x2 ;  /* 0x000000730fca7211 */ /* 0x0c0fe400078210ff */
[----:B------:R-:W-:Y:S01]  /*7c60*/  LEA R204, P5, R10, R115, 0x2 ;  /* 0x000000730acc7211 */ /* 0x000fe200078a10ff */
[----:B------:R-:W2:Y:S01]  /*7c70*/  LDL.LU R188, [R1+0x1c] ;  /* 0x00001c0001bc7983 */ /* 0x000ea20000300800 */
[----:B------:R-:W-:-:S02]  /*7c80*/  LEA.HI.X R201, R15, R113, R2, 0x2, P1 ;  /* 0x000000710fc97211 */ /* 0x000fc400008f1402 */
[----:B------:R-:W-:Y:S01]  /*7c90*/  LEA.HI.X R203, R10, R113, R203, 0x2, P5 ;  /* 0x000000710acb7211 */ /* 0x000fe200028f14cb */
[----:B------:R-:W2:Y:S01]  /*7ca0*/  LDL.LU R189, [R1+0x20] ;  /* 0x0000200001bd7983 */ /* 0x000ea20000300800 */
[----:B------:R-:W-:Y:S02]  /*7cb0*/  SHF.R.S32.HI R10, RZ, 0x1f, R3 ;  /* 0x0000001fff0a7819 */ /* 0x000fe40000011403 */
[----:B------:R-:W-:Y:S02]  /*7cc0*/  SHF.R.S32.HI R2, RZ, 0x1f, R23 ;  /* 0x0000001fff027819 */ /* 0x000fe40000011417 */
[-C--:B------:R-:W-:Y:S02]  /*7cd0*/  LEA R206, P1, R3, R115.reuse, 0x2 ;  /* 0x0000007303ce7211 */ /* 0x080fe400078210ff */
[----:B------:R-:W-:Y:S02]  /*7ce0*/  LEA R208, P5, R23, R115, 0x2 ;  /* 0x0000007317d07211 */ /* 0x000fe400078a10ff */
[----:B------:R-:W-:-:S02]  /*7cf0*/  LEA.HI.X R205, R3, R113, R10, 0x2, P1 ;  /* 0x0000007103cd7211 */ /* 0x000fc400008f140a */
[----:B------:R-:W-:Y:S02]  /*7d00*/  LEA.HI.X R207, R23, R113, R2, 0x2, P5 ;  /* 0x0000007117cf7211 */ /* 0x000fe400028f1402 */
        /* <DEDUP_REMOVED lines=38> */
[CC--:B------:R-:W-:Y:S02]  /*7f70*/  LEA R91, P1, R25.reuse, R115.reuse, 0x2 ;  /* 0x00000073195b7211 */ /* 0x0c0fe400078210ff */
        /* <DEDUP_REMOVED lines=105> */
[----:B---3--:R-:W-:Y:S02]  /*8610*/  SHF.R.S32.HI R2, RZ, 0x1f, R182 ;  /* 0x0000001fff027819 */ /* 0x008fe400000114b6 */
[C---:B------:R-:W-:Y:S02]  /*8620*/  LEA R26, P5, R182.reuse, R115, 0x2 ;  /* 0x00000073b61a7211 */ /* 0x040fe400078a10ff */
[----:B--2---:R-:W-:Y:S02]  /*8630*/  SHF.R.S32.HI R6, RZ, 0x1f, R184 ;  /* 0x0000001fff067819 */ /* 0x004fe400000114b8 */
[----:B------:R-:W-:Y:S02]  /*8640*/  LEA.HI.X R25, R182, R113, R2, 0x2, P5 ;  /* 0x00000071b6197211 */ /* 0x000fe400028f1402 */
[----:B------:R-:W2:Y:S01]  /*8650*/  LDL.LU R182, [R1+0x24] ;  /* 0x0000240001b67983 */ /* 0x000ea20000300800 */
[----:B------:R-:W-:-:S02]  /*8660*/  LEA R28, P1, R184, R115, 0x2 ;  /* 0x00000073b81c7211 */ /* 0x000fc400078210ff */
[----:B------:R-:W-:Y:S02]  /*8670*/  SHF.R.S32.HI R2, RZ, 0x1f, R177 ;  /* 0x0000001fff027819 */ /* 0x000fe400000114b1 */
[C---:B------:R-:W-:Y:S02]  /*8680*/  LEA R22, P5, R177.reuse, R115, 0x2 ;  /* 0x00000073b1167211 */ /* 0x040fe400078a10ff */
[-C--:B------:R-:W-:Y:S02]  /*8690*/  LEA.HI.X R27, R184, R113.reuse, R6, 0x2, P1 ;  /* 0x00000071b81b7211 */ /* 0x080fe400008f1406 */
[----:B------:R-:W-:Y:S02]  /*86a0*/  LEA.HI.X R21, R177, R113, R2, 0x2, P5 ;  /* 0x00000071b1157211 */ /* 0x000fe400028f1402 */
[----:B----4-:R-:W-:Y:S02]  /*86b0*/  SHF.R.S32.HI R6, RZ, 0x1f, R179 ;  /* 0x0000001fff067819 */ /* 0x010fe400000114b3 */
[----:B------:R-:W-:-:S02]  /*86c0*/  LEA R24, P1, R179, R115, 0x2 ;  /* 0x00000073b3187211 */ /* 0x000fc400078210ff */
[----:B------:R-:W-:Y:S02]  /*86d0*/  SHF.R.S32.HI R16, RZ, 0x1f, R178 ;  /* 0x0000001fff107819 */ /* 0x000fe400000114b2 */
[C---:B------:R-:W-:Y:S02]  /*86e0*/  LEA R17, P5, R178.reuse, R115, 0x2 ;  /* 0x00000073b2117211 */ /* 0x040fe400078a10ff */
[-C--:B------:R-:W-:Y:S02]  /*86f0*/  LEA.HI.X R23, R179, R113.reuse, R6, 0x2, P1 ;  /* 0x00000071b3177211 */ /* 0x080fe400008f1406 */
[----:B------:R-:W-:Y:S02]  /*8700*/  LEA.HI.X R16, R178, R113, R16, 0x2, P5 ;  /* 0x00000071b2107211 */ /* 0x000fe400028f1410 */
[----:B------:R-:W-:Y:S02]  /*8710*/  SHF.R.S32.HI R6, RZ, 0x1f, R188 ;  /* 0x0000001fff067819 */ /* 0x000fe400000114bc */
[----:B------:R-:W-:-:S04]  /*8720*/  LEA R11, P5, R188, R115, 0x2 ;  /* 0x00000073bc0b7211 */ /* 0x000fc800078a10ff */
[----:B------:R-:W-:Y:S01]  /*8730*/  LEA.HI.X R5, R188, R113, R6, 0x2, P5 ;  /* 0x00000071bc057211 */ /* 0x000fe200028f1406 */
[----:B------:R-:W1:Y:S01]  /*8740*/  S2R R179, SR_TID.X ;  /* 0x0000000000b37919 */ /* 0x000e620000002100 */
[----:B------:R-:W-:Y:S02]  /*8750*/  SHF.R.S32.HI R18, RZ, 0x1f, R185 ;  /* 0x0000001fff127819 */ /* 0x000fe400000114b9 */
[C---:B------:R-:W-:Y:S02]  /*8760*/  LEA R19, P1, R185.reuse, R115, 0x2 ;  /* 0x00000073b9137211 */ /* 0x040fe400078210ff */
[----:B-----5:R-:W-:Y:S02]  /*8770*/  SHF.R.S32.HI R3, RZ, 0x1f, R14 ;  /* 0x0000001fff037819 */ /* 0x020fe4000001140e */
[----:B------:R-:W-:Y:S02]  /*8780*/  LEA.HI.X R18, R185, R113, R18, 0x2, P1 ;  /* 0x00000071b9127211 */ /* 0x000fe400008f1412 */
[----:B------:R-:W-:-:S02]  /*8790*/  SHF.R.S32.HI R12, RZ, 0x1f, R173 ;  /* 0x0000001fff0c7819 */ /* 0x000fc400000114ad */
[C---:B------:R-:W-:Y:S02]  /*87a0*/  LEA R15, P1, R173.reuse, R115, 0x2 ;  /* 0x00000073ad0f7211 */ /* 0x040fe400078210ff */
[----:B------:R-:W-:Y:S02]  /*87b0*/  SHF.L.U64.HI R14, R14, 0x2, R3 ;  /* 0x000000020e0e7819 */ /* 0x000fe40000010203 */
[----:B------:R-:W-:Y:S02]  /*87c0*/  LEA.HI.X R12, R173, R113, R12, 0x2, P1 ;  /* 0x00000071ad0c7211 */ /* 0x000fe400008f140c */
[C---:B------:R-:W-:Y:S02]  /*87d0*/  LOP3.LUT R6, R176.reuse, 0x3, RZ, 0xc0, !PT ;  /* 0x00000003b0067812 */ /* 0x040fe400078ec0ff */
[----:B------:R-:W-:Y:S02]  /*87e0*/  LOP3.LUT R117, R176, 0x1c, RZ, 0xc0, !PT ;  /* 0x0000001cb0757812 */ /* 0x000fe400078ec0ff */
[----:B------:R-:W-:-:S02]  /*87f0*/  SHF.R.S32.HI R8, RZ, 0x1f, R189 ;  /* 0x0000001fff087819 */ /* 0x000fc400000114bd */
[C---:B------:R-:W-:Y:S02]  /*8800*/  LEA R3, P1, R189.reuse, R115, 0x2 ;  /* 0x00000073bd037211 */ /* 0x040fe400078210ff */
[----:B------:R-:W-:Y:S01]  /*8810*/  LOP3.LUT R112, R176, 0x7, RZ, 0xc0, !PT ;  /* 0x00000007b0707812 */ /* 0x000fe200078ec0ff */
[----:B------:R-:W-:Y:S01]  /*8820*/  IMAD R180, R6, 0x120, R117 ;  /* 0x0000012006b47824 */ /* 0x000fe200078e0275 */
[----:B------:R-:W-:Y:S01]  /*8830*/  LEA.HI.X R8, R189, R113, R8, 0x2, P1 ;  /* 0x00000071bd087211 */ /* 0x000fe200008f1408 */
[----:B------:R-:W-:Y:S01]  /*8840*/  IMAD.SHL.U32 R6, R176, 0x2, RZ ;  /* 0x00000002b0067824 */ /* 0x000fe200078e00ff */
[----:B-1----:R-:W-:Y:S01]  /*8850*/  LOP3.LUT R179, R179, 0x1f, RZ, 0xc0, !PT ;  /* 0x0000001fb3b37812 */ /* 0x002fe200078ec0ff */
[----:B------:R-:W-:-:S04]  /*8860*/  IMAD.MOV.U32 R177, RZ, RZ, c[0x0][0x188] ;  /* 0x00006200ffb17624 */ /* 0x000fc800078e00ff */
[----:B------:R-:W-:Y:S01]  /*8870*/  IMAD R179, R179, c[0x0][0x18c], RZ ;  /* 0x00006300b3b37a24 */ /* 0x000fe200078e02ff */
[----:B------:R-:W-:-:S04]  /*8880*/  SHF.R.S32.HI R2, RZ, 0x1f, R177 ;  /* 0x0000001fff027819 */ /* 0x000fc800000114b1 */
[----:B------:R-:W-:Y:S02]  /*8890*/  SHF.L.U64.HI R2, R177, 0x2, R2 ;  /* 0x00000002b1027819 */ /* 0x000fe40000010202 */
[----:B------:R-:W-:-:S04]  /*88a0*/  SHF.R.S32.HI R2, RZ, 0x1f, R179 ;  /* 0x0000001fff027819 */ /* 0x000fc800000114b3 */
[----:B------:R-:W-:Y:S02]  /*88b0*/  SHF.L.U64.HI R2, R179, 0x2, R2 ;  /* 0x00000002b3027819 */ /* 0x000fe40000010202 */
[----:B--2---:R-:W-:Y:S02]  /*88c0*/  SHF.R.S32.HI R10, RZ, 0x1f, R182 ;  /* 0x0000001fff0a7819 */ /* 0x004fe400000114b6 */
[----:B------:R-:W-:-:S04]  /*88d0*/  LEA R9, P5, R182, R115, 0x2 ;  /* 0x00000073b6097211 */ /* 0x000fc800078a10ff */
[----:B------:R-:W-:Y:S02]  /*88e0*/  LEA.HI.X R10, R182, R113, R10, 0x2, P5 ;  /* 0x00000071b60a7211 */ /* 0x000fe400028f140a */
[----:B------:R-:W2:Y:S01]  /*88f0*/  LDL.LU R182, [R1+0x2c] ;  /* 0x00002c0001b67983 */ /* 0x000ea20000300800 */
[----:B------:R-:W-:-:S04]  /*8900*/  IADD3 R200, P5, R200, c[0x0][0x168], RZ ;  /* 0x00005a00c8c87a10 */ /* 0x000fc80007fbe0ff */
[----:B------:R-:W-:Y:S02]  /*8910*/  IADD3.X R199, R199, c[0x0][0x16c], RZ, P5, !PT ;  /* 0x00005b00c7c77a10 */ /* 0x000fe40002ffe4ff */
        /* <DEDUP_REMOVED lines=40> */
[----:B------:R-:W-:Y:S01]  /*8ba0*/  IADD3 R78, P5, R78, c[0x0][0x168], RZ ;  /* 0x00005a004e4e7a10 */ /* 0x000fe20007fbe0ff */
[----:B------:R-:W-:-:S03]  /*8bb0*/  IMAD R113, R112, 0x90, RZ ;  /* 0x0000009070717824 */ /* 0x000fc600078e02ff */
[----:B------:R-:W-:Y:S02]  /*8bc0*/  IADD3.X R77, R77, c[0x0][0x16c], RZ, P5, !PT ;  /* 0x00005b004d4d7a10 */ /* 0x000fe40002ffe4ff */
[----:B------:R-:W-:Y:S02]  /*8bd0*/  IADD3 R76, P5, R76, c[0x0][0x168], RZ ;  /* 0x00005a004c4c7a10 */ /* 0x000fe40007fbe0ff */
[----:B------:R-:W-:Y:S02]  /*8be0*/  LOP3.LUT R113, R113, 0x30, R6, 0x78, !PT ;  /* 0x0000003071717812 */ /* 0x000fe400078e7806 */
[----:B------:R-:W-:Y:S02]  /*8bf0*/  IADD3.X R75, R75, c[0x0][0x16c], RZ, P5, !PT ;  /* 0x00005b004b4b7a10 */ /* 0x000fe40002ffe4ff */
[----:B------:R-:W-:Y:S02]  /*8c00*/  IADD3 R74, P5, R74, c[0x0][0x168], RZ ;  /* 0x00005a004a4a7a10 */ /* 0x000fe40007fbe0ff */
[----:B------:R-:W-:-:S02]  /*8c10*/  LOP3.LUT R6, R176, 0x20, RZ, 0xc0, !PT ;  /* 0x00000020b0067812 */ /* 0x000fc400078ec0ff */
[----:B------:R-:W-:Y:S02]  /*8c20*/  IADD3.X R73, R73, c[0x0][0x16c], RZ, P5, !PT ;  /* 0x00005b0049497a10 */ /* 0x000fe40002ffe4ff */
[----:B------:R-:W-:Y:S01]  /*8c30*/  IADD3 R72, P5, R72, c[0x0][0x168], RZ ;  /* 0x00005a0048487a10 */ /* 0x000fe20007fbe0ff */
[----:B------:R-:W-:-:S03]  /*8c40*/  IMAD.SHL.U32 R6, R6, 0x20, RZ ;  /* 0x0000002006067824 */ /* 0x000fc600078e00ff */
[----:B------:R-:W-:Y:S02]  /*8c50*/  IADD3.X R71, R71, c[0x0][0x16c], RZ, P5, !PT ;  /* 0x00005b0047477a10 */ /* 0x000fe40002ffe4ff */
[----:B------:R-:W-:Y:S02]  /*8c60*/  IADD3 R68, P5, R68, c[0x0][0x168], RZ ;  /* 0x00005a0044447a10 */ /* 0x000fe40007fbe0ff */
[----:B------:R-:W-:Y:S02]  /*8c70*/  LOP3.LUT R179, R113, R6, RZ, 0xfc, !PT ;  /* 0x0000000671b37212 */ /* 0x000fe400078efcff */
[----:B------:R-:W-:Y:S02]  /*8c80*/  IADD3.X R65, R65, c[0x0][0x16c], RZ, P5, !PT ;  /* 0x00005b0041417a10 */ /* 0x000fe40002ffe4ff */
[----:B------:R-:W-:Y:S01]  /*8c90*/  IADD3 R62, P5, R62, c[0x0][0x168], RZ ;  /* 0x00005a003e3e7a10 */ /* 0x000fe20007fbe0ff */
[----:B------:R-:W-:Y:S04]  /*8ca0*/  STL [R1+0x124], R179 ;  /* 0x000124b301007387 */ /* 0x000fe80000100800 */
[----:B------:R-:W-:Y:S01]  /*8cb0*/  STL [R1+0x4], R80 ;  /* 0x0000045001007387 */ /* 0x000fe20000100800 */
[----:B------:R-:W-:-:S03]  /*8cc0*/  IADD3.X R55, R55, c[0x0][0x16c], RZ, P5, !PT ;  /* 0x00005b0037377a10 */ /* 0x000fc60002ffe4ff */
[----:B------:R-:W-:Y:S01]  /*8cd0*/  STL [R1], R79 ;  /* 0x0000004f01007387 */ /* 0x000fe20000100800 */
[----:B------:R-:W-:-:S03]  /*8ce0*/  IADD3 R52, P5, R52, c[0x0][0x168], RZ ;  /* 0x00005a0034347a10 */ /* 0x000fc60007fbe0ff */
[----:B------:R-:W-:Y:S04]  /*8cf0*/  STL [R1+0xc], R78 ;  /* 0x00000c4e01007387 */ /* 0x000fe80000100800 */
[----:B------:R-:W-:Y:S01]  /*8d00*/  STL [R1+0x8], R77 ;  /* 0x0000084d01007387 */ /* 0x000fe20000100800 */
[----:B------:R-:W-:-:S03]  /*8d10*/  IADD3.X R49, R49, c[0x0][0x16c], RZ, P5, !PT ;  /* 0x00005b0031317a10 */ /* 0x000fc60002ffe4ff */
[----:B------:R-:W-:Y:S01]  /*8d20*/  STL [R1+0x14], R76 ;  /* 0x0000144c01007387 */ /* 0x000fe20000100800 */
[----:B------:R-:W-:-:S03]  /*8d30*/  IADD3 R46, P5, R46, c[0x0][0x168], RZ ;  /* 0x00005a002e2e7a10 */ /* 0x000fc60007fbe0ff */
[----:B------:R-:W-:Y:S04]  /*8d40*/  STL [R1+0x10], R75 ;  /* 0x0000104b01007387 */ /* 0x000fe80000100800 */
[----:B------:R-:W-:Y:S04]  /*8d50*/  STL [R1+0x1c], R74 ;  /* 0x00001c4a01007387 */ /* 0x000fe80000100800 */
        /* <DEDUP_REMOVED lines=10> */
[----:B------:R-:W-:Y:S04]  /*8e00*/  STL [R1+0x3c], R52 ;  /* 0x00003c3401007387 */ /* 0x000fe80000100800 */
[----:B------:R-:W-:Y:S04]  /*8e10*/  STL [R1+0x38], R49 ;  /* 0x0000383101007387 */ /* 0x000fe80000100800 */
[----:B------:R-:W-:Y:S04]  /*8e20*/  STL [R1+0x44], R46 ;  /* 0x0000442e01007387 */ /* 0x000fe80000100800 */
[----:B------:R1:W-:Y:S02]  /*8e30*/  STL [R1+0x40], R43 ;  /* 0x0000402b01007387 */ /* 0x0003e40000100800 */
[----:B-1----:R-:W-:-:S04]  /*8e40*/  IADD3 R43, P5, R41, c[0x0][0x168], RZ ;  /* 0x00005a00292b7a10 */ /* 0x002fc80007fbe0ff */
        /* <DEDUP_REMOVED lines=21> */
[----:B------:R-:W-:Y:S02]  /*8fa0*/  IADD3 R38, P5, R38, c[0x0][0x168], RZ ;  /* 0x00005a0026267a10 */ /* 0x000fe40007fbe0ff */
[----:B------:R-:W-:Y:S02]  /*8fb0*/  IADD3 R198, P1, R198, c[0x0][0x168], RZ ;  /* 0x00005a00c6c67a10 */ /* 0x000fe40007f3e0ff */
[----:B------:R-:W-:Y:S02]  /*8fc0*/  IADD3.X R37, R37, c[0x0][0x16c], RZ, P5, !PT ;  /* 0x00005b0025257a10 */ /* 0x000fe40002ffe4ff */
[----:B------:R-:W-:Y:S02]  /*8fd0*/  IADD3 R36, P5, R36, c[0x0][0x168], RZ ;  /* 0x00005a0024247a10 */ /* 0x000fe40007fbe0ff */
[----:B------:R-:W-:-:S02]  /*8fe0*/  IADD3.X R197, R197, c[0x0][0x16c], RZ, P1, !PT ;  /* 0x00005b00c5c57a10 */ /* 0x000fc40000ffe4ff */
[----:B------:R-:W-:Y:S02]  /*8ff0*/  IADD3 R202, P1, R202, c[0x0][0x168], RZ ;  /* 0x00005a00caca7a10 */ /* 0x000fe40007f3e0ff */
[----:B------:R-:W-:Y:S02]  /*9000*/  IADD3.X R35, R35, c[0x0][0x16c], RZ, P5, !PT ;  /* 0x00005b0023237a10 */ /* 0x000fe40002ffe4ff */
[----:B------:R-:W-:Y:S02]  /*9010*/  IADD3 R34, P5, R34, c[0x0][0x168], RZ ;  /* 0x00005a0022227a10 */ /* 0x000fe40007fbe0ff */
[----:B------:R-:W-:Y:S02]  /*9020*/  IADD3.X R201, R201, c[0x0][0x16c], RZ, P1, !PT ;  /* 0x00005b00c9c97a10 */ /* 0x000fe40000ffe4ff */
[----:B------:R-:W-:Y:S02]  /*9030*/  IADD3 R206, P1, R206, c[0x0][0x168], RZ ;  /* 0x00005a00cece7a10 */ /* 0x000fe40007f3e0ff */
[----:B------:R-:W-:-:S02]  /*9040*/  IADD3.X R33, R33, c[0x0][0x16c], RZ, P5, !PT ;  /* 0x00005b0021217a10 */ /* 0x000fc40002ffe4ff */
[----:B------:R-:W-:Y:S02]  /*9050*/  IADD3 R32, P5, R32, c[0x0][0x168], RZ ;  /* 0x00005a0020207a10 */ /* 0x000fe40007fbe0ff */
[----:B------:R-:W-:Y:S01]  /*9060*/  IADD3.X R205, R205, c[0x0][0x16c], RZ, P1, !PT ;  /* 0x00005b00cdcd7a10 */ /* 0x000fe20000ffe4ff */
[----:B------:R-:W-:Y:S01]  /*9070*/  STL [R1+0x4c], R40 ;  /* 0x00004c2801007387 */ /* 0x000fe20000100800 */
[----:B------:R-:W-:Y:S02]  /*9080*/  IADD3 R210, P1, R210, c[0x0][0x168], RZ ;  /* 0x00005a00d2d27a10 */ /* 0x000fe40007f3e0ff */
[----:B------:R-:W-:Y:S01]  /*9090*/  IADD3.X R31, R31, c[0x0][0x16c], RZ, P5, !PT ;  /* 0x00005b001f1f7a10 */ /* 0x000fe20002ffe4ff */
[----:B------:R-:W-:Y:S01]  /*90a0*/  STL [R1+0x48], R42 ;  /* 0x0000482a01007387 */ /* 0x000fe20000100800 */
[----:B------:R-:W-:Y:S02]  /*90b0*/  IADD3 R30, P5, R30, c[0x0][0x168], RZ ;  /* 0x00005a001e1e7a10 */ /* 0x000fe40007fbe0ff */
[----:B------:R-:W-:Y:S01]  /*90c0*/  IADD3.X R209, R209, c[0x0][0x16c], RZ, P1, !PT ;  /* 0x00005b00d1d17a10 */ /* 0x000fe20000ffe4ff */
[----:B------:R-:W-:Y:S01]  /*90d0*/  STL [R1+0x54], R43 ;  /* 0x0000542b01007387 */ /* 0x000fe20000100800 */
[----:B------:R-:W-:-:S02]  /*90e0*/  IADD3 R214, P1, R214, c[0x0][0x168], RZ ;  /* 0x00005a00d6d67a10 */ /* 0x000fc40007f3e0ff */
[----:B------:R-:W-:Y:S01]  /*90f0*/  IADD3.X R29, R29, c[0x0][0x16c], RZ, P5, !PT ;  /* 0x00005b001d1d7a10 */ /* 0x000fe20002ffe4ff */
[----:B------:R-:W-:Y:S01]  /*9100*/  STL [R1+0x50], R45 ;  /* 0x0000502d01007387 */ /* 0x000fe20000100800 */
[----:B------:R-:W-:-:S03]  /*9110*/  IADD3 R28, P5, R28, c[0x0][0x168], RZ ;  /* 0x00005a001c1c7a10 */ /* 0x000fc60007fbe0ff */
[----:B------:R-:W-:Y:S01]  /*9120*/  STL [R1+0x5c], R46 ;  /* 0x00005c2e01007387 */ /* 0x000fe20000100800 */
[----:B------:R-:W-:-:S03]  /*9130*/  IADD3.X R213, R213, c[0x0][0x16c], RZ, P1, !PT ;  /* 0x00005b00d5d57a10 */ /* 0x000fc60000ffe4ff */
[----:B------:R-:W-:Y:S01]  /*9140*/  STL [R1+0x58], R48 ;  /* 0x0000583001007387 */ /* 0x000fe20000100800 */
[----:B------:R-:W-:-:S03]  /*9150*/  IADD3 R218, P1, R111, c[0x0][0x168], RZ ;  /* 0x00005a006fda7a10 */ /* 0x000fc60007f3e0ff */
[----:B------:R-:W-:Y:S01]  /*9160*/  STL [R1+0x64], R49 ;  /* 0x0000643101007387 */ /* 0x000fe20000100800 */
[----:B------:R-:W-:-:S03]  /*9170*/  IADD3.X R27, R27, c[0x0][0x16c], RZ, P5, !PT ;  /* 0x00005b001b1b7a10 */ /* 0x000fc60002ffe4ff */
[----:B------:R-:W-:Y:S01]  /*9180*/  STL [R1+0x60], R51 ;  /* 0x0000603301007387 */ /* 0x000fe20000100800 */
[----:B------:R-:W-:Y:S01]  /*9190*/  IMAD.MOV.U32 R176, RZ, RZ, c[0x0][0x180] ;  /* 0x00006000ffb07624 */ /* 0x000fe200078e00ff */
[----:B------:R-:W-:Y:S02]  /*91a0*/  IADD3 R26, P5, R26, c[0x0][0x168], RZ ;  /* 0x00005a001a1a7a10 */ /* 0x000fe40007fbe0ff */
[----:B------:R-:W-:Y:S04]  /*91b0*/  STL [R1+0x6c], R52 ;  /* 0x00006c3401007387 */ /* 0x000fe80000100800 */
[----:B------:R-:W-:Y:S01]  /*91c0*/  STL [R1+0x68], R54 ;  /* 0x0000683601007387 */ /* 0x000fe20000100800 */
[----:B------:R-:W-:-:S03]  /*91d0*/  IADD3.X R217, R217, c[0x0][0x16c], RZ, P1, !PT ;  /* 0x00005b00d9d97a10 */ /* 0x000fc60000ffe4ff */
[----:B------:R-:W-:Y:S01]  /*91e0*/  STL [R1+0x74], R55 ;  /* 0x0000743701007387 */ /* 0x000fe20000100800 */
[----:B------:R-:W-:-:S03]  /*91f0*/  IADD3 R222, P1, R106, c[0x0][0x168], RZ ;  /* 0x00005a006ade7a10 */ /* 0x000fc60007f3e0ff */
[----:B------:R-:W-:Y:S01]  /*9200*/  STL [R1+0x70], R61 ;  /* 0x0000703d01007387 */ /* 0x000fe20000100800 */
[----:B------:R-:W-:-:S03]  /*9210*/  IADD3.X R25, R25, c[0x0][0x16c], RZ, P5, !PT ;  /* 0x00005b0019197a10 */ /* 0x000fc60002ffe4ff */
[----:B------:R-:W-:Y:S01]  /*9220*/  STL [R1+0x7c], R62 ;  /* 0x00007c3e01007387 */ /* 0x000fe20000100800 */
[----:B------:R-:W-:-:S03]  /*9230*/  IADD3 R176, R176, -0x40, RZ ;  /* 0xffffffc0b0b07810 */ /* 0x000fc60007ffe0ff */
        /* <DEDUP_REMOVED lines=9> */
[----:B------:R-:W-:Y:S01]  /*92d0*/  IMAD.MOV.U32 R6, RZ, RZ, R176 ;  /* 0x000000ffff067224 */ /* 0x000fe200078e00b0 */
[----:B------:R-:W-:Y:S02]  /*92e0*/  IADD3 R22, P5, R22, c[0x0][0x168], RZ ;  /* 0x00005a0016167a10 */ /* 0x000fe40007fbe0ff */
[----:B------:R-:W-:Y:S01]  /*92f0*/  STL [R1+0x94], R71 ;  /* 0x0000944701007387 */ /* 0x000fe20000100800 */
[----:B------:R-:W-:-:S03]  /*9300*/  IMAD.MOV.U32 R176, RZ, RZ, c[0x0][0x188] ;  /* 0x00006200ffb07624 */ /* 0x000fc600078e00ff */
[----:B------:R1:W-:Y:S01]  /*9310*/  STL [R1+0x90], R59 ;  /* 0x0000903b01007387 */ /* 0x0003e20000100800 */
[----:B------:R-:W-:-:S03]  /*9320*/  IADD3.X R225, R84, c[0x0][0x16c], RZ, P1, !PT ;  /* 0x00005b0054e17a10 */ /* 0x000fc60000ffe4ff */
[----:B------:R3:W-:Y:S01]  /*9330*/  STL [R1+0x9c], R58 ;  /* 0x00009c3a01007387 */ /* 0x0007e20000100800 */
[----:B--2---:R-:W-:-:S03]  /*9340*/  LEA R13, P1, R183, R182, 0x3 ;  /* 0x000000b6b70d7211 */ /* 0x004fc600078218ff */
[----:B------:R-:W-:Y:S01]  /*9350*/  STL [R1+0x98], R57 ;  /* 0x0000983901007387 */ /* 0x000fe20000100800 */
[----:B------:R-:W-:-:S03]  /*9360*/  SHF.R.S32.HI R84, RZ, 0x1f, R183 ;  /* 0x0000001fff547819 */ /* 0x000fc600000114b7 */
[----:B------:R-:W-:Y:S01]  /*9370*/  STL [R1+0xa4], R56 ;  /* 0x0000a43801007387 */ /* 0x000fe20000100800 */
[----:B------:R-:W-:Y:S01]  /*9380*/  IADD3.X R21, R21, c[0x0][0x16c], RZ, P5, !PT ;  /* 0x00005b0015157a10 */ /* 0x000fe20002ffe4ff */
[----:B------:R-:W-:Y:S02]  /*9390*/  IMAD R183, R176, 0x1f, RZ ;  /* 0x0000001fb0b77824 */ /* 0x000fe400078e02ff */
[----:B------:R-:W-:Y:S01]  /*93a0*/  STL [R1+0xa0], R39 ;  /* 0x0000a02701007387 */ /* 0x000fe20000100800 */
[----:B------:R-:W-:-:S03]  /*93b0*/  IADD3 R19, P5, R19, c[0x0][0x168], RZ ;  /* 0x00005a0013137a10 */ /* 0x000fc60007fbe0ff */
[----:B------:R-:W-:Y:S01]  /*93c0*/  STL [R1+0xac], R38 ;  /* 0x0000ac2601007387 */ /* 0x000fe20000100800 */
[----:B------:R-:W-:-:S03]  /*93d0*/  IMAD R182, R176, 0x1e, RZ ;  /* 0x0000001eb0b67824 */ /* 0x000fc600078e02ff */
[----:B------:R-:W-:Y:S01]  /*93e0*/  STL [R1+0xa8], R37 ;  /* 0x0000a82501007387 */ /* 0x000fe20000100800 */
[----:B------:R-:W-:-:S03]  /*93f0*/  SHF.L.U64.HI R4, R194, 0x2, R85 ;  /* 0x00000002c2047819 */ /* 0x000fc60000010255 */
[----:B------:R-:W-:Y:S01]  /*9400*/  STL [R1+0xb4], R36 ;  /* 0x0000b42401007387 */ /* 0x000fe20000100800 */
[----:B------:R-:W-:Y:S01]  /*9410*/  IMAD R176, R176, 0x1d, RZ ;  /* 0x0000001db0b07824 */ /* 0x000fe200078e02ff */
[----:B------:R-:W-:Y:S02]  /*9420*/  IADD3.X R18, R18, c[0x0][0x16c], RZ, P5, !PT ;  /* 0x00005b0012127a10 */ /* 0x000fe40002ffe4ff */
[----:B------:R-:W-:Y:S01]  /*9430*/  STL [R1+0xb0], R35 ;  /* 0x0000b02301007387 */ /* 0x000fe20000100800 */
[----:B------:R-:W-:-:S03]  /*9440*/  SHF.R.S32.HI R85, RZ, 0x1f, R183 ;  /* 0x0000001fff557819 */ /* 0x000fc600000114b7 */
[----:B------:R-:W-:Y:S01]  /*9450*/  STL [R1+0xbc], R34 ;  /* 0x0000bc2201007387 */ /* 0x000fe20000100800 */
[----:B------:R-:W-:Y:S01]  /*9460*/  IADD3 R17, P5, R17, c[0x0][0x168], RZ ;  /* 0x00005a0011117a10 */ /* 0x000fe20007fbe0ff */
[----:B------:R-:W-:Y:S02]  /*9470*/  IMAD.MOV.U32 R183, RZ, RZ, c[0x0][0x188] ;  /* 0x00006200ffb77624 */ /* 0x000fe400078e00ff */
[----:B------:R-:W-:Y:S04]  /*9480*/  STL [R1+0xb8], R33 ;  /* 0x0000b82101007387 */ /* 0x000fe80000100800 */
[----:B------:R-:W-:Y:S01]  /*9490*/  STL [R1+0xc4], R32 ;  /* 0x0000c42001007387 */ /* 0x000fe20000100800 */
[----:B------:R-:W-:-:S03]  /*94a0*/  SHF.R.S32.HI R87, RZ, 0x1f, R176 ;  /* 0x0000001fff577819 */ /* 0x000fc600000114b0 */
[----:B------:R-:W-:Y:S01]  /*94b0*/  STL [R1+0xc0], R31 ;  /* 0x0000c01f01007387 */ /* 0x000fe20000100800 */
[----:B------:R-:W-:-:S03]  /*94c0*/  IADD3.X R16, R16, c[0x0][0x16c], RZ, P5, !PT ;  /* 0x00005b0010107a10 */ /* 0x000fc60002ffe4ff */
[----:B------:R-:W-:Y:S01]  /*94d0*/  STL [R1+0xcc], R30 ;  /* 0x0000cc1e01007387 */ /* 0x000fe20000100800 */
[----:B------:R-:W-:Y:S01]  /*94e0*/  IMAD R176, R183, 0x1c, RZ ;  /* 0x0000001cb7b07824 */ /* 0x000fe200078e02ff */
[----:B------:R-:W-:Y:S02]  /*94f0*/  IADD3 R15, P5, R15, c[0x0][0x168], RZ ;  /* 0x00005a000f0f7a10 */ /* 0x000fe40007fbe0ff */
[----:B------:R-:W-:Y:S01]  /*9500*/  STL [R1+0xc8], R29 ;  /* 0x0000c81d01007387 */ /* 0x000fe20000100800 */
[----:B------:R-:W-:-:S03]  /*9510*/  SHF.R.S32.HI R86, RZ, 0x1f, R182 ;  /* 0x0000001fff567819 */ /* 0x000fc600000114b6 */
[----:B------:R-:W-:Y:S01]  /*9520*/  STL [R1+0xd4], R28 ;  /* 0x0000d41c01007387 */ /* 0x000fe20000100800 */
[----:B------:R-:W-:-:S03]  /*9530*/  IMAD R182, R183, 0x1b, RZ ;  /* 0x0000001bb7b67824 */ /* 0x000fc600078e02ff */
[----:B------:R-:W-:Y:S01]  /*9540*/  STL [R1+0xd0], R27 ;  /* 0x0000d01b01007387 */ /* 0x000fe20000100800 */
[----:B------:R-:W-:-:S03]  /*9550*/  IMAD R183, R183, 0x1a, RZ ;  /* 0x0000001ab7b77824 */ /* 0x000fc600078e02ff */
[----:B------:R-:W-:Y:S01]  /*9560*/  STL [R1+0xdc], R26 ;  /* 0x0000dc1a01007387 */ /* 0x000fe20000100800 */
[----:B------:R-:W-:-:S03]  /*9570*/  IADD3.X R12, R12, c[0x0][0x16c], RZ, P5, !PT ;  /* 0x00005b000c0c7a10 */ /* 0x000fc60002ffe4ff */
        /* <DEDUP_REMOVED lines=18> */
[----:B-1----:R-:W-:-:S03]  /*96a0*/  IMAD.MOV.U32 R59, RZ, RZ, c[0x0][0x188] ;  /* 0x00006200ff3b7624 */ /* 0x002fc600078e00ff */
[----:B------:R-:W-:Y:S01]  /*96b0*/  STL [R1+0x104], R15 ;  /* 0x0001040f01007387 */ /* 0x000fe20000100800 */
[----:B------:R-:W-:-:S03]  /*96c0*/  IMAD R176, R176, 0x17, RZ ;  /* 0x00000017b0b07824 */ /* 0x000fc600078e02ff */
[----:B------:R-:W-:Y:S01]  /*96d0*/  STL [R1+0x100], R12 ;  /* 0x0001000c01007387 */ /* 0x000fe20000100800 */
[----:B------:R-:W-:-:S03]  /*96e0*/  SHF.R.S32.HI R91, RZ, 0x1f, R183 ;  /* 0x0000001fff5b7819 */ /* 0x000fc600000114b7 */
[----:B------:R-:W-:Y:S01]  /*96f0*/  STL [R1+0x10c], R11 ;  /* 0x00010c0b01007387 */ /* 0x000fe20000100800 */
[----:B------:R-:W-:-:S03]  /*9700*/  IMAD.MOV.U32 R183, RZ, RZ, c[0x0][0x188] ;  /* 0x00006200ffb77624 */ /* 0x000fc600078e00ff */
[----:B------:R1:W-:Y:S01]  /*9710*/  STL [R1+0x108], R5 ;  /* 0x0001080501007387 */ /* 0x0003e20000100800 */
[----:B---3--:R-:W-:-:S03]  /*9720*/  IMAD.SHL.U32 R58, R59, 0x20, RZ ;  /* 0x000000203b3a7824 */ /* 0x008fc600078e00ff */
[----:B------:R2:W-:Y:S01]  /*9730*/  STL [R1+0x114], R3 ;  /* 0x0001140301007387 */ /* 0x0005e20000100800 */
[----:B------:R-:W-:Y:S02]  /*9740*/  SHF.R.S32.HI R93, RZ, 0x1f, R176 ;  /* 0x0000001fff5d7819 */ /* 0x000fe400000114b0 */
[----:B-1----:R-:W-:Y:S02]  /*9750*/  IADD3.X R5, R8, c[0x0][0x16c], RZ, P5, !PT ;  /* 0x00005b0008057a10 */ /* 0x002fe40002ffe4ff */
[----:B--2---:R-:W-:Y:S01]  /*9760*/  IADD3 R3, P5, R9, c[0x0][0x168], RZ ;  /* 0x00005a0009037a10 */ /* 0x004fe20007fbe0ff */
[C---:B------:R-:W-:Y:S02]  /*9770*/  IMAD R176, R183.reuse, 0x16, RZ ;  /* 0x00000016b7b07824 */ /* 0x040fe400078e02ff */
[----:B------:R-:W-:Y:S01]  /*9780*/  STL [R1+0x110], R5 ;  /* 0x0001100501007387 */ /* 0x000fe20000100800 */
[----:B------:R-:W-:Y:S01]  /*9790*/  SHF.R.S32.HI R92, RZ, 0x1f, R182 ;  /* 0x0000001fff5c7819 */ /* 0x000fe200000114b6 */
[----:B------:R-:W-:Y:S01]  /*97a0*/  IMAD R182, R183, 0x15, RZ ;  /* 0x00000015b7b67824 */ /* 0x000fe200078e02ff */
[C-C-:B------:R-:W-:Y:S01]  /*97b0*/  LEA.HI.X R14, R58.reuse, R14, R84.reuse, 0x3, P1 ;  /* 0x0000000e3a0e7211 */ /* 0x140fe200008f1c54 */
[----:B------:R1:W-:Y:S01]  /*97c0*/  STL [R1+0x11c], R3 ;  /* 0x00011c0301007387 */ /* 0x0003e20000100800 */
[----:B------:R-:W-:Y:S01]  /*97d0*/  SHF.L.U64.HI R8, R58, 0x2, R84 ;  /* 0x000000023a087819 */ /* 0x000fe20000010254 */
[----:B------:R-:W-:-:S02]  /*97e0*/  IMAD R39, R59, 0x1f, RZ ;  /* 0x0000001f3b277824 */ /* 0x000fc400078e02ff */
[C---:B------:R-:W-:Y:S02]  /*97f0*/  IMAD R57, R59.reuse, 0x1e, RZ ;  /* 0x0000001e3b397824 */ /* 0x040fe400078e02ff */
[----:B------:R-:W-:Y:S01]  /*9800*/  IMAD R58, R59, 0x1d, RZ ;  /* 0x0000001d3b3a7824 */ /* 0x000fe200078e02ff */
[----:B------:R-:W-:Y:S01]  /*9810*/  SHF.R.S32.HI R94, RZ, 0x1f, R176 ;  /* 0x0000001fff5e7819 */ /* 0x000fe200000114b0 */
[----:B------:R-:W-:Y:S01]  /*9820*/  IMAD R183, R183, 0x14, RZ ;  /* 0x00000014b7b77824 */ /* 0x000fe200078e02ff */
[----:B-1----:R-:W-:Y:S01]  /*9830*/  IADD3.X R3, R10, c[0x0][0x16c], RZ, P5, !PT ;  /* 0x00005b000a037a10 */ /* 0x002fe20002ffe4ff */
[----:B------:R-:W-:Y:S01]  /*9840*/  IMAD.MOV.U32 R176, RZ, RZ, c[0x0][0x188] ;  /* 0x00006200ffb07624 */ /* 0x000fe200078e00ff */
[----:B------:R-:W-:Y:S01]  /*9850*/  SHF.L.U64.HI R9, R39, 0x2, R85 ;  /* 0x0000000227097819 */ /* 0x000fe20000010255 */
[----:B------:R-:W-:Y:S01]  /*9860*/  IMAD R39, R59, 0x1c, RZ ;  /* 0x0000001c3b277824 */ /* 0x000fe200078e02ff */
[----:B------:R-:W-:Y:S01]  /*9870*/  SHF.L.U64.HI R8, R57, 0x2, R86 ;  /* 0x0000000239087819 */ /* 0x000fe20000010256 */
[----:B------:R1:W-:Y:S01]  /*9880*/  STL [R1+0x118], R3 ;  /* 0x0001180301007387 */ /* 0x0003e20000100800 */
[----:B------:R-:W-:Y:S01]  /*9890*/  SHF.R.S32.HI R100, RZ, 0x1f, R183 ;  /* 0x0000001fff647819 */ /* 0x000fe200000114b7 */
[----:B------:R-:W-:-:S02]  /*98a0*/  IMAD R57, R59, 0x1b, RZ ;  /* 0x0000001b3b397824 */ /* 0x000fc400078e02ff */
[----:B------:R-:W-:Y:S01]  /*98b0*/  IMAD R183, R176, 0x13, RZ ;  /* 0x00000013b0b77824 */ /* 0x000fe200078e02ff */
[----:B------:R-:W-:Y:S02]  /*98c0*/  SHF.R.S32.HI R95, RZ, 0x1f, R182 ;  /* 0x0000001fff5f7819 */ /* 0x000fe400000114b6 */
[----:B-1----:R-:W-:Y:S01]  /*98d0*/  SHF.L.U64.HI R3, R58, 0x2, R87 ;  /* 0x000000023a037819 */ /* 0x002fe20000010257 */
[----:B------:R-:W-:Y:S01]  /*98e0*/  IMAD R58, R59, 0x1a, RZ ;  /* 0x0000001a3b3a7824 */ /* 0x000fe200078e02ff */
[----:B------:R-:W-:Y:S01]  /*98f0*/  SHF.L.U64.HI R9, R39, 0x2, R88 ;  /* 0x0000000227097819 */ /* 0x000fe20000010258 */
[C---:B------:R-:W-:Y:S01]  /*9900*/  IMAD R182, R176.reuse, 0x12, RZ ;  /* 0x00000012b0b67824 */ /* 0x040fe200078e02ff */
[----:B------:R-:W-:Y:S01]  /*9910*/  SHF.L.U64.HI R8, R57, 0x2, R89 ;  /* 0x0000000239087819 */ /* 0x000fe20000010259 */
[----:B------:R-:W-:Y:S01]  /*9920*/  IMAD R176, R176, 0x11, RZ ;  /* 0x00000011b0b07824 */ /* 0x000fe200078e02ff */
[----:B------:R-:W-:Y:S01]  /*9930*/  SHF.L.U64.HI R3, R58, 0x2, R90 ;  /* 0x000000023a037819 */ /* 0x000fe2000001025a */
[C---:B------:R-:W-:Y:S01]  /*9940*/  IMAD R39, R59.reuse, 0x19, RZ ;  /* 0x000000193b277824 */ /* 0x040fe200078e02ff */
[----:B------:R-:W-:Y:S01]  /*9950*/  SHF.R.S32.HI R101, RZ, 0x1f, R183 ;  /* 0x0000001fff657819 */ /* 0x000fe200000114b7 */
[----:B------:R-:W-:-:S02]  /*9960*/  IMAD R57, R59, 0x18, RZ ;  /* 0x000000183b397824 */ /* 0x000fc400078e02ff */
[----:B------:R-:W-:Y:S02]  /*9970*/  IMAD R58, R59, 0x17, RZ ;  /* 0x000000173b3a7824 */ /* 0x000fe400078e02ff */
[----:B------:R-:W-:Y:S01]  /*9980*/  IMAD.MOV.U32 R183, RZ, RZ, c[0x0][0x188] ;  /* 0x00006200ffb77624 */ /* 0x000fe200078e00ff */
[----:B------:R-:W-:Y:S02]  /*9990*/  SHF.R.S32.HI R103, RZ, 0x1f, R176 ;  /* 0x0000001fff677819 */ /* 0x000fe400000114b0 */
[----:B------:R-:W-:Y:S01]  /*99a0*/  SHF.L.U64.HI R9, R39, 0x2, R91 ;  /* 0x0000000227097819 */ /* 0x000fe2000001025b */
[----:B------:R-:W-:Y:S01]  /*99b0*/  IMAD.SHL.U32 R176, R183, 0x10, RZ ;  /* 0x00000010b7b07824 */ /* 0x000fe200078e00ff */
[----:B------:R-:W-:Y:S01]  /*99c0*/  SHF.L.U64.HI R8, R57, 0x2, R92 ;  /* 0x0000000239087819 */ /* 0x000fe2000001025c */
[C---:B------:R-:W-:Y:S01]  /*99d0*/  IMAD R39, R59.reuse, 0x16, RZ ;  /* 0x000000163b277824 */ /* 0x040fe200078e02ff */
[----:B------:R-:W-:Y:S01]  /*99e0*/  SHF.L.U64.HI R3, R58, 0x2, R93 ;  /* 0x000000023a037819 */ /* 0x000fe2000001025d */
[----:B------:R-:W-:-:S02]  /*99f0*/  IMAD R57, R59, 0x15, RZ ;  /* 0x000000153b397824 */ /* 0x000fc400078e02ff */
[----:B------:R-:W-:Y:S01]  /*9a00*/  IMAD R58, R59, 0x14, RZ ;  /* 0x000000143b3a7824 */ /* 0x000fe200078e02ff */
[----:B------:R-:W-:Y:S01]  /*9a10*/  SHF.R.S32.HI R104, RZ, 0x1f, R176 ;  /* 0x0000001fff687819 */ /* 0x000fe200000114b0 */
[----:B------:R-:W-:Y:S01]  /*9a20*/  IMAD.MOV.U32 R176, RZ, RZ, c[0x0][0x188] ;  /* 0x00006200ffb07624 */ /* 0x000fe200078e00ff */
[----:B------:R-:W-:Y:S01]  /*9a30*/  SHF.L.U64.HI R9, R39, 0x2, R94 ;  /* 0x0000000227097819 */ /* 0x000fe2000001025e */
[----:B------:R-:W-:Y:S01]  /*9a40*/  IMAD R39, R59, 0x13, RZ ;  /* 0x000000133b277824 */ /* 0x000fe200078e02ff */
[----:B------:R-:W-:Y:S01]  /*9a50*/  SHF.L.U64.HI R8, R57, 0x2, R95 ;  /* 0x0000000239087819 */ /* 0x000fe2000001025f */
[C---:B------:R-:W-:Y:S01]  /*9a60*/  IMAD R57, R59.reuse, 0x12, RZ ;  /* 0x000000123b397824 */ /* 0x040fe200078e02ff */
[----:B------:R-:W-:Y:S01]  /*9a70*/  SHF.L.U64.HI R3, R58, 0x2, R100 ;  /* 0x000000023a037819 */ /* 0x000fe20000010264 */
[----:B------:R-:W-:Y:S01]  /*9a80*/  IMAD R58, R59, 0x11, RZ ;  /* 0x000000113b3a7824 */ /* 0x000fe200078e02ff */
[----:B------:R-:W-:Y:S01]  /*9a90*/  SHF.R.S32.HI R102, RZ, 0x1f, R182 ;  /* 0x0000001fff667819 */ /* 0x000fe200000114b6 */
[----:B------:R-:W-:-:S02]  /*9aa0*/  IMAD R182, R183, 0xf, RZ ;  /* 0x0000000fb7b67824 */ /* 0x000fc400078e02ff */
[----:B------:R-:W-:Y:S02]  /*9ab0*/  IMAD R183, R183, 0xe, RZ ;  /* 0x0000000eb7b77824 */ /* 0x000fe400078e02ff */
[----:B------:R-:W-:Y:S01]  /*9ac0*/  IMAD R176, R176, 0xd, RZ ;  /* 0x0000000db0b07824 */ /* 0x000fe200078e02ff */
[----:B------:R-:W-:Y:S01]  /*9ad0*/  SHF.R.S32.HI R20, RZ, 0x1f, R172 ;  /* 0x0000001fff147819 */ /* 0x000fe200000114ac */
[----:B------:R-:W-:Y:S01]  /*9ae0*/  IMAD R187, R177, 0xa, RZ ;  /* 0x0000000ab1bb7824 */ /* 0x000fe200078e02ff */
[----:B------:R-:W-:Y:S01]  /*9af0*/  SHF.L.U64.HI R9, R39, 0x2, R101 ;  /* 0x0000000227097819 */ /* 0x000fe20000010265 */
[----:B------:R-:W-:Y:S01]  /*9b00*/  IMAD R191, R177, 0x7, RZ ;  /* 0x00000007b1bf7824 */ /* 0x000fe200078e02ff */
[----:B------:R-:W-:Y:S01]  /*9b10*/  SHF.L.U64.HI R8, R57, 0x2, R102 ;  /* 0x0000000239087819 */ /* 0x000fe20000010266 */
[C---:B------:R-:W-:Y:S01]  /*9b20*/  IMAD R186, R177.reuse, 0xb, RZ ;  /* 0x0000000bb1ba7824 */ /* 0x040fe200078e02ff */
[----:B------:R-:W-:Y:S01]  /*9b30*/  SHF.L.U64.HI R3, R58, 0x2, R103 ;  /* 0x000000023a037819 */ /* 0x000fe20000010267 */
[----:B------:R-:W-:-:S02]  /*9b40*/  IMAD.SHL.U32 R189, R177, 0x4, RZ ;  /* 0x00000004b1bd7824 */ /* 0x000fc400078e00ff */
[C---:B------:R-:W-:Y:S02]  /*9b50*/  IMAD.SHL.U32 R39, R59.reuse, 0x10, RZ ;  /* 0x000000103b277824 */ /* 0x040fe400078e00ff */
[C---:B------:R-:W-:Y:S02]  /*9b60*/  IMAD R57, R59.reuse, 0xf, RZ ;  /* 0x0000000f3b397824 */ /* 0x040fe400078e02ff */
[----:B------:R-:W-:Y:S01]  /*9b70*/  IMAD R58, R59, 0xe, RZ ;  /* 0x0000000e3b3a7824 */ /* 0x000fe200078e02ff */
[----:B------:R-:W-:Y:S01]  /*9b80*/  SHF.R.S32.HI R106, RZ, 0x1f, R183 ;  /* 0x0000001fff6a7819 */ /* 0x000fe200000114b7 */
[----:B------:R-:W-:Y:S01]  /*9b90*/  IMAD.SHL.U32 R190, R177, 0x8, RZ ;  /* 0x00000008b1be7824 */ /* 0x000fe200078e00ff */
[----:B------:R-:W-:Y:S01]  /*9ba0*/  SHF.R.S32.HI R107, RZ, 0x1f, R176 ;  /* 0x0000001fff6b7819 */ /* 0x000fe200000114b0 */
[----:B------:R-:W-:Y:S01]  /*9bb0*/  IMAD R59, R59, 0xd, RZ ;  /* 0x0000000d3b3b7824 */ /* 0x000fe200078e02ff */
[----:B------:R-:W-:Y:S01]  /*9bc0*/  LEA.HI R20, R20, R172, RZ, 0x5 ;  /* 0x000000ac14147211 */ /* 0x000fe200078f28ff */
[C---:B------:R-:W-:Y:S01]  /*9bd0*/  IMAD R185, R177.reuse, 0x5, RZ ;  /* 0x00000005b1b97824 */ /* 0x040fe200078e02ff */
[----:B------:R-:W-:Y:S01]  /*9be0*/  SHF.R.S32.HI R165, RZ, 0x1f, R187 ;  /* 0x0000001fffa57819 */ /* 0x000fe200000114bb */
[----:B------:R-:W-:Y:S01]  /*9bf0*/  IMAD.SHL.U32 R183, R177, 0x2, RZ ;  /* 0x00000002b1b77824 */ /* 0x000fe200078e00ff */
[----:B------:R-:W-:-:S02]  /*9c00*/  SHF.R.S32.HI R172, RZ, 0x1f, R191 ;  /* 0x0000001fffac7819 */ /* 0x000fc400000114bf */
[----:B------:R-:W-:Y:S02]  /*9c10*/  SHF.R.S32.HI R166, RZ, 0x1f, R186 ;  /* 0x0000001fffa67819 */ /* 0x000fe400000114ba */
[----:B------:R-:W-:Y:S02]  /*9c20*/  SHF.R.S32.HI R175, RZ, 0x1f, R189 ;  /* 0x0000001fffaf7819 */ /* 0x000fe400000114bd */
[----:B------:R-:W-:Y:S02]  /*9c30*/  SHF.L.U64.HI R8, R39, 0x2, R104 ;  /* 0x0000000227087819 */ /* 0x000fe40000010268 */
[----:B------:R-:W-:Y:S02]  /*9c40*/  SHF.R.S32.HI R173, RZ, 0x1f, R190 ;  /* 0x0000001fffad7819 */ /* 0x000fe400000114be */
[----:B------:R-:W-:Y:S02]  /*9c50*/  SHF.L.U64.HI R8, R59, 0x2, R107 ;  /* 0x000000023b087819 */ /* 0x000fe4000001026b */
[----:B------:R-:W-:-:S02]  /*9c60*/  SHF.R.S32.HI R176, RZ, 0x1f, R185 ;  /* 0x0000001fffb07819 */ /* 0x000fc400000114b9 */
[----:B------:R-:W-:Y:S02]  /*9c70*/  SHF.L.U64.HI R8, R187, 0x2, R165 ;  /* 0x00000002bb087819 */ /* 0x000fe400000102a5 */
[----:B------:R-:W-:Y:S02]  /*9c80*/  SHF.R.S32.HI R178, RZ, 0x1f, R183 ;  /* 0x0000001fffb27819 */ /* 0x000fe400000114b7 */
[----:B------:R-:W-:Y:S02]  /*9c90*/  SHF.L.U64.HI R9, R58, 0x2, R106 ;  /* 0x000000023a097819 */ /* 0x000fe4000001026a */
[----:B------:R-:W-:Y:S02]  /*9ca0*/  SHF.L.U64.HI R8, R191, 0x2, R172 ;  /* 0x00000002bf087819 */ /* 0x000fe400000102ac */
[----:B------:R-:W-:Y:S02]  /*9cb0*/  SHF.L.U64.HI R9, R186, 0x2, R166 ;  /* 0x00000002ba097819 */ /* 0x000fe400000102a6 */
[----:B------:R-:W-:-:S02]  /*9cc0*/  SHF.L.U64.HI R8, R189, 0x2, R175 ;  /* 0x00000002bd087819 */ /* 0x000fc400000102af */
[----:B------:R-:W-:Y:S02]  /*9cd0*/  SHF.L.U64.HI R9, R190, 0x2, R173 ;  /* 0x00000002be097819 */ /* 0x000fe400000102ad */
[----:B------:R-:W-:Y:S02]  /*9ce0*/  SHF.R.S32.HI R8, RZ, 0x5, R20 ;  /* 0x00000005ff087819 */ /* 0x000fe40000011414 */
[----:B------:R-:W-:Y:S02]  /*9cf0*/  SHF.L.U64.HI R9, R185, 0x2, R176 ;  /* 0x00000002b9097819 */ /* 0x000fe400000102b0 */
[----:B------:R-:W-:Y:S02]  /*9d00*/  SHF.L.U64.HI R9, R183, 0x2, R178 ;  /* 0x00000002b7097819 */ /* 0x000fe400000102b2 */
[----:B------:R-:W-:Y:S02]  /*9d10*/  LOP3.LUT R9, R180, 0x20, RZ, 0x3c, !PT ;  /* 0x00000020b4097812 */ /* 0x000fe400078e3cff */
[----:B------:R-:W-:-:S02]  /*9d20*/  IADD3 R9, R8, -0x2, RZ ;  /* 0xfffffffe08097810 */ /* 0x000fc40007ffe0ff */
[----:B------:R-:W-:-:S05]  /*9d30*/  LOP3.LUT R8, R179, 0x40, RZ, 0x3c, !PT ;  /* 0x00000040b3087812 */ /* 0x000fca00078e3cff */
[----:B------:R1:W-:Y:S01]  /*9d40*/  STL [R1+0x12c], R8 ;  /* 0x00012c0801007387 */ /* 0x0003e20000100800 */
[C---:B------:R-:W-:Y:S01]  /*9d50*/  IMAD R192, R177.reuse, 0xc, RZ ;  /* 0x0000000cb1c07824 */ /* 0x040fe200078e02ff */
[----:B------:R-:W-:Y:S01]  /*9d60*/  SHF.R.S32.HI R105, RZ, 0x1f, R182 ;  /* 0x0000001fff697819 */ /* 0x000fe200000114b6 */
[C---:B------:R-:W-:Y:S02]  /*9d70*/  IMAD R181, R177.reuse, 0x9, RZ ;  /* 0x00000009b1b57824 */ /* 0x040fe400078e02ff */
[C---:B------:R-:W-:Y:S02]  /*9d80*/  IMAD R184, R177.reuse, 0x6, RZ ;  /* 0x00000006b1b87824 */ /* 0x040fe400078e02ff */
[----:B------:R-:W-:Y:S01]  /*9d90*/  IMAD R182, R177, 0x3, RZ ;  /* 0x00000003b1b67824 */ /* 0x000fe200078e02ff */
[----:B------:R-:W-:Y:S02]  /*9da0*/  SHF.R.S32.HI R164, RZ, 0x1f, R192 ;  /* 0x0000001fffa47819 */ /* 0x000fe400000114c0 */
[----:B------:R-:W-:-:S02]  /*9db0*/  SHF.R.S32.HI R167, RZ, 0x1f, R181 ;  /* 0x0000001fffa77819 */ /* 0x000fc400000114b5 */
[----:B------:R-:W-:Y:S02]  /*9dc0*/  SHF.R.S32.HI R174, RZ, 0x1f, R184 ;  /* 0x0000001fffae7819 */ /* 0x000fe400000114b8 */
[----:B------:R-:W-:Y:S02]  /*9dd0*/  SHF.R.S32.HI R177, RZ, 0x1f, R182 ;  /* 0x0000001fffb17819 */ /* 0x000fe400000114b6 */
[----:B------:R-:W-:Y:S02]  /*9de0*/  SHF.L.U64.HI R3, R57, 0x2, R105 ;  /* 0x0000000239037819 */ /* 0x000fe40000010269 */
[----:B------:R-:W-:Y:S02]  /*9df0*/  IADD3 R5, P1, R13, c[0x0][0x160], RZ ;  /* 0x000058000d057a10 */ /* 0x000fe40007f3e0ff */
[----:B------:R-:W-:Y:S02]  /*9e00*/  SHF.L.U64.HI R3, R192, 0x2, R164 ;  /* 0x00000002c0037819 */ /* 0x000fe400000102a4 */
[----:B------:R-:W-:-:S02]  /*9e10*/  SHF.L.U64.HI R3, R181, 0x2, R167 ;  /* 0x00000002b5037819 */ /* 0x000fc400000102a7 */
[----:B------:R-:W-:Y:S01]  /*9e20*/  SHF.L.U64.HI R3, R184, 0x2, R174 ;  /* 0x00000002b8037819 */ /* 0x000fe200000102ae */
[----:B------:R-:W-:Y:S01]  /*9e30*/  IMAD.SHL.U32 R194, R194, 0x4, RZ ;  /* 0x00000004c2c27824 */ /* 0x000fe200078e00ff */
[----:B------:R-:W-:Y:S01]  /*9e40*/  SHF.L.U64.HI R3, R182, 0x2, R177 ;  /* 0x00000002b6037819 */ /* 0x000fe200000102b1 */
[----:B------:R-:W-:Y:S01]  /*9e50*/  IMAD.MOV.U32 R196, RZ, RZ, RZ ;  /* 0x000000ffffc47224 */ /* 0x000fe200078e00ff */
[----:B------:R-:W-:Y:S01]  /*9e60*/  CS2R R160, SRZ ;  /* 0x0000000000a07805 */ /* 0x000fe2000001ff00 */
[----:B------:R-:W-:Y:S01]  /*9e70*/  IMAD.MOV.U32 R7, RZ, RZ, 0x1 ;  /* 0x00000001ff077424 */ /* 0x000fe200078e00ff */
[----:B------:R-:W-:Y:S01]  /*9e80*/  CS2R R162, SRZ ;  /* 0x0000000000a27805 */ /* 0x000fe2000001ff00 */
[----:B------:R-:W-:Y:S01]  /*9e90*/  IMAD.MOV.U32 R188, RZ, RZ, -0x1 ;  /* 0xffffffffffbc7424 */ /* 0x000fe200078e00ff */
        /* <DEDUP_REMOVED lines=52> */
[----:B------:R-:W-:Y:S01]  /*a1e0*/  IADD3.X R3, R14, c[0x0][0x164], RZ, P1, !PT ;  /* 0x000059000e037a10 */ /* 0x000fe20000ffe4ff */
        /* <DEDUP_REMOVED lines=10> */
[----:B------:R-:W-:-:S02]  /*a290*/  LOP3.LUT R11, R180, 0x40, RZ, 0x3c, !PT ;  /* 0x00000040b40b7812 */ /* 0x000fc400078e3cff */
[----:B-1----:R-:W-:Y:S02]  /*a2a0*/  LOP3.LUT R10, R180, 0x60, RZ, 0x3c, !PT ;  /* 0x00000060b40a7812 */ /* 0x002fe400078e3cff */
.L_x_1:
[----:B------:R-:W2:Y:S01]  /*a2b0*/  LDL R12, [R1+0x124] ;  /* 0x00012400010c7983 */ /* 0x000ea20000100800 */
[----:B-----5:R-:W-:Y:S01]  /*a2c0*/  IADD3 R188, R188, 0x1, RZ ;  /* 0x00000001bcbc7810 */ /* 0x020fe20007ffe0ff */
[----:B------:R-:W-:-:S04]  /*a2d0*/  DEPBAR.LE SB0, 0x2 ;  /* 0x000080800000791a */ /* 0x000fc80000000000 */
[----:B------:R1:W-:Y:S04]  /*a2e0*/  STL [R1+0x130], R193 ;  /* 0x000130c101007387 */ /* 0x0003e80000100800 */
[----:B------:R-:W-:Y:S01]  /*a2f0*/  BAR.SYNC.DEFER_BLOCKING 0x0 ;  /* 0x0000000000007b1d */ /* 0x000fe20000010000 */
[----:B------:R-:W-:-:S04]  /*a300*/  ISETP.GT.AND P1, PT, R188, 0x1, PT ;  /* 0x00000001bc00780c */ /* 0x000fc80003f24270 */
[----:B------:R-:W-:Y:S01]  /*a310*/  SEL R188, R188, RZ, !P1 ;  /* 0x000000ffbcbc7207 */ /* 0x000fe20004800000 */
[----:B-1----:R-:W3:Y:S04]  /*a320*/  LDL R193, [R1+0x12c] ;  /* 0x00012c0001c17983 */ /* 0x002ee80000100800 */
[----:B------:R-:W1:Y:S04]  /*a330*/  S2R R8, SR_TID.X ;  /* 0x0000000000087919 */ /* 0x000e680000002100 */
[----:B------:R-:W4:Y:S01]  /*a340*/  S2R R13, SR_TID.X ;  /* 0x00000000000d7919 */ /* 0x000f220000002100 */
[----:B-1----:R-:W-:-:S02]  /*a350*/  LOP3.LUT R9, R8, 0x1c, RZ, 0xc0, !PT ;  /* 0x0000001c08097812 */ /* 0x002fc400078ec0ff */
[----:B------:R-:W-:Y:S02]  /*a360*/  LOP3.LUT R8, R8, 0x3, RZ, 0xc0, !PT ;  /* 0x0000000308087812 */ /* 0x000fe400078ec0ff */
[C---:B----4-:R-:W-:Y:S02]  /*a370*/  LOP3.LUT R11, R13.reuse, 0x1c, RZ, 0xc0, !PT ;  /* 0x0000001c0d0b7812 */ /* 0x050fe400078ec0ff */
[C---:B------:R-:W-:Y:S01]  /*a380*/  LOP3.LUT R10, R13.reuse, 0x3, RZ, 0xc0, !PT ;  /* 0x000000030d0a7812 */ /* 0x040fe200078ec0ff */
[----:B------:R-:W-:Y:S01]  /*a390*/  IMAD R8, R8, 0x120, R9 ;  /* 0x0000012008087824 */ /* 0x000fe200078e0209 */
[C---:B------:R-:W-:Y:S02]  /*a3a0*/  LOP3.LUT R9, R13.reuse, 0x1c, RZ, 0xc0, !PT ;  /* 0x0000001c0d097812 */ /* 0x040fe400078ec0ff */
[C---:B------:R-:W-:Y:S01]  /*a3b0*/  LOP3.LUT R14, R13.reuse, 0x1c, RZ, 0xc0, !PT ;  /* 0x0000001c0d0e7812 */ /* 0x040fe200078ec0ff */
[----:B------:R-:W-:Y:S01]  /*a3c0*/  IMAD R192, R188, 0x2000, R8 ;  /* 0x00002000bcc07824 */ /* 0x000fe200078e0208 */
[C---:B------:R-:W-:Y:S01]  /*a3d0*/  LOP3.LUT R8, R13.reuse, 0x3, RZ, 0xc0, !PT ;  /* 0x000000030d087812 */ /* 0x040fe200078ec0ff */
[----:B------:R-:W-:Y:S01]  /*a3e0*/  IMAD R10, R10, 0x120, R11 ;  /* 0x000001200a0a7824 */ /* 0x000fe200078e020b */
[----:B------:R-:W-:-:S02]  /*a3f0*/  LOP3.LUT R13, R13, 0x3, RZ, 0xc0, !PT ;  /* 0x000000030d0d7812 */ /* 0x000fc400078ec0ff */
[----:B------:R-:W-:Y:S01]  /*a400*/  LDS R32, [R192+0x8080] ;  /* 0x00808000c0207984 */ /* 0x000fe20000000800 */
[----:B------:R-:W-:Y:S01]  /*a410*/  IMAD R8, R8, 0x120, R9 ;  /* 0x0000012008087824 */ /* 0x000fe200078e0209 */
[----:B------:R-:W-:Y:S01]  /*a420*/  LOP3.LUT R10, R10, 0x40, RZ, 0x3c, !PT ;  /* 0x000000400a0a7812 */ /* 0x000fe200078e3cff */
[----:B------:R-:W-:Y:S01]  /*a430*/  IMAD R13, R13, 0x120, R14 ;  /* 0x000001200d0d7824 */ /* 0x000fe200078e020e */
[----:B------:R-:W-:Y:S02]  /*a440*/  LDS R34, [R192+0x8480] ;  /* 0x00848000c0227984 */ /* 0x000fe40000000800 */
[----:B------:R-:W-:Y:S01]  /*a450*/  LOP3.LUT R8, R8, 0x60, RZ, 0x3c, !PT ;  /* 0x0000006008087812 */ /* 0x000fe200078e3cff */
[C---:B------:R-:W-:Y:S01]  /*a460*/  IMAD R190, R188.reuse, 0x2000, R10 ;  /* 0x00002000bcbe7824 */ /* 0x040fe200078e020a */
[----:B------:R-:W-:Y:S01]  /*a470*/  LOP3.LUT R13, R13, 0x20, RZ, 0x3c, !PT ;  /* 0x000000200d0d7812 */ /* 0x000fe200078e3cff */
[----:B------:R-:W-:Y:S02]  /*a480*/  LDS R92, [R192+0x8000] ;  /* 0x00800000c05c7984 */ /* 0x000fe40000000800 */
[----:B------:R-:W-:-:S02]  /*a490*/  IMAD R191, R188, 0x2000, R8 ;  /* 0x00002000bcbf7824 */ /* 0x000fc400078e0208 */
[C---:B------:R-:W-:Y:S01]  /*a4a0*/  IMAD R189, R188.reuse, 0x2000, R13 ;  /* 0x00002000bcbd7824 */ /* 0x040fe200078e020d */
[----:B------:R-:W-:Y:S04]  /*a4b0*/  LDS R28, [R190+0x8080] ;  /* 0x00808000be1c7984 */ /* 0x000fe80000000800 */
        /* <DEDUP_REMOVED lines=11> */
[----:B------:R-:W-:Y:S01]  /*a570*/  LDS R95, [R189+0x8400] ;  /* 0x00840000bd5f7984 */ /* 0x000fe20000000800 */
[----:B--2---:R-:W-:-:S05]  /*a580*/  IMAD R164, R188, 0x4000, R12 ;  /* 0x00004000bca47824 */ /* 0x004fca00078e020c */
[----:B------:R-:W1:Y:S04]  /*a590*/  LDSM.16.M88.4 R8, [R164] ;  /* 0x00000000a408783b */ /* 0x000e680000000200 */
[----:B------:R-:W2:Y:S04]  /*a5a0*/  LDSM.16.M88.4 R12, [R164+0x800] ;  /* 0x00080000a40c783b */ /* 0x000ea80000000200 */
[----:B------:R-:W4:Y:S04]  /*a5b0*/  LDSM.16.M88.4 R24, [R164+0x1000] ;  /* 0x00100000a418783b */ /* 0x000f280000000200 */
[----:B------:R-:W3:Y:S01]  /*a5c0*/  LDSM.16.M88.4 R20, [R164+0x1800] ;  /* 0x00180000a414783b */ /* 0x000ee20000000200 */
[C---:B-1----:R-:W-:Y:S08]  /*a5d0*/  HMMA.1688.F32.TF32 R184, R28.reuse, R8, R168 ;  /* 0x000000081cb8723c */ /* 0x042ff000000810a8 */
[----:B--2---:R-:W-:Y:S08]  /*a5e0*/  HMMA.1688.F32.TF32 R176, R28, R12, R96 ;  /* 0x0000000c1cb0723c */ /* 0x004ff00000081060 */
[----:B------:R-:W-:Y:S01]  /*a5f0*/  HMMA.1688.F32.TF32 R172, R36, R8, R40 ;  /* 0x0000000824ac723c */ /* 0x000fe20000081028 */
[----:B------:R-:W1:Y:S07]  /*a600*/  LDSM.16.M88.4 R40, [R164+0x2800] ;  /* 0x00280000a428783b */ /* 0x000e6e0000000200 */
[----:B----4-:R-:W-:Y:S01]  /*a610*/  HMMA.1688.F32.TF32 R168, R28, R24, R16 ;  /* 0x000000181ca8723c */ /* 0x010fe20000081010 */
[----:B------:R-:W-:Y:S07]  /*a620*/  LDSM.16.M88.4 R16, [R164+0x3000] ;  /* 0x00300000a410783b */ /* 0x000fee0000000200 */
[----:B---3--:R-:W-:Y:S01]  /*a630*/  HMMA.1688.F32.TF32 R96, R36, R20, R52 ;  /* 0x000000142460723c */ /* 0x008fe20000081034 */
[----:B------:R-:W2:Y:S04]  /*a640*/  LDSM.16.M88.4 R52, [R164+0x2000] ;  /* 0x00200000a434783b */ /* 0x000ea80000000200 */
[----:B------:R-:W3:Y:S03]  /*a650*/  LDSM.16.M88.4 R164, [R164+0x3800] ;  /* 0x00380000a4a4783b */ /* 0x000ee60000000200 */
[C---:B------:R-:W-:Y:S08]  /*a660*/  HMMA.1688.F32.TF32 R128, R32.reuse, R8, R128 ;  /* 0x000000082080723c */ /* 0x040ff00000081080 */
[C---:B------:R-:W-:Y:S08]  /*a670*/  HMMA.1688.F32.TF32 R124, R32.reuse, R12, R124 ;  /* 0x0000000c207c723c */ /* 0x040ff0000008107c */
[C---:B------:R-:W-:Y:S08]  /*a680*/  HMMA.1688.F32.TF32 R120, R32.reuse, R24, R120 ;  /* 0x000000182078723c */ /* 0x040ff00000081078 */
[C---:B------:R-:W-:Y:S08]  /*a690*/  HMMA.1688.F32.TF32 R116, R32.reuse, R20, R116 ;  /* 0x000000142074723c */ /* 0x040ff00000081074 */
[C---:B-1----:R-:W-:Y:S08]  /*a6a0*/  HMMA.1688.F32.TF32 R108, R32.reuse, R40, R108 ;  /* 0x00000028206c723c */ /* 0x042ff0000008106c */
[C---:B--2---:R-:W-:Y:S08]  /*a6b0*/  HMMA.1688.F32.TF32 R112, R32.reuse, R52, R112 ;  /* 0x000000342070723c */ /* 0x044ff00000081070 */
[C---:B------:R-:W-:Y:S08]  /*a6c0*/  HMMA.1688.F32.TF32 R76, R32.reuse, R16, R76 ;  /* 0x00000010204c723c */ /* 0x040ff0000008104c */
[----:B---3--:R-:W-:Y:S01]  /*a6d0*/  HMMA.1688.F32.TF32 R80, R32, R164, R80 ;  /* 0x000000a42050723c */ /* 0x008fe20000081050 */
[----:B------:R-:W-:Y:S04]  /*a6e0*/  LDS R32, [R192+0x8800] ;  /* 0x00880000c0207984 */ /* 0x000fe80000000800 */
[----:B------:R-:W-:Y:S03]  /*a6f0*/  LDS R34, [R192+0x8c00] ;  /* 0x008c0000c0227984 */ /* 0x000fe60000000800 */
[C---:B------:R-:W-:Y:S01]  /*a700*/  HMMA.1688.F32.TF32 R160, R92.reuse, R8, R160 ;  /* 0x000000085ca0723c */ /* 0x040fe200000810a0 */
[----:B------:R-:W-:Y:S04]  /*a710*/  LDS R33, [R189+0x8800] ;  /* 0x00880000bd217984 */ /* 0x000fe80000000800 */
[----:B------:R-:W1:Y:S03]  /*a720*/  LDS R35, [R189+0x8c00] ;  /* 0x008c0000bd237984 */ /* 0x000e660000000800 */
[C---:B------:R-:W-:Y:S08]  /*a730*/  HMMA.1688.F32.TF32 R156, R92.reuse, R12, R156 ;  /* 0x0000000c5c9c723c */ /* 0x040ff0000008109c */
[C---:B------:R-:W-:Y:S08]  /*a740*/  HMMA.1688.F32.TF32 R152, R92.reuse, R24, R152 ;  /* 0x000000185c98723c */ /* 0x040ff00000081098 */
[-C--:B------:R-:W-:Y:S08]  /*a750*/  HMMA.1688.F32.TF32 R148, R92, R20.reuse, R148 ;  /* 0x000000145c94723c */ /* 0x080ff00000081094 */
[----:B------:R-:W-:Y:S08]  /*a760*/  HMMA.1688.F32.TF32 R56, R28, R20, R56 ;  /* 0x000000141c38723c */ /* 0x000ff00000081038 */
[C---:B------:R-:W-:Y:S08]  /*a770*/  HMMA.1688.F32.TF32 R144, R92.reuse, R52, R144 ;  /* 0x000000345c90723c */ /* 0x040ff00000081090 */
[C---:B------:R-:W-:Y:S08]  /*a780*/  HMMA.1688.F32.TF32 R140, R92.reuse, R40, R140 ;  /* 0x000000285c8c723c */ /* 0x040ff0000008108c */
[C---:B------:R-:W-:Y:S08]  /*a790*/  HMMA.1688.F32.TF32 R136, R92.reuse, R16, R136 ;  /* 0x000000105c88723c */ /* 0x040ff00000081088 */
[----:B------:R-:W-:Y:S01]  /*a7a0*/  HMMA.1688.F32.TF32 R132, R92, R164, R132 ;  /* 0x000000a45c84723c */ /* 0x000fe20000081084 */
[----:B------:R-:W-:Y:S04]  /*a7b0*/  LDS R92, [R190+0x8800] ;  /* 0x00880000be5c7984 */ /* 0x000fe80000000800 */
[----:B------:R-:W-:Y:S03]  /*a7c0*/  LDS R94, [R190+0x8c00] ;  /* 0x008c0000be5e7984 */ /* 0x000fe60000000800 */
[C---:B------:R-:W-:Y:S01]  /*a7d0*/  HMMA.1688.F32.TF32 R84, R28.reuse, R52, R84 ;  /* 0x000000341c54723c */ /* 0x040fe20000081054 */
[----:B------:R-:W-:Y:S04]  /*a7e0*/  LDS R93, [R191+0x8800] ;  /* 0x00880000bf5d7984 */ /* 0x000fe80000000800 */
[----:B------:R-:W-:Y:S03]  /*a7f0*/  LDS R95, [R191+0x8c00] ;  /* 0x008c0000bf5f7984 */ /* 0x000fe60000000800 */
[C---:B------:R-:W-:Y:S08]  /*a800*/  HMMA.1688.F32.TF32 R88, R28.reuse, R40, R88 ;  /* 0x000000281c58723c */ /* 0x040ff00000081058 */
[C---:B------:R-:W-:Y:S08]  /*a810*/  HMMA.1688.F32.TF32 R104, R28.reuse, R16, R104 ;  /* 0x000000101c68723c */ /* 0x040ff00000081068 */
[----:B------:R-:W-:Y:S01]  /*a820*/  HMMA.1688.F32.TF32 R100, R28, R164, R100 ;  /* 0x000000a41c64723c */ /* 0x000fe20000081064 */
[----:B------:R-:W-:Y:S04]  /*a830*/  LDS R28, [R192+0x8880] ;  /* 0x00888000c01c7984 */ /* 0x000fe80000000800 */
[----:B------:R-:W-:Y:S03]  /*a840*/  LDS R30, [R192+0x8c80] ;  /* 0x008c8000c01e7984 */ /* 0x000fe60000000800 */
[C---:B------:R-:W-:Y:S01]  /*a850*/  HMMA.1688.F32.TF32 R44, R36.reuse, R12, R44 ;  /* 0x0000000c242c723c */ /* 0x040fe2000008102c */
[----:B------:R-:W-:Y:S04]  /*a860*/  LDS R29, [R189+0x8880] ;  /* 0x00888000bd1d7984 */ /* 0x000fe80000000800 */
[----:B------:R-:W2:Y:S03]  /*a870*/  LDS R31, [R189+0x8c80] ;  /* 0x008c8000bd1f7984 */ /* 0x000ea60000000800 */
[C---:B------:R-:W-:Y:S08]  /*a880*/  HMMA.1688.F32.TF32 R48, R36.reuse, R24, R48 ;  /* 0x000000182430723c */ /* 0x040ff00000081030 */
[C---:B------:R-:W-:Y:S08]  /*a890*/  HMMA.1688.F32.TF32 R60, R36.reuse, R52, R60 ;  /* 0x00000034243c723c */ /* 0x040ff0000008103c */
[C---:B------:R-:W-:Y:S08]  /*a8a0*/  HMMA.1688.F32.TF32 R64, R36.reuse, R40, R64 ;  /* 0x000000282440723c */ /* 0x040ff00000081040 */
[C---:B------:R-:W-:Y:S08]  /*a8b0*/  HMMA.1688.F32.TF32 R68, R36.reuse, R16, R68 ;  /* 0x000000102444723c */ /* 0x040ff00000081044 */
[----:B------:R-:W-:Y:S01]  /*a8c0*/  HMMA.1688.F32.TF32 R72, R36, R164, R72 ;  /* 0x000000a42448723c */ /* 0x000fe20000081048 */
[----:B------:R-:W-:Y:S04]  /*a8d0*/  LDS R36, [R190+0x8880] ;  /* 0x00888000be247984 */ /* 0x000fe80000000800 */
[----:B------:R-:W-:Y:S04]  /*a8e0*/  LDS R38, [R190+0x8c80] ;  /* 0x008c8000be267984 */ /* 0x000fe80000000800 */
[----:B------:R-:W-:Y:S04]  /*a8f0*/  LDS R37, [R191+0x8880] ;  /* 0x00888000bf257984 */ /* 0x000fe80000000800 */
[----:B------:R-:W3:Y:S01]  /*a900*/  LDS R39, [R191+0x8c80] ;  /* 0x008c8000bf277984 */ /* 0x000ee20000000800 */
[C---:B-1----:R-:W-:Y:S08]  /*a910*/  HMMA.1688.F32.TF32 R160, R32.reuse, R10, R160 ;  /* 0x0000000a20a0723c */ /* 0x042ff000000810a0 */
[C---:B------:R-:W-:Y:S08]  /*a920*/  HMMA.1688.F32.TF32 R156, R32.reuse, R14, R156 ;  /* 0x0000000e209c723c */ /* 0x040ff0000008109c */
[C---:B------:R-:W-:Y:S08]  /*a930*/  HMMA.1688.F32.TF32 R152, R32.reuse, R26, R152 ;  /* 0x0000001a2098723c */ /* 0x040ff00000081098 */
[C---:B------:R-:W-:Y:S08]  /*a940*/  HMMA.1688.F32.TF32 R148, R32.reuse, R22, R148 ;  /* 0x000000162094723c */ /* 0x040ff00000081094 */
[C---:B------:R-:W-:Y:S08]  /*a950*/  HMMA.1688.F32.TF32 R144, R32.reuse, R54, R144 ;  /* 0x000000362090723c */ /* 0x040ff00000081090 */
[C---:B------:R-:W-:Y:S08]  /*a960*/  HMMA.1688.F32.TF32 R180, R32.reuse, R42, R140 ;  /* 0x0000002a20b4723c */ /* 0x040ff0000008108c */
[C---:B------:R-:W-:Y:S08]  /*a970*/  HMMA.1688.F32.TF32 R136, R32.reuse, R18, R136 ;  /* 0x000000122088723c */ /* 0x040ff00000081088 */
[-C--:B------:R-:W-:Y:S08]  /*a980*/  HMMA.1688.F32.TF32 R132, R32, R166.reuse, R132 ;  /* 0x000000a62084723c */ /* 0x080ff00000081084 */
[----:B--2---:R-:W-:Y:S08]  /*a990*/  HMMA.1688.F32.TF32 R80, R28, R166, R80 ;  /* 0x000000a61c50723c */ /* 0x004ff00000081050 */
[C---:B------:R-:W-:Y:S08]  /*a9a0*/  HMMA.1688.F32.TF32 R32, R92.reuse, R10, R172 ;  /* 0x0000000a5c20723c */ /* 0x040ff000000810ac */
[----:B------:R-:W-:Y:S08]  /*a9b0*/  HMMA.1688.F32.TF32 R72, R92, R166, R72 ;  /* 0x000000a65c48723c */ /* 0x000ff00000081048 */
[C---:B---3--:R-:W-:Y:S08]  /*a9c0*/  HMMA.1688.F32.TF32 R140, R36.reuse, R10, R184 ;  /* 0x0000000a248c723c */ /* 0x048ff000000810b8 */
[C---:B------:R-:W-:Y:S08]  /*a9d0*/  HMMA.1688.F32.TF32 R176, R36.reuse, R14, R176 ;  /* 0x0000000e24b0723c */ /* 0x040ff000000810b0 */
[C---:B------:R-:W-:Y:S01]  /*a9e0*/  HMMA.1688.F32.TF32 R172, R36.reuse, R26, R168 ;  /* 0x0000001a24ac723c */ /* 0x040fe200000810a8 */
[----:B------:R-:W-:Y:S04]  /*a9f0*/  LDS R168, [R190+0x9080] ;  /* 0x00908000bea87984 */ /* 0x000fe80000000800 */
[----:B------:R-:W-:Y:S03]  /*aa00*/  LDS R170, [R190+0x9480] ;  /* 0x00948000beaa7984 */ /* 0x000fe60000000800 */
[C---:B------:R-:W-:Y:S01]  /*aa10*/  HMMA.1688.F32.TF32 R56, R36.reuse, R22, R56 ;  /* 0x000000162438723c */ /* 0x040fe20000081038 */
[----:B------:R-:W-:Y:S04]  /*aa20*/  LDS R169, [R191+0x9080] ;  /* 0x00908000bfa97984 */ /* 0x000fe80000000800 */
[----:B------:R-:W-:Y:S03]  /*aa30*/  LDS R171, [R191+0x9480] ;  /* 0x00948000bfab7984 */ /* 0x000fe60000000800 */
[C---:B------:R-:W-:Y:S08]  /*aa40*/  HMMA.1688.F32.TF32 R84, R36.reuse, R54, R84 ;  /* 0x000000362454723c */ /* 0x040ff00000081054 */
[C---:B------:R-:W-:Y:S08]  /*aa50*/  HMMA.1688.F32.TF32 R88, R36.reuse, R42, R88 ;  /* 0x0000002a2458723c */ /* 0x040ff00000081058 */
[C---:B------:R-:W-:Y:S08]  /*aa60*/  HMMA.1688.F32.TF32 R104, R36.reuse, R18, R104 ;  /* 0x000000122468723c */ /* 0x040ff00000081068 */
[----:B------:R-:W-:Y:S01]  /*aa70*/  HMMA.1688.F32.TF32 R164, R36, R166, R100 ;  /* 0x000000a624a4723c */ /* 0x000fe20000081064 */
[----:B------:R-:W-:Y:S04]  /*aa80*/  LDS R100, [R192+0x9000] ;  /* 0x00900000c0647984 */ /* 0x000fe80000000800 */
[----:B------:R-:W-:Y:S02]  /*aa90*/  LDS R102, [R192+0x9400] ;  /* 0x00940000c0667984 */ /* 0x000fe40000000800 */
[----:B------:R-:W-:Y:S01]  /*aaa0*/  IMAD R36, R188, 0x4000, R193 ;  /* 0x00004000bc247824 */ /* 0x000fe200078e02c1 */
[C---:B------:R-:W-:Y:S01]  /*aab0*/  HMMA.1688.F32.TF32 R128, R28.reuse, R10, R128 ;  /* 0x0000000a1c80723c */ /* 0x040fe20000081080 */
[----:B------:R-:W-:Y:S04]  /*aac0*/  LDS R101, [R189+0x9000] ;  /* 0x00900000bd657984 */ /* 0x000fe80000000800 */
[----:B------:R-:W-:Y:S03]  /*aad0*/  LDSM.16.M88.4 R8, [R36] ;  /* 0x000000002408783b */ /* 0x000fe60000000200 */
[C---:B------:R-:W-:Y:S01]  /*aae0*/  HMMA.1688.F32.TF32 R124, R28.reuse, R14, R124 ;  /* 0x0000000e1c7c723c */ /* 0x040fe2000008107c */
[----:B------:R-:W-:Y:S07]  /*aaf0*/  LDS R103, [R189+0x9400] ;  /* 0x00940000bd677984 */ /* 0x000fee0000000800 */
[C---:B------:R-:W-:Y:S08]  /*ab00*/  HMMA.1688.F32.TF32 R120, R28.reuse, R26, R120 ;  /* 0x0000001a1c78723c */ /* 0x040ff00000081078 */
[C---:B------:R-:W-:Y:S08]  /*ab10*/  HMMA.1688.F32.TF32 R116, R28.reuse, R22, R116 ;  /* 0x000000161c74723c */ /* 0x040ff00000081074 */
[C---:B------:R-:W-:Y:S08]  /*ab20*/  HMMA.1688.F32.TF32 R112, R28.reuse, R54, R112 ;  /* 0x000000361c70723c */ /* 0x040ff00000081070 */
[C---:B------:R-:W-:Y:S08]  /*ab30*/  HMMA.1688.F32.TF32 R108, R28.reuse, R42, R108 ;  /* 0x0000002a1c6c723c */ /* 0x040ff0000008106c */
[----:B------:R-:W-:Y:S08]  /*ab40*/  HMMA.1688.F32.TF32 R76, R28, R18, R76 ;  /* 0x000000121c4c723c */ /* 0x000ff0000008104c */
[C---:B------:R-:W-:Y:S01]  /*ab50*/  HMMA.1688.F32.TF32 R28, R92.reuse, R22, R96 ;  /* 0x000000165c1c723c */ /* 0x040fe20000081060 */
[----:B------:R-:W-:Y:S04]  /*ab60*/  LDS R96, [R190+0x9000] ;  /* 0x00900000be607984 */ /* 0x000fe80000000800 */
[----:B------:R-:W-:Y:S04]  /*ab70*/  LDS R98, [R190+0x9400] ;  /* 0x00940000be627984 */ /* 0x000fe80000000800 */
[----:B------:R-:W-:Y:S04]  /*ab80*/  LDS R97, [R191+0x9000] ;  /* 0x00900000bf617984 */ /* 0x000fe80000000800 */
[----:B------:R-:W1:Y:S04]  /*ab90*/  LDS R99, [R191+0x9400] ;  /* 0x00940000bf637984 */ /* 0x000e680000000800 */
[----:B------:R-:W2:Y:S01]  /*aba0*/  LDSM.16.M88.4 R20, [R36+0x1800] ;  /* 0x001800002414783b */ /* 0x000ea20000000200 */
[C---:B------:R-:W-:Y:S08]  /*abb0*/  HMMA.1688.F32.TF32 R60, R92.reuse, R54, R60 ;  /* 0x000000365c3c723c */ /* 0x040ff0000008103c */
[C---:B------:R-:W-:Y:S08]  /*abc0*/  HMMA.1688.F32.TF32 R64, R92.reuse, R42, R64 ;  /* 0x0000002a5c40723c */ /* 0x040ff00000081040 */
[C---:B------:R-:W-:Y:S01]  /*abd0*/  HMMA.1688.F32.TF32 R44, R92.reuse, R14, R44 ;  /* 0x0000000e5c2c723c */ /* 0x040fe2000008102c */
[----:B------:R-:W-:Y:S07]  /*abe0*/  LDSM.16.M88.4 R12, [R36+0x800] ;  /* 0x00080000240c783b */ /* 0x000fee0000000200 */
[C---:B------:R-:W-:Y:S01]  /*abf0*/  HMMA.1688.F32.TF32 R48, R92.reuse, R26, R48 ;  /* 0x0000001a5c30723c */ /* 0x040fe20000081030 */
[----:B------:R-:W-:Y:S07]  /*ac00*/  LDSM.16.M88.4 R24, [R36+0x2000] ;  /* 0x002000002418783b */ /* 0x000fee0000000200 */
[----:B------:R-:W-:Y:S01]  /*ac10*/  HMMA.1688.F32.TF32 R68, R92, R18, R68 ;  /* 0x000000125c44723c */ /* 0x000fe20000081044 */
[----:B------:R-:W-:Y:S04]  /*ac20*/  LDSM.16.M88.4 R16, [R36+0x1000] ;  /* 0x001000002410783b */ /* 0x000fe80000000200 */
[----:B------:R-:W-:Y:S03]  /*ac30*/  LDS R92, [R192+0x9080] ;  /* 0x00908000c05c7984 */ /* 0x000fe60000000800 */
[C---:B-1----:R-:W-:Y:S01]  /*ac40*/  HMMA.1688.F32.TF32 R40, R96.reuse, R8, R32 ;  /* 0x000000086028723c */ /* 0x042fe20000081020 */
[----:B------:R-:W-:Y:S04]  /*ac50*/  LDSM.16.M88.4 R32, [R36+0x3000] ;  /* 0x003000002420783b */ /* 0x000fe80000000200 */
[----:B------:R-:W-:Y:S03]  /*ac60*/  LDS R94, [R192+0x9480] ;  /* 0x00948000c05e7984 */ /* 0x000fe60000000800 */
[----:B--2---:R-:W-:Y:S01]  /*ac70*/  HMMA.1688.F32.TF32 R52, R96, R20, R28 ;  /* 0x000000146034723c */ /* 0x004fe2000008101c */
[----:B------:R-:W-:Y:S04]  /*ac80*/  LDSM.16.M88.4 R28, [R36+0x2800] ;  /* 0x00280000241c783b */ /* 0x000fe80000000200 */
[----:B------:R-:W-:Y:S04]  /*ac90*/  LDS R93, [R189+0x9080] ;  /* 0x00908000bd5d7984 */ /* 0x000fe80000000800 */
[----:B------:R-:W1:Y:S04]  /*aca0*/  LDS R95, [R189+0x9480] ;  /* 0x00948000bd5f7984 */ /* 0x000e680000000800 */
[----:B------:R-:W2:Y:S04]  /*acb0*/  LDSM.16.M88.4 R36, [R36+0x3800] ;  /* 0x003800002424783b */ /* 0x000ea80000000200 */
[----:B------:R3:W-:Y:S02]  /*acc0*/  STL [R1+0x134], R188 ;  /* 0x000134bc01007387 */ /* 0x0007e40000100800 */
[----:B---3--:R-:W-:-:S05]  /*acd0*/  IMAD.MOV.U32 R188, RZ, RZ, 0x1f ;  /* 0x0000001fffbc7424 */ /* 0x008fca00078e00ff */
[----:B------:R-:W-:-:S04]  /*ace0*/  IADD3 R188, R188, c[0x0][0x180], RZ ;  /* 0x00006000bcbc7a10 */ /* 0x000fc80007ffe0ff */
[----:B------:R-:W-:-:S04]  /*acf0*/  SHF.R.S32.HI R193, RZ, 0x1f, R188 ;  /* 0x0000001fffc17819 */ /* 0x000fc800000114bc */
[----:B------:R-:W-:Y:S02]  /*ad00*/  LEA.HI R193, R193, R188, RZ, 0x5 ;  /* 0x000000bcc1c17211 */ /* 0x000fe400078f28ff */
[----:B------:R-:W3:Y:S02]  /*ad10*/  S2R R188, SR_TID.X ;  /* 0x0000000000bc7919 */ /* 0x000ee40000002100 */
[----:B------:R-:W-:Y:S01]  /*ad20*/  SHF.R.S32.HI R193, RZ, 0x5, R193 ;  /* 0x00000005ffc17819 */ /* 0x000fe200000114c1 */
[----:B------:R-:W-:Y:S01]  /*ad30*/  HMMA.1688.F32.TF32 R184, R168, R8, R140 ;  /* 0x00000008a8b8723c */ /* 0x000fe2000008108c */
[----:B------:R-:W-:Y:S02]  /*ad40*/  ISETP.GT.AND P5, PT, R6, RZ, PT ;  /* 0x000000ff0600720c */ /* 0x000fe40003fa4270 */
[----:B------:R-:W-:-:S05]  /*ad50*/  IADD3 R193, R193, -0x2, RZ ;  /* 0xfffffffec1c17810 */ /* 0x000fca0007ffe0ff */
[----:B------:R-:W-:Y:S01]  /*ad60*/  HMMA.1688.F32.TF32 R160, R100, R8, R160 ;  /* 0x0000000864a0723c */ /* 0x000fe200000810a0 */
[----:B------:R-:W-:Y:S02]  /*ad70*/  IADD3 R7, R7, 0x1, RZ ;  /* 0x0000000107077810 */ /* 0x000fe40007ffe0ff */
[----:B------:R-:W-:-:S05]  /*ad80*/  ISETP.GE.AND P1, PT, R196, R193, PT ;  /* 0x000000c1c400720c */ /* 0x000fca0003f26270 */
[----:B-1----:R-:W-:Y:S08]  /*ad90*/  HMMA.1688.F32.TF32 R128, R92, R8, R128 ;  /* 0x000000085c80723c */ /* 0x002ff00000081080 */
[----:B------:R-:W-:Y:S01]  /*ada0*/  HMMA.1688.F32.TF32 R156, R100, R12, R156 ;  /* 0x0000000c649c723c */ /* 0x000fe2000008109c */
[----:B------:R-:W-:-:S07]  /*adb0*/  SEL R8, RZ, 0x4, !P5 ;  /* 0x00000004ff087807 */ /* 0x000fce0006800000 */
[-C--:B------:R-:W-:Y:S08]  /*adc0*/  HMMA.1688.F32.TF32 R124, R92, R12.reuse, R124 ;  /* 0x0000000c5c7c723c */ /* 0x080ff0000008107c */
[-C--:B------:R-:W-:Y:S08]  /*add0*/  HMMA.1688.F32.TF32 R44, R96, R12.reuse, R44 ;  /* 0x0000000c602c723c */ /* 0x080ff0000008102c */
[----:B------:R-:W-:Y:S08]  /*ade0*/  HMMA.1688.F32.TF32 R176, R168, R12, R176 ;  /* 0x0000000ca8b0723c */ /* 0x000ff000000810b0 */
[-C--:B------:R-:W-:Y:S08]  /*adf0*/  HMMA.1688.F32.TF32 R152, R100, R16.reuse, R152 ;  /* 0x000000106498723c */ /* 0x080ff00000081098 */
[-C--:B------:R-:W-:Y:S08]  /*ae00*/  HMMA.1688.F32.TF32 R120, R92, R16.reuse, R120 ;  /* 0x000000105c78723c */ /* 0x080ff00000081078 */
[----:B------:R-:W-:Y:S08]  /*ae10*/  HMMA.1688.F32.TF32 R48, R96, R16, R48 ;  /* 0x000000106030723c */ /* 0x000ff00000081030 */
[-C--:B------:R-:W-:Y:S08]  /*ae20*/  HMMA.1688.F32.TF32 R148, R100, R20.reuse, R148 ;  /* 0x000000146494723c */ /* 0x080ff00000081094 */
[----:B------:R-:W-:Y:S08]  /*ae30*/  HMMA.1688.F32.TF32 R116, R92, R20, R116 ;  /* 0x000000145c74723c */ /* 0x000ff00000081074 */
[C---:B------:R-:W-:Y:S08]  /*ae40*/  HMMA.1688.F32.TF32 R144, R100.reuse, R24, R144 ;  /* 0x000000186490723c */ /* 0x040ff00000081090 */
[C---:B------:R-:W-:Y:S01]  /*ae50*/  HMMA.1688.F32.TF32 R140, R100.reuse, R28, R180 ;  /* 0x0000001c648c723c */ /* 0x040fe200000810b4 */
[----:B------:R-:W-:Y:S04]  /*ae60*/  LDS R180, [R192+0x9800] ;  /* 0x00980000c0b47984 */ /* 0x000fe80000000800 */
[----:B------:R-:W-:Y:S03]  /*ae70*/  LDS R182, [R192+0x9c00] ;  /* 0x009c0000c0b67984 */ /* 0x000fe60000000800 */
[C---:B------:R-:W-:Y:S01]  /*ae80*/  HMMA.1688.F32.TF32 R136, R100.reuse, R32, R136 ;  /* 0x000000206488723c */ /* 0x040fe20000081088 */
[----:B------:R-:W-:Y:S04]  /*ae90*/  LDS R181, [R189+0x9800] ;  /* 0x00980000bdb57984 */ /* 0x000fe80000000800 */
[----:B------:R-:W1:Y:S03]  /*aea0*/  LDS R183, [R189+0x9c00] ;  /* 0x009c0000bdb77984 */ /* 0x000e660000000800 */
[----:B--2---:R-:W-:Y:S01]  /*aeb0*/  HMMA.1688.F32.TF32 R132, R100, R36, R132 ;  /* 0x000000246484723c */ /* 0x004fe20000081084 */
        /* <DEDUP_REMOVED lines=15> */
[----:B------:R-:W-:Y:S01]  /*afb0*/  HMMA.1688.F32.TF32 R80, R92, R36, R80 ;  /* 0x000000245c50723c */ /* 0x000fe20000081050 */
[----:B------:R-:W-:Y:S04]  /*afc0*/  LDS R92, [R192+0x9880] ;  /* 0x00988000c05c7984 */ /* 0x000fe80000000800 */
[----:B------:R-:W-:Y:S04]  /*afd0*/  LDS R94, [R192+0x9c80] ;  /* 0x009c8000c05e7984 */ /* 0x000fe80000000800 */
[----:B------:R-:W-:Y:S04]  /*afe0*/  LDS R93, [R189+0x9880] ;  /* 0x00988000bd5d7984 */ /* 0x000fe80000000800 */
[----:B------:R-:W2:Y:S01]  /*aff0*/  LDS R95, [R189+0x9c80] ;  /* 0x009c8000bd5f7984 */ /* 0x000ea20000000800 */
[----:B------:R-:W-:-:S02]  /*b000*/  ISETP.GT.AND P5, PT, R7, 0x1, PT ;  /* 0x000000010700780c */ /* 0x000fc40003fa4270 */
[----:B------:R-:W-:Y:S02]  /*b010*/  SEL R8, R8, RZ, !P1 ;  /* 0x000000ff08087207 */ /* 0x000fe40004800000 */
[----:B------:R-:W-:Y:S02]  /*b020*/  SEL R7, R7, RZ, !P5 ;  /* 0x000000ff07077207 */ /* 0x000fe40006800000 */
[----:B---3--:R-:W-:Y:S02]  /*b030*/  LOP3.LUT R193, R188, 0x3f, RZ, 0xc0, !PT ;  /* 0x0000003fbcc17812 */ /* 0x008fe400078ec0ff */
[----:B------:R-:W-:Y:S01]  /*b040*/  ISETP.NE.U32.AND P5, PT, R8, RZ, PT ;  /* 0x000000ff0800720c */ /* 0x000fe20003fa5070 */
[----:B------:R-:W-:Y:S01]  /*b050*/  HMMA.1688.F32.TF32 R172, R168, R16, R172 ;  /* 0x00000010a8ac723c */ /* 0x000fe200000810ac */
[----:B------:R-:W-:Y:S01]  /*b060*/  IMAD.MOV.U32 R13, RZ, RZ, c[0x0][0x188] ;  /* 0x00006200ff0d7624 */ /* 0x000fe200078e00ff */
[----:B------:R3:W-:Y:S01]  /*b070*/  STL [R1+0x1c8], R187 ;  /* 0x0001c8bb01007387 */ /* 0x0007e20000100800 */
[----:B------:R-:W-:-:S04]  /*b080*/  IMAD.MOV.U32 R8, RZ, RZ, R5 ;  /* 0x000000ffff087224 */ /* 0x000fc800078e0005 */
[----:B------:R-:W-:Y:S02]  /*b090*/  IMAD.SHL.U32 R16, R193, 0x4, RZ ;  /* 0x00000004c1107824 */ /* 0x000fe400078e00ff */
[----:B------:R-:W-:Y:S02]  /*b0a0*/  IMAD.MOV.U32 R9, RZ, RZ, R3 ;  /* 0x000000ffff097224 */ /* 0x000fe400078e0003 */
[----:B------:R-:W-:Y:S01]  /*b0b0*/  IMAD R12, R7, 0x2000, R16 ;  /* 0x00002000070c7824 */ /* 0x000fe200078e0210 */
[----:B------:R-:W-:Y:S01]  /*b0c0*/  BAR.SYNC.DEFER_BLOCKING 0x0 ;  /* 0x0000000000007b1d */ /* 0x000fe20000010000 */
[----:B---3--:R-:W-:-:S05]  /*b0d0*/  IMAD.MOV.U32 R187, RZ, RZ, c[0x0][0x188] ;  /* 0x00006200ffbb7624 */ /* 0x008fca00078e00ff */
[----:B------:R3:W-:Y:S01]  /*b0e0*/  STL [R1+0x1c4], R176 ;  /* 0x0001c4b001007387 */ /* 0x0007e20000100800 */
[----:B------:R-:W-:Y:S01]  /*b0f0*/  HMMA.1688.F32.TF32 R56, R168, R20, R56 ;  /* 0x00000014a838723c */ /* 0x000fe20000081038 */
[----:B------:R-:W-:Y:S02]  /*b100*/  IMAD.SHL.U32 R17, R187, 0x4, RZ ;  /* 0x00000004bb117824 */ /* 0x000fe400078e00ff */
[----:B---3--:R-:W-:-:S05]  /*b110*/  IMAD.SHL.U32 R176, R13, 0x4, RZ ;  /* 0x000000040db07824 */ /* 0x008fca00078e00ff */
[----:B------:R-:W-:Y:S01]  /*b120*/  SHF.R.S32.HI R20, RZ, 0x1f, R176 ;  /* 0x0000001fff147819 */ /* 0x000fe200000114b0 */
[----:B------:R-:W-:Y:S01]  /*b130*/  @!PT LDS RZ, [RZ] ;  /* 0x00000000fffff984 */ /* 0x000fe20000000800 */
[----:B------:R-:W-:Y:S01]  /*b140*/  @!PT LDS RZ, [RZ] ;  /* 0x00000000fffff984 */ /* 0x000fe20000000800 */
[----:B------:R-:W-:Y:S01]  /*b150*/  @!PT LDS RZ, [RZ] ;  /* 0x00000000fffff984 */ /* 0x000fe20000000800 */
[----:B------:R3:W-:Y:S01]  /*b160*/  LDGSTS.E [R12+0x8000], [R8.64], P5 ;  /* 0x08000000080c7fae */ /* 0x0007e2000a921844 */
[----:B------:R-:W-:Y:S02]  /*b170*/  ISETP.GT.AND P5, PT, R6, 0x4, PT ;  /* 0x000000040600780c */ /* 0x000fe40003fa4270 */
[----:B------:R-:W-:Y:S02]  /*b180*/  SHF.L.U64.HI R20, R176, 0x2, R20 ;  /* 0x00000002b0147819 */ /* 0x000fe40000010214 */
[----:B------:R-:W-:-:S04]  /*b190*/  SEL R13, RZ, 0x4, !P5 ;  /* 0x00000004ff0d7807 */ /* 0x000fc80006800000 */
[----:B------:R-:W-:Y:S02]  /*b1a0*/  SEL R13, R13, RZ, !P1 ;  /* 0x000000ff0d0d7207 */ /* 0x000fe40004800000 */
[----:B---3--:R-:W-:-:S05]  /*b1b0*/  LEA R8, P5, R17, R5, 0x2 ;  /* 0x0000000511087211 */ /* 0x008fca00078a10ff */
[----:B------:R-:W-:Y:S01]  /*b1c0*/  IMAD.X R9, R3, 0x1, R20, P5 ;  /* 0x0000000103097824 */ /* 0x000fe200028e0614 */
[----:B------:R-:W-:Y:S01]  /*b1d0*/  ISETP.NE.U32.AND P5, PT, R13, RZ, PT ;  /* 0x000000ff0d00720c */ /* 0x000fe20003fa5070 */
[----:B------:R-:W-:Y:S01]  /*b1e0*/  IMAD.MOV.U32 R176, RZ, RZ, c[0x0][0x188] ;  /* 0x00006200ffb07624 */ /* 0x000fe200078e00ff */
[----:B------:R3:W-:Y:S03]  /*b1f0*/  STL [R1+0x1c0], R177 ;  /* 0x0001c0b101007387 */ /* 0x0007e60000100800 */
[----:B---3--:R-:W-:-:S08]  /*b200*/  IMAD.SHL.U32 R177, R176, 0x8, RZ ;  /* 0x00000008b0b17824 */ /* 0x008fd000078e00ff */
[----:B------:R3:W-:Y:S01]  /*b210*/  LDGSTS.E [R12+0x8400], [R8.64], P5 ;  /* 0x08400000080c7fae */ /* 0x0007e2000a921844 */
[----:B------:R-:W-:Y:S02]  /*b220*/  ISETP.GT.AND P5, PT, R6, 0x8, PT ;  /* 0x000000080600780c */ /* 0x000fe40003fa4270 */
[----:B------:R-:W-:Y:S02]  /*b230*/  SHF.R.S32.HI R20, RZ, 0x1f, R177 ;  /* 0x0000001fff147819 */ /* 0x000fe400000114b1 */
[----:B------:R-:W-:Y:S02]  /*b240*/  SEL R13, RZ, 0x4, !P5 ;  /* 0x00000004ff0d7807 */ /* 0x000fe40006800000 */
[----:B------:R-:W-:Y:S02]  /*b250*/  SHF.L.U64.HI R20, R177, 0x2, R20 ;  /* 0x00000002b1147819 */ /* 0x000fe40000010214 */
[----:B------:R-:W-:Y:S02]  /*b260*/  SEL R13, R13, RZ, !P1 ;  /* 0x000000ff0d0d7207 */ /* 0x000fe40004800000 */
[----:B---3--:R-:W-:-:S05]  /*b270*/  LEA R8, P5, R177, R5, 0x2 ;  /* 0x00000005b1087211 */ /* 0x008fca00078a10ff */
[----:B------:R-:W-:Y:S01]  /*b280*/  IMAD.X R9, R3, 0x1, R20, P5 ;  /* 0x0000000103097824 */ /* 0x000fe200028e0614 */
[----:B------:R-:W-:Y:S01]  /*b290*/  ISETP.NE.U32.AND P5, PT, R13, RZ, PT ;  /* 0x000000ff0d00720c */ /* 0x000fe20003fa5070 */
[----:B------:R-:W-:-:S05]  /*b2a0*/  IMAD R177, R176, 0xc, RZ ;  /* 0x0000000cb0b17824 */ /* 0x000fca00078e02ff */
[----:B------:R-:W-:-:S07]  /*b2b0*/  SHF.R.S32.HI R20, RZ, 0x1f, R177 ;  /* 0x0000001fff147819 */ /* 0x000fce00000114b1 */
        /* <DEDUP_REMOVED lines=8> */
[----:B------:R-:W-:-:S05]  /*b340*/  IMAD.SHL.U32 R177, R176, 0x10, RZ ;  /* 0x00000010b0b17824 */ /* 0x000fca00078e00ff */
        /* <DEDUP_REMOVED lines=38> */
[----:B------:R-:W-:Y:S02]  /*b5b0*/  ISETP.NE.U32.AND P5, PT, R13, RZ, PT ;  /* 0x000000ff0d00720c */ /* 0x000fe40003fa5070 */
[----:B------:R-:W-:Y:S02]  /*b5c0*/  SHF.R.S32.HI R20, RZ, 0x1f, R187 ;  /* 0x0000001fff147819 */ /* 0x000fe400000114bb */
[----:B------:R-:W-:Y:S02]  /*b5d0*/  LOP3.LUT R188, R188, 0x3f, RZ, 0xc0, !PT ;  /* 0x0000003fbcbc7812 */ /* 0x000fe400078ec0ff */
[----:B------:R-:W-:-:S07]  /*b5e0*/  SHF.L.U64.HI R20, R187, 0x2, R20 ;  /* 0x00000002bb147819 */ /* 0x000fce0000010214 */
[----:B------:R3:W-:Y:S01]  /*b5f0*/  LDGSTS.E [R12+0x9c00], [R8.64], P5 ;  /* 0x09c00000080c7fae */ /* 0x0007e2000a921844 */
[----:B------:R-:W-:Y:S01]  /*b600*/  ISETP.GT.AND P5, PT, R6, 0x1, PT ;  /* 0x000000010600780c */ /* 0x000fe20003fa4270 */
[----:B------:R-:W-:-:S03]  /*b610*/  IMAD.SHL.U32 R188, R188, 0x4, RZ ;  /* 0x00000004bcbc7824 */ /* 0x000fc600078e00ff */
[----:B---3--:R-:W-:Y:S02]  /*b620*/  SEL R12, RZ, 0x4, !P5 ;  /* 0x00000004ff0c7807 */ /* 0x008fe40006800000 */
[----:B------:R-:W-:Y:S02]  /*b630*/  IADD3 R8, P5, R17, R5, RZ ;  /* 0x0000000511087210 */ /* 0x000fe40007fbe0ff */
[----:B------:R-:W-:-:S03]  /*b640*/  SEL R12, R12, RZ, !P1 ;  /* 0x000000ff0c0c7207 */ /* 0x000fc60004800000 */
[----:B------:R-:W-:Y:S01]  /*b650*/  IMAD.X R9, R3, 0x1, R20, P5 ;  /* 0x0000000103097824 */ /* 0x000fe200028e0614 */
[----:B------:R-:W-:Y:S02]  /*b660*/  ISETP.NE.U32.AND P5, PT, R12, RZ, PT ;  /* 0x000000ff0c00720c */ /* 0x000fe40003fa5070 */
[----:B------:R-:W-:Y:S01]  /*b670*/  LOP3.LUT R17, R188, 0x20, RZ, 0x3c, !PT ;  /* 0x00000020bc117812 */ /* 0x000fe200078e3cff */
[----:B------:R-:W-:-:S04]  /*b680*/  IMAD.MOV.U32 R188, RZ, RZ, c[0x0][0x188] ;  /* 0x00006200ffbc7624 */ /* 0x000fc800078e00ff */
[----:B------:R-:W-:Y:S02]  /*b690*/  IMAD R12, R7, 0x2000, R17 ;  /* 0x00002000070c7824 */ /* 0x000fe400078e0211 */
[----:B------:R-:W-:-:S04]  /*b6a0*/  IMAD R187, R188, 0x5, RZ ;  /* 0x00000005bcbb7824 */ /* 0x000fc800078e02ff */
        /* <DEDUP_REMOVED lines=69> */
[----:B------:R-:W-:-:S04]  /*bb00*/  IMAD.MOV.U32 R188, RZ, RZ, c[0x0][0x188] ;  /* 0x00006200ffbc7624 */ /* 0x000fc800078e00ff */
[----:B------:R-:W-:-:S05]  /*bb10*/  IMAD.SHL.U32 R188, R188, 0x2, RZ ;  /* 0x00000002bcbc7824 */ /* 0x000fca00078e00ff */
[----:B------:R-:W-:-:S03]  /*bb20*/  SHF.R.S32.HI R20, RZ, 0x1f, R188 ;  /* 0x0000001fff147819 */ /* 0x000fc600000114bc */
[----:B------:R3:W-:Y:S01]  /*bb30*/  LDGSTS.E [R12+0x9d00], [R8.64], P5 ;  /* 0x09d00000080c7fae */ /* 0x0007e2000a921844 */
[----:B------:R-:W-:Y:S02]  /*bb40*/  ISETP.GT.AND P5, PT, R6, 0x2, PT ;  /* 0x000000020600780c */ /* 0x000fe40003fa4270 */
[C---:B------:R-:W-:Y:S01]  /*bb50*/  SHF.L.U64.HI R20, R188.reuse, 0x2, R20 ;  /* 0x00000002bc147819 */ /* 0x040fe20000010214 */
[----:B------:R-:W-:Y:S01]  /*bb60*/  IMAD.SHL.U32 R193, R193, 0x4, RZ ;  /* 0x00000004c1c17824 */ /* 0x000fe200078e00ff */
[----:B---3--:R-:W-:Y:S02]  /*bb70*/  SEL R12, RZ, 0x4, !P5 ;  /* 0x00000004ff0c7807 */ /* 0x008fe40006800000 */
[----:B------:R-:W-:Y:S02]  /*bb80*/  LEA R8, P5, R188, R5, 0x2 ;  /* 0x00000005bc087211 */ /* 0x000fe400078a10ff */
        /* <DEDUP_REMOVED lines=11> */
[C---:B------:R-:W-:Y:S02]  /*bc40*/  SHF.L.U64.HI R17, R188.reuse, 0x2, R17 ;  /* 0x00000002bc117819 */ /* 0x040fe40000010211 */
        /* <DEDUP_REMOVED lines=65> */
[----:B------:R-:W-:-:S05]  /*c060*/  IMAD R193, R193, 0x3, RZ ;  /* 0x00000003c1c17824 */ /* 0x000fca00078e02ff */
[----:B------:R-:W-:-:S03]  /*c070*/  SHF.R.S32.HI R17, RZ, 0x1f, R193 ;  /* 0x0000001fff117819 */ /* 0x000fc600000114c1 */
[----:B------:R3:W-:Y:S01]  /*c080*/  LDGSTS.E [R12+0x9e00], [R8.64], P5 ;  /* 0x09e00000080c7fae */ /* 0x0007e2000a921844 */
[----:B------:R-:W-:Y:S02]  /*c090*/  ISETP.GT.AND P5, PT, R6, 0x3, PT ;  /* 0x000000030600780c */ /* 0x000fe40003fa4270 */
[C---:B------:R-:W-:Y:S02]  /*c0a0*/  SHF.L.U64.HI R17, R193.reuse, 0x2, R17 ;  /* 0x00000002c1117819 */ /* 0x040fe40000010211 */
        /* <DEDUP_REMOVED lines=59> */
[----:B------:R-:W-:Y:S01]  /*c460*/  HMMA.1688.F32.TF32 R84, R168, R24, R84 ;  /* 0x00000018a854723c */ /* 0x000fe20000081054 */
[----:B------:R-:W-:-:S07]  /*c470*/  IMAD R193, R193, 0x1b, RZ ;  /* 0x0000001bc1c17824 */ /* 0x000fce00078e02ff */
[----:B------:R-:W-:Y:S01]  /*c480*/  HMMA.1688.F32.TF32 R88, R168, R28, R88 ;  /* 0x0000001ca858723c */ /* 0x000fe20000081058 */
[----:B------:R-:W-:-:S03]  /*c490*/  SHF.R.S32.HI R16, RZ, 0x1f, R193 ;  /* 0x0000001fff107819 */ /* 0x000fc600000114c1 */
[----:B------:R3:W-:Y:S01]  /*c4a0*/  LDGSTS.E [R8+0x9700], [R12.64], P5 ;  /* 0x097000000c087fae */ /* 0x0007e2000a921844 */
[----:B------:R-:W-:-:S03]  /*c4b0*/  ISETP.GT.AND P5, PT, R6, 0x1b, PT ;  /* 0x0000001b0600780c */ /* 0x000fc60003fa4270 */
[C---:B------:R-:W-:Y:S01]  /*c4c0*/  HMMA.1688.F32.TF32 R104, R168.reuse, R32, R104 ;  /* 0x00000020a868723c */ /* 0x040fe20000081068 */
[----:B------:R-:W-:Y:S02]  /*c4d0*/  SEL R9, RZ, 0x4, !P5 ;  /* 0x00000004ff097807 */ /* 0x000fe40006800000 */
[----:B------:R-:W-:Y:S01]  /*c4e0*/  SHF.L.U64.HI R16, R193, 0x2, R16 ;  /* 0x00000002c1107819 */ /* 0x000fe20000010210 */
[----:B------:R-:W-:Y:S01]  /*c4f0*/  STL [R1+0x1bc], R178 ;  /* 0x0001bcb201007387 */ /* 0x000fe20000100800 */
[----:B------:R-:W-:Y:S02]  /*c500*/  SEL R9, R9, RZ, !P1 ;  /* 0x000000ff09097207 */ /* 0x000fe40004800000 */
[----:B---3--:R-:W-:Y:S01]  /*c510*/  LEA R12, P5, R193, R5, 0x2 ;  /* 0x00000005c10c7211 */ /* 0x008fe200078a10ff */
[----:B------:R-:W-:Y:S01]  /*c520*/  HMMA.1688.F32.TF32 R164, R168, R36, R164 ;  /* 0x00000024a8a4723c */ /* 0x000fe200000810a4 */
[----:B------:R3:W-:Y:S03]  /*c530*/  STL [R1+0x1b8], R179 ;  /* 0x0001b8b301007387 */ /* 0x0007e60000100800 */
[----:B------:R-:W-:Y:S01]  /*c540*/  IMAD.X R13, R3, 0x1, R16, P5 ;  /* 0x00000001030d7824 */ /* 0x000fe200028e0610 */
[----:B------:R-:W-:Y:S01]  /*c550*/  STL [R1+0x1b0], R172 ;  /* 0x0001b0ac01007387 */ /* 0x000fe20000100800 */
[----:B------:R-:W-:-:S02]  /*c560*/  ISETP.NE.U32.AND P5, PT, R9, RZ, PT ;  /* 0x000000ff0900720c */ /* 0x000fc40003fa5070 */
[C---:B-1----:R-:W-:Y:S01]  /*c570*/  HMMA.1688.F32.TF32 R160, R180.reuse, R10, R160 ;  /* 0x0000000ab4a0723c */ /* 0x042fe200000810a0 */
[----:B------:R-:W-:Y:S04]  /*c580*/  STL [R1+0x1ac], R173 ;  /* 0x0001acad01007387 */ /* 0x000fe80000100800 */
[----:B------:R1:W-:Y:S04]  /*c590*/  STL [R1+0x1a8], R174 ;  /* 0x0001a8ae01007387 */ /* 0x0003e80000100800 */
[----:B------:R-:W-:Y:S01]  /*c5a0*/  STL [R1+0x1a4], R175 ;  /* 0x0001a4af01007387 */ /* 0x000fe20000100800 */
[----:B------:R-:W-:Y:S03]  /*c5b0*/  HMMA.1688.F32.TF32 R156, R180, R14, R156 ;  /* 0x0000000eb49c723c */ /* 0x000fe6000008109c */
[----:B------:R-:W-:Y:S01]  /*c5c0*/  STL [R1+0x198], R56 ;  /* 0x0001983801007387 */ /* 0x000fe20000100800 */
[----:B------:R-:W-:-:S03]  /*c5d0*/  IMAD.MOV.U32 R193, RZ, RZ, c[0x0][0x188] ;  /* 0x00006200ffc17624 */ /* 0x000fc600078e00ff */
[----:B------:R-:W-:Y:S04]  /*c5e0*/  STL [R1+0x194], R57 ;  /* 0x0001943901007387 */ /* 0x000fe80000100800 */
[----:B------:R1:W-:Y:S04]  /*c5f0*/  STL [R1+0x190], R58 ;  /* 0x0001903a01007387 */ /* 0x0003e80000100800 */
[----:B------:R-:W-:Y:S04]  /*c600*/  STL [R1+0x18c], R59 ;  /* 0x00018c3b01007387 */ /* 0x000fe80000100800 */
[----:B------:R-:W-:Y:S01]  /*c610*/  STL [R1+0x178], R84 ;  /* 0x0001785401007387 */ /* 0x000fe20000100800 */
[----:B------:R-:W-:-:S03]  /*c620*/  IMAD R17, R193, 0x1f, RZ ;  /* 0x0000001fc1117824 */ /* 0x000fc600078e02ff */
[----:B------:R-:W-:Y:S04]  /*c630*/  STL [R1+0x174], R85 ;  /* 0x0001745501007387 */ /* 0x000fe80000100800 */
[----:B------:R-:W-:Y:S04]  /*c640*/  STL [R1+0x170], R86 ;  /* 0x0001705601007387 */ /* 0x000fe80000100800 */
[----:B------:R-:W-:Y:S04]  /*c650*/  STL [R1+0x16c], R87 ;  /* 0x00016c5701007387 */ /* 0x000fe80000100800 */
[----:B------:R-:W-:Y:S04]  /*c660*/  STL [R1+0x158], R88 ;  /* 0x0001585801007387 */ /* 0x000fe80000100800 */
[----:B------:R-:W-:Y:S04]  /*c670*/  STL [R1+0x154], R89 ;  /* 0x0001545901007387 */ /* 0x000fe80000100800 */
[----:B------:R-:W1:Y:S04]  /*c680*/  S2R R193, SR_TID.X ;  /* 0x0000000000c17919 */ /* 0x000e680000002100 */
[----:B------:R-:W-:Y:S01]  /*c690*/  STL [R1+0x150], R90 ;  /* 0x0001505a01007387 */ /* 0x000fe20000100800 */
[----:B------:R-:W-:-:S03]  /*c6a0*/  SHF.R.S32.HI R16, RZ, 0x1f, R17 ;  /* 0x0000001fff107819 */ /* 0x000fc60000011411 */
[----:B------:R-:W-:Y:S04]  /*c6b0*/  STL [R1+0x14c], R91 ;  /* 0x00014c5b01007387 */ /* 0x000fe80000100800 */
[----:B------:R1:W-:Y:S01]  /*c6c0*/  LDGSTS.E [R8+0x9b00], [R12.64], P5 ;  /* 0x09b000000c087fae */ /* 0x0003e2000a921844 */
[----:B------:R-:W-:-:S03]  /*c6d0*/  ISETP.GT.AND P5, PT, R6, 0x1f, PT ;  /* 0x0000001f0600780c */ /* 0x000fc60003fa4270 */
[----:B------:R-:W-:Y:S01]  /*c6e0*/  STL [R1+0x138], R196 ;  /* 0x000138c401007387 */ /* 0x000fe20000100800 */
[----:B------:R-:W-:-:S03]  /*c6f0*/  SEL R9, RZ, 0x4, !P5 ;  /* 0x00000004ff097807 */ /* 0x000fc60006800000 */
[----:B------:R-:W-:Y:S04]  /*c700*/  STL [R1+0x148], R104 ;  /* 0x0001486801007387 */ /* 0x000fe80000100800 */
[----:B------:R-:W-:Y:S01]  /*c710*/  STL [R1+0x144], R105 ;  /* 0x0001446901007387 */ /* 0x000fe20000100800 */
[----:B-1----:R-:W-:-:S03]  /*c720*/  LEA R12, P5, R17, R5, 0x2 ;  /* 0x00000005110c7211 */ /* 0x002fc600078a10ff */
[----:B------:R-:W-:Y:S01]  /*c730*/  STL [R1+0x140], R106 ;  /* 0x0001406a01007387 */ /* 0x000fe20000100800 */
[----:B------:R-:W-:-:S03]  /*c740*/  SHF.L.U64.HI R16, R17, 0x2, R16 ;  /* 0x0000000211107819 */ /* 0x000fc60000010210 */
[----:B------:R-:W-:Y:S01]  /*c750*/  STL [R1+0x13c], R107 ;  /* 0x00013c6b01007387 */ /* 0x000fe20000100800 */
[----:B------:R-:W-:-:S03]  /*c760*/  SEL R9, R9, RZ, !P1 ;  /* 0x000000ff09097207 */ /* 0x000fc60004800000 */
[----:B------:R-:W-:Y:S04]  /*c770*/  STL [R1+0x168], R164 ;  /* 0x000168a401007387 */ /* 0x000fe80000100800 */
[----:B------:R-:W-:Y:S04]  /*c780*/  STL [R1+0x164], R165 ;  /* 0x000164a501007387 */ /* 0x000fe80000100800 */
[----:B------:R-:W-:Y:S01]  /*c790*/  STL [R1+0x160], R166 ;  /* 0x000160a601007387 */ /* 0x000fe20000100800 */
[----:B------:R-:W-:-:S03]  /*c7a0*/  IMAD.X R13, R3, 0x1, R16, P5 ;  /* 0x00000001030d7824 */ /* 0x000fc600028e0610 */
[----:B------:R-:W-:Y:S01]  /*c7b0*/  STL [R1+0x15c], R167 ;  /* 0x00015ca701007387 */ /* 0x000fe20000100800 */
[----:B------:R-:W-:-:S03]  /*c7c0*/  ISETP.NE.U32.AND P5, PT, R9, RZ, PT ;  /* 0x000000ff0900720c */ /* 0x000fc60003fa5070 */
[----:B------:R-:W-:Y:S04]  /*c7d0*/  STL [R1+0x188], R160 ;  /* 0x000188a001007387 */ /* 0x000fe80000100800 */
[----:B------:R-:W-:Y:S04]  /*c7e0*/  STL [R1+0x184], R161 ;  /* 0x000184a101007387 */ /* 0x000fe80000100800 */
[----:B------:R-:W-:Y:S04]  /*c7f0*/  STL [R1+0x180], R162 ;  /* 0x000180a201007387 */ /* 0x000fe80000100800 */
[----:B------:R1:W-:Y:S04]  /*c800*/  STL [R1+0x17c], R163 ;  /* 0x00017ca301007387 */ /* 0x0003e80000100800 */
[----:B------:R-:W-:Y:S04]  /*c810*/  STL [R1+0x1b4], R157 ;  /* 0x0001b49d01007387 */ /* 0x000fe80000100800 */
[----:B------:R-:W-:Y:S04]  /*c820*/  STL [R1+0x1a0], R158 ;  /* 0x0001a09e01007387 */ /* 0x000fe80000100800 */
[----:B------:R1:W-:Y:S04]  /*c830*/  STL [R1+0x19c], R159 ;  /* 0x00019c9f01007387 */ /* 0x0003e80000100800 */
[----:B------:R-:W4:Y:S01]  /*c840*/  LDL.LU R21, [R1+0x11c] ;  /* 0x00011c0001157983 */ /* 0x000f220000300800 */
[----:B------:R-:W-:-:S03]  /*c850*/  LOP3.LUT R16, R193, 0x1f, RZ, 0xc0, !PT ;  /* 0x0000001fc1107812 */ /* 0x000fc600078ec0ff */
[----:B------:R-:W4:Y:S01]  /*c860*/  LDL.LU R20, [R1+0x118] ;  /* 0x0001180001147983 */ /* 0x000f220000300800 */
[C---:B--2---:R-:W-:Y:S03]  /*c870*/  HMMA.1688.F32.TF32 R40, R96.reuse, R10, R40 ;  /* 0x0000000a6028723c */ /* 0x044fe60000081028 */
[----:B------:R-:W2:Y:S04]  /*c880*/  LDL.LU R37, [R1+0xfc] ;  /* 0x0000fc0001257983 */ /* 0x000ea80000300800 */
[----:B------:R-:W2:Y:S01]  /*c890*/  LDL.LU R32, [R1+0xf8] ;  /* 0x0000f80001207983 */ /* 0x000ea20000300800 */
[C---:B------:R-:W-:Y:S03]  /*c8a0*/  HMMA.1688.F32.TF32 R44, R96.reuse, R14, R44 ;  /* 0x0000000e602c723c */ /* 0x040fe6000008102c */
[----:B------:R-:W2:Y:S04]  /*c8b0*/  LDL.LU R168, [R1+0x1c] ;  /* 0x00001c0001a87983 */ /* 0x000ea80000300800 */
[----:B---3--:R-:W3:Y:S01]  /*c8c0*/  LDL.LU R179, [R1+0x18] ;  /* 0x0000180001b37983 */ /* 0x008ee20000300800 */
[----:B------:R-:W-:Y:S03]  /*c8d0*/  HMMA.1688.F32.TF32 R48, R96, R18, R48 ;  /* 0x000000126030723c */ /* 0x000fe60000081030 */
[----:B------:R1:W-:Y:S01]  /*c8e0*/  LDGSTS.E [R8+0x9f00], [R12.64], P5 ;  /* 0x09f000000c087fae */ /* 0x0003e2000a921844 */
[----:B------:R-:W-:-:S03]  /*c8f0*/  ISETP.GE.AND P5, PT, R16, R6, PT ;  /* 0x000000061000720c */ /* 0x000fc60003fa6270 */
[----:B------:R-:W0:Y:S01]  /*c900*/  LDGDEPBAR ;  /* 0x00000000000079af */ /* 0x000e220000000000 */
[C---:B------:R-:W-:Y:S08]  /*c910*/  HMMA.1688.F32.TF32 R52, R96.reuse, R22, R52 ;  /* 0x000000166034723c */ /* 0x040ff00000081034 */
[C---:B------:R-:W-:Y:S08]  /*c920*/  HMMA.1688.F32.TF32 R60, R96.reuse, R26, R60 ;  /* 0x0000001a603c723c */ /* 0x040ff0000008103c */
[C---:B------:R-:W-:Y:S08]  /*c930*/  HMMA.1688.F32.TF32 R64, R96.reuse, R30, R64 ;  /* 0x0000001e6040723c */ /* 0x040ff00000081040 */
[C---:B------:R-:W-:Y:S08]  /*c940*/  HMMA.1688.F32.TF32 R68, R96.reuse, R34, R68 ;  /* 0x000000226044723c */ /* 0x040ff00000081044 */
[----:B------:R-:W-:Y:S01]  /*c950*/  HMMA.1688.F32.TF32 R72, R96, R38, R72 ;  /* 0x000000266048723c */ /* 0x000fe20000081048 */
[----:B------:R-:W3:Y:S04]  /*c960*/  LDL.LU R96, [R1+0x3c] ;  /* 0x00003c0001607983 */ /* 0x000ee80000300800 */
[----:B------:R-:W3:Y:S04]  /*c970*/  LDL.LU R174, [R1+0x38] ;  /* 0x0000380001ae7983 */ /* 0x000ee80000300800 */
[----:B------:R-:W3:Y:S04]  /*c980*/  LDL.LU R16, [R1+0x5c] ;  /* 0x00005c0001107983 */ /* 0x000ee80000300800 */
[----:B------:R-:W3:Y:S04]  /*c990*/  LDL.LU R58, [R1+0x58] ;  /* 0x00005800013a7983 */ /* 0x000ee80000300800 */
[----:B-1----:R-:W3:Y:S04]  /*c9a0*/  LDL.LU R163, [R1+0x7c] ;  /* 0x00007c0001a37983 */ /* 0x002ee80000300800 */
[----:B------:R-:W3:Y:S04]  /*c9b0*/  LDL.LU R86, [R1+0x78] ;  /* 0x0000780001567983 */ /* 0x000ee80000300800 */
[----:B------:R-:W3:Y:S04]  /*c9c0*/  LDL.LU R167, [R1+0x9c] ;  /* 0x00009c0001a77983 */ /* 0x000ee80000300800 */
[----:B------:R-:W3:Y:S04]  /*c9d0*/  LDL.LU R90, [R1+0x98] ;  /* 0x00009800015a7983 */ /* 0x000ee80000300800 */
[----:B------:R-:W3:Y:S01]  /*c9e0*/  LDL.LU R105, [R1+0xb4] ;  /* 0x0000b40001697983 */ /* 0x000ee20000300800 */
[C---:B------:R-:W-:Y:S03]  /*c9f0*/  HMMA.1688.F32.TF32 R152, R180.reuse, R18, R152 ;  /* 0x00000012b498723c */ /* 0x040fe60000081098 */
[----:B------:R-:W3:Y:S04]  /*ca00*/  LDL.LU R107, [R1+0xbc] ;  /* 0x0000bc00016b7983 */ /* 0x000ee80000300800 */
[----:B------:R-:W3:Y:S01]  /*ca10*/  LDL.LU R196, [R1+0xb0] ;  /* 0x0000b00001c47983 */ /* 0x000ee20000300800 */
[C---:B------:R-:W-:Y:S03]  /*ca20*/  HMMA.1688.F32.TF32 R148, R180.reuse, R22, R148 ;  /* 0x00000016b494723c */ /* 0x040fe60000081094 */
[----:B------:R-:W3:Y:S04]  /*ca30*/  LDL.LU R193, [R1+0xb8] ;  /* 0x0000b80001c17983 */ /* 0x000ee80000300800 */
[----:B------:R-:W3:Y:S01]  /*ca40*/  LDL.LU R190, [R1+0xd4] ;  /* 0x0000d40001be7983 */ /* 0x000ee20000300800 */
[C---:B------:R-:W-:Y:S08]  /*ca50*/  HMMA.1688.F32.TF32 R144, R180.reuse, R26, R144 ;  /* 0x0000001ab490723c */ /* 0x040ff00000081090 */
[C---:B------:R-:W-:Y:S08]  /*ca60*/  HMMA.1688.F32.TF32 R140, R180.reuse, R30, R140 ;  /* 0x0000001eb48c723c */ /* 0x040ff0000008108c */
[C---:B------:R-:W-:Y:S08]  /*ca70*/  HMMA.1688.F32.TF32 R136, R180.reuse, R34, R136 ;  /* 0x00000022b488723c */ /* 0x040ff00000081088 */
[----:B------:R-:W-:Y:S01]  /*ca80*/  HMMA.1688.F32.TF32 R132, R180, R38, R132 ;  /* 0x00000026b484723c */ /* 0x000fe20000081084 */
[----:B------:R-:W3:Y:S04]  /*ca90*/  LDL.LU R183, [R1+0xdc] ;  /* 0x0000dc0001b77983 */ /* 0x000ee80000300800 */
[----:B------:R-:W3:Y:S04]  /*caa0*/  LDL.LU R182, [R1+0xd0] ;  /* 0x0000d00001b67983 */ /* 0x000ee80000300800 */
[----:B------:R-:W3:Y:S01]  /*cab0*/  LDL.LU R180, [R1+0xd8] ;  /* 0x0000d80001b47983 */ /* 0x000ee20000300800 */
[C---:B------:R-:W-:Y:S08]  /*cac0*/  HMMA.1688.F32.TF32 R128, R92.reuse, R10, R128 ;  /* 0x0000000a5c80723c */ /* 0x040ff00000081080 */
[C---:B------:R-:W-:Y:S08]  /*cad0*/  HMMA.1688.F32.TF32 R124, R92.reuse, R14, R124 ;  /* 0x0000000e5c7c723c */ /* 0x040ff0000008107c */
[C---:B------:R-:W-:Y:S08]  /*cae0*/  HMMA.1688.F32.TF32 R120, R92.reuse, R18, R120 ;  /* 0x000000125c78723c */ /* 0x040ff00000081078 */
        /* <DEDUP_REMOVED lines=18> */
[----:B------:R-:W3:Y:S01]  /*cc10*/  LDL.LU R88, [R1+0x90] ;  /* 0x0000900001587983 */ /* 0x000ee20000300800 */
[----:B------:R-:W-:Y:S01]  /*cc20*/  SEL R8, RZ, 0x4, P5 ;  /* 0x00000004ff087807 */ /* 0x000fe20002800000 */
[----:B------:R-:W-:Y:S01]  /*cc30*/  IMAD R12, R7, 0x4000, R195 ;  /* 0x00004000070c7824 */ /* 0x000fe200078e02c3 */
[----:B------:R-:W-:Y:S01]  /*cc40*/  LOP3.LUT R17, R195, 0x20, RZ, 0x3c, !PT ;  /* 0x00000020c3117812 */ /* 0x000fe200078e3cff */
[----:B------:R-:W3:Y:S01]  /*cc50*/  LDL.LU R91, [R1+0xac] ;  /* 0x0000ac00015b7983 */ /* 0x000ee20000300800 */
[----:B------:R-:W-:-:S03]  /*cc60*/  SEL R8, R8, RZ, !P1 ;  /* 0x000000ff08087207 */ /* 0x000fc60004800000 */
[----:B------:R-:W3:Y:S01]  /*cc70*/  LDL.LU R106, [R1+0xa8] ;  /* 0x0000a800016a7983 */ /* 0x000ee20000300800 */
[----:B------:R-:W-:-:S03]  /*cc80*/  ISETP.NE.U32.AND P1, PT, R8, RZ, PT ;  /* 0x000000ff0800720c */ /* 0x000fc60003f25070 */
        /* <DEDUP_REMOVED lines=9> */
[----:B----4-:R-:W-:-:S03]  /*cd20*/  IADD3 R8, P5, R0, R21, RZ ;  /* 0x0000001500087210 */ /* 0x010fc60007fbe0ff */
[----:B------:R-:W4:Y:S02]  /*cd30*/  LDL.LU R97, [R1+0x28] ;  /* 0x0000280001617983 */ /* 0x000f240000300800 */
[----:B------:R-:W-:Y:S02]  /*cd40*/  IMAD.X R9, R20, 0x1, R2, P5 ;  /* 0x0000000114097824 */ /* 0x000fe400028e0602 */
[----:B------:R-:W4:Y:S04]  /*cd50*/  LDL.LU R175, [R1+0x4c] ;  /* 0x00004c0001af7983 */ /* 0x000f280000300800 */
[----:B------:R2:W-:Y:S02]  /*cd60*/  LDGSTS.E [R12], [R8.64], P1 ;  /* 0x00000000080c7fae */ /* 0x0005e40008921844 */
[----:B--2---:R-:W-:-:S05]  /*cd70*/  IADD3 R8, P5, R0, R37, RZ ;  /* 0x0000002500087210 */ /* 0x004fca0007fbe0ff */
[----:B------:R-:W-:-:S05]  /*cd80*/  IMAD.X R9, R32, 0x1, R2, P5 ;  /* 0x0000000120097824 */ /* 0x000fca00028e0602 */
[----:B------:R3:W-:Y:S02]  /*cd90*/  LDGSTS.E [R12+0x400], [R8.64], P1 ;  /* 0x00400000080c7fae */ /* 0x0007e40008921844 */
[----:B---3--:R-:W-:-:S05]  /*cda0*/  IADD3 R8, P5, R0, R183, RZ ;  /* 0x000000b700087210 */ /* 0x008fca0007fbe0ff */
[----:B------:R-:W-:-:S05]  /*cdb0*/  IMAD.X R9, R180, 0x1, R2, P5 ;  /* 0x00000001b4097824 */ /* 0x000fca00028e0602 */
[----:B------:R1:W-:Y:S02]  /*cdc0*/  LDGSTS.E [R12+0x800], [R8.64], P1 ;  /* 0x00800000080c7fae */ /* 0x0003e40008921844 */
[----:B-1----:R-:W-:-:S05]  /*cdd0*/  IADD3 R8, P5, R0, R107, RZ ;  /* 0x0000006b00087210 */ /* 0x002fca0007fbe0ff */
        /* <DEDUP_REMOVED lines=38> */
[----:B-1----:R-:W-:Y:S01]  /*d040*/  IADD3 R8, P5, R0, R28, RZ ;  /* 0x0000001c00087210 */ /* 0x002fe20007fbe0ff */
[----:B------:R-:W-:-:S04]  /*d050*/  IMAD R12, R7, 0x4000, R17 ;  /* 0x00004000070c7824 */ /* 0x000fc800078e0211 */
        /* <DEDUP_REMOVED lines=43> */
[----:B------:R1:W-:Y:S01]  /*d310*/  LDGSTS.E [R12+0x3900], [R8.64], P1 ;  /* 0x03900000080c7fae */ /* 0x0003e20008921844 */
[----:B------:R-:W-:Y:S02]  /*d320*/  LOP3.LUT R17, R195, 0x40, RZ, 0x3c, !PT ;  /* 0x00000040c3117812 */ /* 0x000fe400078e3cff */
[----:B-1----:R-:W-:-:S05]  /*d330*/  IADD3 R8, P5, R0, R202, RZ ;  /* 0x000000ca00087210 */ /* 0x002fca0007fbe0ff */
[----:B------:R-:W-:-:S05]  /*d340*/  IMAD.X R9, R201, 0x1, R2, P5 ;  /* 0x00000001c9097824 */ /* 0x000fca00028e0602 */
[----:B------:R1:W-:Y:S02]  /*d350*/  LDGSTS.E [R12+0x3d00], [R8.64], P1 ;  /* 0x03d00000080c7fae */ /* 0x0003e40008921844 */
[----:B-1----:R-:W-:Y:S02]  /*d360*/  IMAD R12, R7, 0x4000, R17 ;  /* 0x00004000070c7824 */ /* 0x002fe400078e0211 */
[----:B------:R-:W2:Y:S04]  /*d370*/  LDL.LU R17, [R1+0x48] ;  /* 0x0000480001117983 */ /* 0x000ea80000300800 */
[----:B------:R-:W3:Y:S04]  /*d380*/  LDL.LU R57, [R1+0x64] ;  /* 0x0000640001397983 */ /* 0x000ee80000300800 */
[----:B------:R-:W2:Y:S04]  /*d390*/  LDL.LU R59, [R1+0x6c] ;  /* 0x00006c00013b7983 */ /* 0x000ea80000300800 */
[----:B------:R-:W2:Y:S04]  /*d3a0*/  LDL.LU R160, [R1+0x60] ;  /* 0x0000600001a07983 */ /* 0x000ea80000300800 */
[----:B------:R-:W2:Y:S04]  /*d3b0*/  LDL.LU R162, [R1+0x68] ;  /* 0x0000680001a27983 */ /* 0x000ea80000300800 */
[----:B------:R-:W2:Y:S04]  /*d3c0*/  LDL.LU R85, [R1+0x84] ;  /* 0x0000840001557983 */ /* 0x000ea80000300800 */
[----:B------:R-:W2:Y:S04]  /*d3d0*/  LDL.LU R87, [R1+0x8c] ;  /* 0x00008c0001577983 */ /* 0x000ea80000300800 */
[----:B------:R-:W3:Y:S04]  /*d3e0*/  LDL.LU R164, [R1+0x80] ;  /* 0x0000800001a47983 */ /* 0x000ee80000300800 */
[----:B------:R-:W3:Y:S01]  /*d3f0*/  LDL.LU R166, [R1+0x88] ;  /* 0x0000880001a67983 */ /* 0x000ee20000300800 */
[----:B------:R-:W-:-:S03]  /*d400*/  IADD3 R8, P5, R0, R25, RZ ;  /* 0x0000001900087210 */ /* 0x000fc60007fbe0ff */
[----:B------:R-:W4:Y:S02]  /*d410*/  LDL.LU R89, [R1+0xa4] ;  /* 0x0000a40001597983 */ /* 0x000f240000300800 */
[----:B------:R-:W-:Y:S02]  /*d420*/  IMAD.X R9, R24, 0x1, R2, P5 ;  /* 0x0000000118097824 */ /* 0x000fe400028e0602 */
[----:B------:R-:W4:Y:S04]  /*d430*/  LDL.LU R104, [R1+0xa0] ;  /* 0x0000a00001687983 */ /* 0x000f280000300800 */
[----:B------:R1:W-:Y:S04]  /*d440*/  LDGSTS.E [R12+0x200], [R8.64], P1 ;  /* 0x00200000080c7fae */ /* 0x0003e80008921844 */
[----:B------:R-:W4:Y:S04]  /*d450*/  LDL.LU R188, [R1+0xc4] ;  /* 0x0000c40001bc7983 */ /* 0x000f280000300800 */
[----:B------:R-:W4:Y:S01]  /*d460*/  LDL.LU R191, [R1+0xc0] ;  /* 0x0000c00001bf7983 */ /* 0x000f220000300800 */
[----:B-1----:R-:W-:-:S03]  /*d470*/  IADD3 R8, P5, R0, R95, RZ ;  /* 0x0000005f00087210 */ /* 0x002fc60007fbe0ff */
        /* <DEDUP_REMOVED lines=8> */
[----:B------:R-:W-:Y:S01]  /*d500*/  IMAD.X R9, R189, 0x1, R2, P5 ;  /* 0x00000001bd097824 */ /* 0x000fe200028e0602 */
[----:B------:R-:W-:Y:S01]  /*d510*/  LOP3.LUT R99, R195, 0x60, RZ, 0x3c, !PT ;  /* 0x00000060c3637812 */ /* 0x000fe200078e3cff */
[----:B------:R-:W4:Y:S04]  /*d520*/  LDL.LU R171, [R1] ;  /* 0x0000000001ab7983 */ /* 0x000f280000300800 */
[----:B------:R1:W-:Y:S04]  /*d530*/  LDGSTS.E [R12+0xa00], [R8.64], P1 ;  /* 0x00a00000080c7fae */ /* 0x0003e80008921844 */
[----:B------:R-:W4:Y:S01]  /*d540*/  LDL.LU R178, [R1+0x24] ;  /* 0x0000240001b27983 */ /* 0x000f220000300800 */
[----:B-1----:R-:W-:-:S05]  /*d550*/  IADD3 R8, P5, R0, R91, RZ ;  /* 0x0000005b00087210 */ /* 0x002fca0007fbe0ff */
[----:B------:R-:W-:-:S05]  /*d560*/  IMAD.X R9, R106, 0x1, R2, P5 ;  /* 0x000000016a097824 */ /* 0x000fca00028e0602 */
[----:B------:R2:W-:Y:S02]  /*d570*/  LDGSTS.E [R12+0xe00], [R8.64], P1 ;  /* 0x00e00000080c7fae */ /* 0x0005e40008921844 */
[----:B--2---:R-:W-:-:S05]  /*d580*/  IADD3 R8, P5, R0, R87, RZ ;  /* 0x0000005700087210 */ /* 0x004fca0007fbe0ff */
[----:B---3--:R-:W-:-:S05]  /*d590*/  IMAD.X R9, R166, 0x1, R2, P5 ;  /* 0x00000001a6097824 */ /* 0x008fca00028e0602 */
[----:B------:R1:W-:Y:S02]  /*d5a0*/  LDGSTS.E [R12+0x1200], [R8.64], P1 ;  /* 0x01200000080c7fae */ /* 0x0003e40008921844 */
[----:B-1----:R-:W-:-:S05]  /*d5b0*/  IADD3 R8, P5, R0, R59, RZ ;  /* 0x0000003b00087210 */ /* 0x002fca0007fbe0ff */
[----:B------:R-:W-:-:S05]  /*d5c0*/  IMAD.X R9, R162, 0x1, R2, P5 ;  /* 0x00000001a2097824 */ /* 0x000fca00028e0602 */
[----:B------:R4:W-:Y:S02]  /*d5d0*/  LDGSTS.E [R12+0x1600], [R8.64], P1 ;  /* 0x01600000080c7fae */ /* 0x0009e40008921844 */
[----:B----4-:R-:W-:-:S05]  /*d5e0*/  IADD3 R8, P5, R0, R175, RZ ;  /* 0x000000af00087210 */ /* 0x010fca0007fbe0ff */
        /* <DEDUP_REMOVED lines=29> */
[----:B-1----:R-:W-:Y:S02]  /*d7c0*/  IMAD R12, R7, 0x4000, R99 ;  /* 0x00004000070c7824 */ /* 0x002fe400078e0263 */
[----:B------:R-:W2:Y:S04]  /*d7d0*/  LDL.LU R99, [R1+0x20] ;  /* 0x0000200001637983 */ /* 0x000ea80000300800 */
[----:B------:R-:W3:Y:S04]  /*d7e0*/  LDL.LU R173, [R1+0x44] ;  /* 0x0000440001ad7983 */ /* 0x000ee80000300800 */
[----:B------:R-:W4:Y:S01]  /*d7f0*/  LDL.LU R158, [R1+0x40] ;  /* 0x00004000019e7983 */ /* 0x000f220000300800 */
[----:B------:R-:W-:-:S05]  /*d800*/  IADD3 R8, P5, R0, R33, RZ ;  /* 0x0000002100087210 */ /* 0x000fca0007fbe0ff */
        /* <DEDUP_REMOVED lines=17> */
[----:B---3--:R-:W-:-:S05]  /*d920*/  IADD3 R8, P5, R0, R173, RZ ;  /* 0x000000ad00087210 */ /* 0x008fca0007fbe0ff */
[----:B----4-:R-:W-:-:S05]  /*d930*/  IMAD.X R9, R158, 0x1, R2, P5 ;  /* 0x000000019e097824 */ /* 0x010fca00028e0602 */
[----:B------:R1:W-:Y:S02]  /*d940*/  LDGSTS.E [R12+0x1b00], [R8.64], P1 ;  /* 0x01b00000080c7fae */ /* 0x0003e40008921844 */
[----:B-1----:R-:W-:-:S05]  /*d950*/  IADD3 R8, P5, R0, R178, RZ ;  /* 0x000000b200087210 */ /* 0x002fca0007fbe0ff */
[----:B--2---:R-:W-:-:S05]  /*d960*/  IMAD.X R9, R99, 0x1, R2, P5 ;  /* 0x0000000163097824 */ /* 0x004fca00028e0602 */
        /* <DEDUP_REMOVED lines=23> */
[----:B------:R-:W-:Y:S01]  /*dae0*/  IMAD.X R9, R197, 0x1, R2, P5 ;  /* 0x00000001c5097824 */ /* 0x000fe200028e0602 */
[----:B------:R-:W-:-:S04]  /*daf0*/  IADD3 R198, P5, R198, R194, RZ ;  /* 0x000000c2c6c67210 */ /* 0x000fc80007fbe0ff */
[----:B------:R1:W-:Y:S01]  /*db00*/  LDGSTS.E [R12+0x3f00], [R8.64], P1 ;  /* 0x03f00000080c7fae */ /* 0x0003e20008921844 */
[-C--:B------:R-:W-:Y:S01]  /*db10*/  IADD3 R200, P1, R200, R194.reuse, RZ ;  /* 0x000000c2c8c87210 */ /* 0x080fe20007f3e0ff */
[--C-:B------:R-:W-:Y:S01]  /*db20*/  IMAD.X R197, R197, 0x1, R4.reuse, P5 ;  /* 0x00000001c5c57824 */ /* 0x100fe200028e0604 */
[-C--:B------:R-:W-:Y:S01]  /*db30*/  IADD3 R202, P5, R202, R194.reuse, RZ ;  /* 0x000000c2caca7210 */ /* 0x080fe20007fbe0ff */
[----:B------:R-:W0:Y:S02]  /*db40*/  LDGDEPBAR ;  /* 0x00000000000079af */ /* 0x000e240000000000 */
[--C-:B------:R-:W-:Y:S01]  /*db50*/  IMAD.X R199, R199, 0x1, R4.reuse, P1 ;  /* 0x00000001c7c77824 */ /* 0x100fe200008e0604 */
[-C--:B------:R-:W-:Y:S01]  /*db60*/  IADD3 R204, P1, R204, R194.reuse, RZ ;  /* 0x000000c2cccc7210 */ /* 0x080fe20007f3e0ff */
[----:B------:R-:W-:Y:S01]  /*db70*/  IMAD.X R201, R201, 0x1, R4, P5 ;  /* 0x00000001c9c97824 */ /* 0x000fe200028e0604 */
[----:B------:R-:W-:-:S03]  /*db80*/  IADD3 R206, P5, R206, R194, RZ ;  /* 0x000000c2cece7210 */ /* 0x000fc60007fbe0ff */
        /* <DEDUP_REMOVED lines=50> */
[--C-:B------:R-:W-:Y:S01]  /*deb0*/  IMAD.X R171, R171, 0x1, R4.reuse, P5 ;  /* 0x00000001abab7824 */ /* 0x100fe200028e0604 */
[-C--:B------:R-:W-:Y:S01]  /*dec0*/  IADD3 R170, P5, R170, R194.reuse, RZ ;  /* 0x000000c2aaaa7210 */ /* 0x080fe20007fbe0ff */
[----:B------:R2:W-:Y:S02]  /*ded0*/  STL [R1+0x4], R187 ;  /* 0x000004bb01007387 */ /* 0x0005e40000100800 */
[--C-:B------:R-:W-:Y:S01]  /*dee0*/  IMAD.X R169, R169, 0x1, R4.reuse, P1 ;  /* 0x00000001a9a97824 */ /* 0x100fe200008e0604 */
[-C--:B------:R-:W-:Y:S01]  /*def0*/  IADD3 R168, P1, R168, R194.reuse, RZ ;  /* 0x000000c2a8a87210 */ /* 0x080fe20007f3e0ff */
[--C-:B------:R-:W-:Y:S01]  /*df00*/  IMAD.X R177, R177, 0x1, R4.reuse, P5 ;  /* 0x00000001b1b17824 */ /* 0x100fe200028e0604 */
[----:B------:R-:W-:Y:S01]  /*df10*/  IADD3 R178, P5, R178, R194, RZ ;  /* 0x000000c2b2b27210 */ /* 0x000fe20007fbe0ff */
[----:B--2---:R-:W2:Y:S02]  /*df20*/  LDL.LU R187, [R1+0x1c8] ;  /* 0x0001c80001bb7983 */ /* 0x004ea40000300800 */
[----:B------:R-:W-:-:S02]  /*df30*/  IMAD.X R179, R179, 0x1, R4, P1 ;  /* 0x00000001b3b37824 */ /* 0x000fc400008e0604 */
[----:B------:R3:W-:Y:S01]  /*df40*/  STL [R1+0xc], R176 ;  /* 0x00000cb001007387 */ /* 0x0007e20000100800 */
[-C--:B------:R-:W-:Y:S01]  /*df50*/  IADD3 R157, P1, R157, R194.reuse, RZ ;  /* 0x000000c29d9d7210 */ /* 0x080fe20007f3e0ff */
[--C-:B------:R-:W-:Y:S01]  /*df60*/  IMAD.X R99, R99, 0x1, R4.reuse, P5 ;  /* 0x0000000163637824 */ /* 0x100fe200028e0604 */
[----:B------:R-:W-:Y:S01]  /*df70*/  IADD3 R98, P5, R98, R194, RZ ;  /* 0x000000c262627210 */ /* 0x000fe20007fbe0ff */
[----:B---3--:R-:W3:Y:S04]  /*df80*/  LDL.LU R176, [R1+0x1c4] ;  /* 0x0001c40001b07983 */ /* 0x008ee80000300800 */
[----:B------:R-:W-:Y:S04]  /*df90*/  STL [R1], R171 ;  /* 0x000000ab01007387 */ /* 0x000fe80000100800 */
[----:B------:R-:W-:Y:S04]  /*dfa0*/  STL [R1+0x1c], R168 ;  /* 0x00001ca801007387 */ /* 0x000fe80000100800 */
[----:B------:R-:W-:Y:S04]  /*dfb0*/  STL [R1+0x14], R170 ;  /* 0x000014aa01007387 */ /* 0x000fe80000100800 */
[----:B------:R-:W-:Y:S01]  /*dfc0*/  STL [R1+0x8], R169 ;  /* 0x000008a901007387 */ /* 0x000fe20000100800 */
[----:B------:R-:W-:-:S03]  /*dfd0*/  IMAD.X R97, R97, 0x1, R4, P1 ;  /* 0x0000000161617824 */ /* 0x000fc600008e0604 */
[----:B------:R4:W-:Y:S01]  /*dfe0*/  STL [R1+0x10], R177 ;  /* 0x000010b101007387 */ /* 0x0009e20000100800 */
[-C--:B------:R-:W-:Y:S01]  /*dff0*/  IADD3 R96, P1, R96, R194.reuse, RZ ;  /* 0x000000c260607210 */ /* 0x080fe20007f3e0ff */
[--C-:B------:R-:W-:Y:S02]  /*e000*/  IMAD.X R172, R172, 0x1, R4.reuse, P5 ;  /* 0x00000001acac7824 */ /* 0x100fe400028e0604 */
[----:B----4-:R-:W3:Y:S04]  /*e010*/  LDL.LU R177, [R1+0x1c0] ;  /* 0x0001c00001b17983 */ /* 0x010ee80000300800 */
[----:B------:R4:W-:Y:S01]  /*e020*/  STL [R1+0x24], R178 ;  /* 0x000024b201007387 */ /* 0x0009e20000100800 */
[----:B------:R-:W-:Y:S01]  /*e030*/  IADD3 R173, P5, R173, R194, RZ ;  /* 0x000000c2adad7210 */ /* 0x000fe20007fbe0ff */
[----:B------:R-:W-:-:S02]  /*e040*/  IMAD.X R174, R174, 0x1, R4, P1 ;  /* 0x00000001aeae7824 */ /* 0x000fc400008e0604 */
[----:B----4-:R-:W3:Y:S04]  /*e050*/  LDL.LU R178, [R1+0x1bc] ;  /* 0x0001bc0001b27983 */ /* 0x010ee80000300800 */
[----:B------:R4:W-:Y:S01]  /*e060*/  STL [R1+0x18], R179 ;  /* 0x000018b301007387 */ /* 0x0009e20000100800 */
[----:B------:R-:W-:-:S03]  /*e070*/  IADD3 R175, P1, R175, R194, RZ ;  /* 0x000000c2afaf7210 */ /* 0x000fc60007f3e0ff */
[----:B----4-:R-:W3:Y:S04]  /*e080*/  LDL.LU R179, [R1+0x1b8] ;  /* 0x0001b80001b37983 */ /* 0x010ee80000300800 */
[----:B------:R4:W-:Y:S01]  /*e090*/  STL [R1+0x2c], R157 ;  /* 0x00002c9d01007387 */ /* 0x0009e20000100800 */
[----:B------:R-:W-:-:S03]  /*e0a0*/  IMAD.X R158, R158, 0x1, R4, P5 ;  /* 0x000000019e9e7824 */ /* 0x000fc600028e0604 */
[----:B----4-:R4:W5:Y:S04]  /*e0b0*/  LDL.LU R157, [R1+0x1b4] ;  /* 0x0001b400019d7983 */ /* 0x0109680000300800 */
[----:B------:R-:W-:Y:S04]  /*e0c0*/  STL [R1+0x20], R99 ;  /* 0x0000206301007387 */ /* 0x000fe80000100800 */
[----:B------:R-:W-:Y:S04]  /*e0d0*/  STL [R1+0x3c], R96 ;  /* 0x00003c6001007387 */ /* 0x000fe80000100800 */
[----:B------:R-:W-:Y:S04]  /*e0e0*/  STL [R1+0x34], R98 ;  /* 0x0000346201007387 */ /* 0x000fe80000100800 */
[----:B------:R-:W-:Y:S04]  /*e0f0*/  STL [R1+0x28], R97 ;  /* 0x0000286101007387 */ /* 0x000fe80000100800 */
[----:B------:R1:W-:Y:S01]  /*e100*/  STL [R1+0x30], R172 ;  /* 0x000030ac01007387 */ /* 0x0003e20000100800 */
[-C--:B------:R-:W-:Y:S01]  /*e110*/  IADD3 R159, P5, R159, R194.reuse, RZ ;  /* 0x000000c29f9f7210 */ /* 0x080fe20007fbe0ff */
[--C-:B------:R-:W-:Y:S01]  /*e120*/  IMAD.X R17, R17, 0x1, R4.reuse, P1 ;  /* 0x0000000111117824 */ /* 0x100fe200008e0604 */
[-C--:B------:R-:W-:Y:S01]  /*e130*/  IADD3 R16, P1, R16, R194.reuse, RZ ;  /* 0x000000c210107210 */ /* 0x080fe20007f3e0ff */
[----:B-1----:R-:W2:Y:S04]  /*e140*/  LDL.LU R172, [R1+0x1b0] ;  /* 0x0001b00001ac7983 */ /* 0x002ea80000300800 */
[----:B------:R1:W-:Y:S01]  /*e150*/  STL [R1+0x44], R173 ;  /* 0x000044ad01007387 */ /* 0x0003e20000100800 */
[----:B------:R-:W-:Y:S01]  /*e160*/  IMAD.X R56, R56, 0x1, R4, P5 ;  /* 0x0000000138387824 */ /* 0x000fe200028e0604 */
[----:B------:R-:W-:-:S02]  /*e170*/  IADD3 R57, P5, R57, R194, RZ ;  /* 0x000000c239397210 */ /* 0x000fc40007fbe0ff */
[----:B-1----:R-:W2:Y:S04]  /*e180*/  LDL.LU R173, [R1+0x1ac] ;  /* 0x0001ac0001ad7983 */ /* 0x002ea80000300800 */
[----:B------:R1:W-:Y:S01]  /*e190*/  STL [R1+0x38], R174 ;  /* 0x000038ae01007387 */ /* 0x0003e20000100800 */
[----:B------:R-:W-:-:S03]  /*e1a0*/  IMAD.X R58, R58, 0x1, R4, P1 ;  /* 0x000000013a3a7824 */ /* 0x000fc600008e0604 */
[----:B-1----:R-:W2:Y:S04]  /*e1b0*/  LDL.LU R174, [R1+0x1a8] ;  /* 0x0001a80001ae7983 */ /* 0x002ea80000300800 */
[----:B------:R1:W-:Y:S01]  /*e1c0*/  STL [R1+0x4c], R175 ;  /* 0x00004caf01007387 */ /* 0x0003e20000100800 */
[----:B------:R-:W-:-:S03]  /*e1d0*/  IADD3 R59, P1, R59, R194, RZ ;  /* 0x000000c23b3b7210 */ /* 0x000fc60007f3e0ff */
[----:B-1----:R-:W2:Y:S04]  /*e1e0*/  LDL.LU R175, [R1+0x1a4] ;  /* 0x0001a40001af7983 */ /* 0x002ea80000300800 */
[----:B------:R1:W-:Y:S01]  /*e1f0*/  STL [R1+0x40], R158 ;  /* 0x0000409e01007387 */ /* 0x0003e20000100800 */
[----:B------:R-:W-:-:S03]  /*e200*/  IMAD.X R160, R160, 0x1, R4, P5 ;  /* 0x00000001a0a07824 */ /* 0x000fc600028e0604 */
[----:B-1----:R4:W5:Y:S04]  /*e210*/  LDL.LU R158, [R1+0x1a0] ;  /* 0x0001a000019e7983 */ /* 0x0029680000300800 */
[----:B------:R1:W-:Y:S01]  /*e220*/  STL [R1+0x54], R159 ;  /* 0x0000549f01007387 */ /* 0x0003e20000100800 */
[----:B------:R-:W-:-:S03]  /*e230*/  IADD3 R161, P5, R161, R194, RZ ;  /* 0x000000c2a1a17210 */ /* 0x000fc60007fbe0ff */
[----:B-1----:R4:W5:Y:S04]  /*e240*/  LDL.LU R159, [R1+0x19c] ;  /* 0x00019c00019f7983 */ /* 0x0029680000300800 */
[----:B------:R-:W-:Y:S04]  /*e250*/  STL [R1+0x5c], R16 ;  /* 0x00005c1001007387 */ /* 0x000fe80000100800 */
[----:B------:R-:W-:Y:S04]  /*e260*/  STL [R1+0x48], R17 ;  /* 0x0000481101007387 */ /* 0x000fe80000100800 */
        /* <DEDUP_REMOVED lines=12> */
[----:B-1----:R-:W2:Y:S04]  /*e330*/  LDL.LU R59, [R1+0x18c] ;  /* 0x00018c00013b7983 */ /* 0x002ea80000300800 */
[----:B------:R1:W-:Y:S01]  /*e340*/  STL [R1+0x60], R160 ;  /* 0x000060a001007387 */ /* 0x0003e20000100800 */
[----:B------:R-:W-:-:S03]  /*e350*/  IADD3 R87, P1, R87, R194, RZ ;  /* 0x000000c257577210 */ /* 0x000fc60007f3e0ff */
[----:B-1----:R4:W5:Y:S04]  /*e360*/  LDL.LU R160, [R1+0x188] ;  /* 0x0001880001a07983 */ /* 0x0029680000300800 */
[----:B------:R1:W-:Y:S01]  /*e370*/  STL [R1+0x74], R161 ;  /* 0x000074a101007387 */ /* 0x0003e20000100800 */
[----:B------:R-:W-:-:S03]  /*e380*/  IMAD.X R164, R164, 0x1, R4, P5 ;  /* 0x00000001a4a47824 */ /* 0x000fc600028e0604 */
[----:B-1----:R4:W5:Y:S04]  /*e390*/  LDL.LU R161, [R1+0x184] ;  /* 0x0001840001a17983 */ /* 0x0029680000300800 */
        /* <DEDUP_REMOVED lines=23> */
[----:B-1----:R-:W3:Y:S04]  /*e510*/  LDL.LU R165, [R1+0x164] ;  /* 0x0001640001a57983 */ /* 0x002ee80000300800 */
[----:B------:R1:W-:Y:S01]  /*e520*/  STL [R1+0x88], R166 ;  /* 0x000088a601007387 */ /* 0x0003e20000100800 */
[----:B------:R-:W-:-:S03]  /*e530*/  IADD3 R105, P5, R105, R194, RZ ;  /* 0x000000c269697210 */ /* 0x000fc60007fbe0ff */
[----:B-1----:R-:W4:Y:S04]  /*e540*/  LDL.LU R166, [R1+0x160] ;  /* 0x0001600001a67983 */ /* 0x002f280000300800 */
[----:B------:R1:W-:Y:S01]  /*e550*/  STL [R1+0x9c], R167 ;  /* 0x00009ca701007387 */ /* 0x0003e20000100800 */
[----:B------:R-:W-:-:S03]  /*e560*/  IMAD.X R106, R106, 0x1, R4, P1 ;  /* 0x000000016a6a7824 */ /* 0x000fc600008e0604 */
[----:B-1----:R-:W4:Y:S04]  /*e570*/  LDL.LU R167, [R1+0x15c] ;  /* 0x00015c0001a77983 */ /* 0x002f280000300800 */
[----:B------:R1:W-:Y:S01]  /*e580*/  STL [R1+0x90], R88 ;  /* 0x0000905801007387 */ /* 0x0003e20000100800 */
[----:B------:R-:W-:-:S03]  /*e590*/  IADD3 R107, P1, R107, R194, RZ ;  /* 0x000000c26b6b7210 */ /* 0x000fc60007f3e0ff */
[----:B-1----:R-:W4:Y:S04]  /*e5a0*/  LDL.LU R88, [R1+0x158] ;  /* 0x0001580001587983 */ /* 0x002f280000300800 */
[----:B------:R1:W-:Y:S01]  /*e5b0*/  STL [R1+0xa4], R89 ;  /* 0x0000a45901007387 */ /* 0x0003e20000100800 */
[----:B------:R-:W-:-:S03]  /*e5c0*/  IMAD.X R196, R196, 0x1, R4, P5 ;  /* 0x00000001c4c47824 */ /* 0x000fc600028e0604 */
[----:B-1----:R-:W4:Y:S04]  /*e5d0*/  LDL.LU R89, [R1+0x154] ;  /* 0x0001540001597983 */ /* 0x002f280000300800 */
[----:B------:R1:W-:Y:S04]  /*e5e0*/  STL [R1+0x98], R90 ;  /* 0x0000985a01007387 */ /* 0x0003e80000100800 */
        /* <DEDUP_REMOVED lines=12> */
[----:B-1----:R-:W4:Y:S01]  /*e6b0*/  LDL.LU R196, [R1+0x138] ;  /* 0x0001380001c47983 */ /* 0x002f220000300800 */
        /* <DEDUP_REMOVED lines=12> */
[----:B-1----:R1:W5:Y:S02]  /*e780*/  LDL.LU R188, [R1+0x134] ;  /* 0x0001340001bc7983 */ /* 0x0023640000300800 */
[----:B------:R-:W-:-:S02]  /*e790*/  IMAD.X R94, R94, 0x1, R4, P5 ;  /* 0x000000015e5e7824 */ /* 0x000fc400028e0604 */
[----:B------:R1:W-:Y:S01]  /*e7a0*/  STL [R1+0xb8], R193 ;  /* 0x0000b8c101007387 */ /* 0x0003e20000100800 */
[-C--:B------:R-:W-:Y:S01]  /*e7b0*/  IADD3 R93, P5, R93, R194.reuse, RZ ;  /* 0x000000c25d5d7210 */ /* 0x080fe20007fbe0ff */
[--C-:B------:R-:W-:Y:S01]  /*e7c0*/  IMAD.X R92, R92, 0x1, R4.reuse, P1 ;  /* 0x000000015c5c7824 */ /* 0x100fe200008e0604 */
[----:B------:R-:W-:Y:S01]  /*e7d0*/  IADD3 R37, P1, R37, R194, RZ ;  /* 0x000000c225257210 */ /* 0x000fe20007f3e0ff */
[----:B-1----:R1:W5:Y:S04]  /*e7e0*/  LDL.LU R193, [R1+0x130] ;  /* 0x0001300001c17983 */ /* 0x0023680000300800 */
[----:B------:R-:W-:Y:S04]  /*e7f0*/  STL [R1+0xcc], R192 ;  /* 0x0000ccc001007387 */ /* 0x000fe80000100800 */
[----:B------:R-:W-:Y:S04]  /*e800*/  STL [R1+0xc0], R191 ;  /* 0x0000c0bf01007387 */ /* 0x000fe80000100800 */
[----:B------:R-:W-:Y:S01]  /*e810*/  STL [R1+0xd4], R190 ;  /* 0x0000d4be01007387 */ /* 0x000fe20000100800 */
[----:B------:R-:W-:-:S03]  /*e820*/  IMAD.X R36, R36, 0x1, R4, P5 ;  /* 0x0000000124247824 */ /* 0x000fc600028e0604 */
[----:B------:R-:W-:Y:S01]  /*e830*/  STL [R1+0xc8], R189 ;  /* 0x0000c8bd01007387 */ /* 0x000fe20000100800 */
[----:B------:R-:W-:-:S03]  /*e840*/  IADD3 R33, P5, R33, R194, RZ ;  /* 0x000000c221217210 */ /* 0x000fc60007fbe0ff */
[----:B------:R-:W-:Y:S01]  /*e850*/  STL [R1+0xdc], R183 ;  /* 0x0000dcb701007387 */ /* 0x000fe20000100800 */
[----:B------:R-:W-:-:S03]  /*e860*/  IMAD.X R32, R32, 0x1, R4, P1 ;  /* 0x0000000120207824 */ /* 0x000fc600008e0604 */
[----:B------:R-:W-:Y:S01]  /*e870*/  STL [R1+0xd0], R182 ;  /* 0x0000d0b601007387 */ /* 0x000fe20000100800 */
[----:B------:R-:W-:-:S03]  /*e880*/  IADD3 R25, P1, R25, R194, RZ ;  /* 0x000000c219197210 */ /* 0x000fc60007f3e0ff */
        /* <DEDUP_REMOVED lines=12> */
[----:B------:R-:W-:Y:S04]  /*e950*/  STL [R1+0x104], R33 ;  /* 0x0001042101007387 */ /* 0x000fe80000100800 */
[----:B------:R-:W-:Y:S04]  /*e960*/  STL [R1+0x10c], R25 ;  /* 0x00010c1901007387 */ /* 0x000fe80000100800 */
[----:B------:R-:W-:Y:S04]  /*e970*/  STL [R1+0xf8], R32 ;  /* 0x0000f82001007387 */ /* 0x000fe80000100800 */
[----:B------:R-:W-:Y:S04]  /*e980*/  STL [R1+0x100], R29 ;  /* 0x0001001d01007387 */ /* 0x000fe80000100800 */
[----:B------:R-:W-:Y:S04]  /*e990*/  STL [R1+0x114], R28 ;  /* 0x0001141c01007387 */ /* 0x000fe80000100800 */
[----:B------:R1:W-:Y:S02]  /*e9a0*/  STL [R1+0x11c], R21 ;  /* 0x00011c1501007387 */ /* 0x0003e40000100800 */
[----:B-1----:R-:W-:-:S05]  /*e9b0*/  IMAD.MOV.U32 R21, RZ, RZ, 0x1f ;  /* 0x0000001fff157424 */ /* 0x002fca00078e00ff */
[----:B------:R-:W-:Y:S01]  /*e9c0*/  IADD3 R21, R21, c[0x0][0x180], RZ ;  /* 0x0000600015157a10 */ /* 0x000fe20007ffe0ff */
[----:B------:R-:W-:-:S03]  /*e9d0*/  IMAD.X R13, R13, 0x1, R4, P5 ;  /* 0x000000010d0d7824 */ /* 0x000fc600028e0604 */
[----:B------:R-:W-:Y:S01]  /*e9e0*/  SHF.R.S32.HI R9, RZ, 0x1f, R21 ;  /* 0x0000001fff097819 */ /* 0x000fe20000011415 */
[----:B------:R-:W-:Y:S01]  /*e9f0*/  IMAD.X R20, R20, 0x1, R4, P1 ;  /* 0x0000000114147824 */ /* 0x000fe200008e0604 */
[----:B------:R1:W-:Y:S02]  /*ea00*/  STL [R1+0x108], R24 ;  /* 0x0001081801007387 */ /* 0x0003e40000100800 */
[----:B------:R-:W-:Y:S02]  /*ea10*/  LEA.HI R9, R9, R21, RZ, 0x5 ;  /* 0x0000001509097211 */ /* 0x000fe400078f28ff */
[----:B------:R1:W-:Y:S01]  /*ea20*/  STL [R1+0x110], R13 ;  /* 0x0001100d01007387 */ /* 0x0003e20000100800 */
[----:B------:R-:W-:Y:S01]  /*ea30*/  IMAD.MOV.U32 R25, RZ, RZ, c[0x0][0x188] ;  /* 0x00006200ff197624 */ /* 0x000fe200078e00ff */
[----:B------:R-:W-:Y:S02]  /*ea40*/  SHF.R.S32.HI R9, RZ, 0x5, R9 ;  /* 0x00000005ff097819 */ /* 0x000fe40000011409 */
[----:B------:R1:W-:Y:S01]  /*ea50*/  STL [R1+0x118], R20 ;  /* 0x0001181401007387 */ /* 0x0003e20000100800 */
[----:B--2---:R-:W-:Y:S07]  /*ea60*/  HMMA.1688.F32.TF32 R168, R100, R10, R184 ;  /* 0x0000000a64a8723c */ /* 0x004fee00000810b8 */
[----:B------:R-:W-:-:S05]  /*ea70*/  IMAD.SHL.U32 R10, R25, 0x20, RZ ;  /* 0x00000020190a7824 */ /* 0x000fca00078e00ff */
[----:B------:R-:W-:Y:S01]  /*ea80*/  SHF.R.S32.HI R8, RZ, 0x1f, R10 ;  /* 0x0000001fff087819 */ /* 0x000fe2000001140a */
[----:B---3--:R-:W-:Y:S01]  /*ea90*/  HMMA.1688.F32.TF32 R96, R100, R14, R176 ;  /* 0x0000000e6460723c */ /* 0x008fe200000810b0 */
[C---:B------:R-:W-:Y:S02]  /*eaa0*/  LEA R5, P5, R10.reuse, R5, 0x2 ;  /* 0x000000050a057211 */ /* 0x040fe400078a10ff */
[----:B------:R-:W-:-:S05]  /*eab0*/  SHF.L.U64.HI R8, R10, 0x2, R8 ;  /* 0x000000020a087819 */ /* 0x000fca0000010208 */
[----:B------:R-:W-:Y:S01]  /*eac0*/  HMMA.1688.F32.TF32 R16, R100, R18, R172 ;  /* 0x000000126410723c */ /* 0x000fe200000810ac */
[----:B------:R-:W-:Y:S01]  /*ead0*/  IADD3 R6, R6, -0x20, RZ ;  /* 0xffffffe006067810 */ /* 0x000fe20007ffe0ff */
[----:B------:R-:W-:-:S06]  /*eae0*/  IMAD.X R3, R3, 0x1, R8, P5 ;  /* 0x0000000103037824 */ /* 0x000fcc00028e0608 */
[C---:B------:R-:W-:Y:S08]  /*eaf0*/  HMMA.1688.F32.TF32 R56, R100.reuse, R22, R56 ;  /* 0x000000166438723c */ /* 0x040ff00000081038 */
[C---:B------:R-:W-:Y:S08]  /*eb00*/  HMMA.1688.F32.TF32 R84, R100.reuse, R26, R84 ;  /* 0x0000001a6454723c */ /* 0x040ff00000081054 */
[----:B----4-:R-:W-:Y:S01]  /*eb10*/  HMMA.1688.F32.TF32 R88, R100, R30, R88 ;  /* 0x0000001e6458723c */ /* 0x010fe20000081058 */
[----:B------:R-:W-:-:S04]  /*eb20*/  IADD3 R196, R196, 0x1, RZ ;  /* 0x00000001c4c47810 */ /* 0x000fc80007ffe0ff */
[----:B------:R-:W-:-:S03]  /*eb30*/  ISETP.NE.U32.AND P1, PT, R9, R196, PT ;  /* 0x000000c40900720c */ /* 0x000fc60003f25070 */
[C---:B------:R-:W-:Y:S08]  /*eb40*/  HMMA.1688.F32.TF32 R104, R100.reuse, R34, R104 ;  /* 0x000000226468723c */ /* 0x040ff00000081068 */
[----:B------:R-:W-:Y:S02]  /*eb50*/  HMMA.1688.F32.TF32 R100, R100, R38, R164 ;  /* 0x000000266464723c */ /* 0x000fe400000810a4 */
[----:B-1----:R-:W-:Y:S01]  /*eb60*/  @!P1 CALL.REL.NOINC `(.L_x_0) ;  /* 0x0000001000009944 */ /* 0x002fe20003c00000 */
[----:B------:R-:W-:Y:S05]  /*eb70*/  BRA `(.L_x_1) ;  /* 0xffffb73000007947 */ /* 0x000fea000383ffff */
.L_x_0:
[----:B------:R-:W2:Y:S01]  /*eb80*/  LDL.LU R165, [R1+0x120] ;  /* 0x0001200001a57983 */ /* 0x000ea20000300800 */
[----:B------:R-:W-:-:S04]  /*eb90*/  DEPBAR.LE SB0, 0x0 ;  /* 0x000080000000791a */ /* 0x000fc80000000000 */
[----:B-----5:R-:W-:Y:S01]  /*eba0*/  IMAD.MOV.U32 R4, RZ, RZ, R160 ;  /* 0x000000ffff047224 */ /* 0x020fe200078e00a0 */
[----:B------:R-:W1:Y:S01]  /*ebb0*/  S2R R21, SR_TID.X ;  /* 0x0000000000157919 */ /* 0x000e620000002100 */
[----:B------:R-:W-:Y:S02]  /*ebc0*/  IMAD.MOV.U32 R5, RZ, RZ, R161 ;  /* 0x000000ffff057224 */ /* 0x000fe400078e00a1 */
[----:B------:R-:W-:Y:S02]  /*ebd0*/  IMAD.MOV.U32 R6, RZ, RZ, R156 ;  /* 0x000000ffff067224 */ /* 0x000fe400078e009c */
[----:B------:R-:W-:Y:S01]  /*ebe0*/  IMAD.MOV.U32 R7, RZ, RZ, R157 ;  /* 0x000000ffff077224 */ /* 0x000fe200078e009d */
[----:B------:R-:W-:Y:S01]  /*ebf0*/  BAR.SYNC.DEFER_BLOCKING 0x0 ;  /* 0x0000000000007b1d */ /* 0x000fe20000010000 */
[----:B------:R-:W-:Y:S02]  /*ec00*/  IMAD.MOV.U32 R156, RZ, RZ, R162 ;  /* 0x000000ffff9c7224 */ /* 0x000fe400078e00a2 */
[----:B------:R-:W-:-:S02]  /*ec10*/  IMAD.MOV.U32 R157, RZ, RZ, R163 ;  /* 0x000000ffff9d7224 */ /* 0x000fc400078e00a3 */
[----:B------:R-:W-:Y:S02]  /*ec20*/  IMAD.MOV.U32 R8, RZ, RZ, R40 ;  /* 0x000000ffff087224 */ /* 0x000fe400078e0028 */
[----:B------:R-:W-:Y:S02]  /*ec30*/  IMAD.MOV.U32 R9, RZ, RZ, R41 ;  /* 0x000000ffff097224 */ /* 0x000fe400078e0029 */
[----:B------:R-:W-:Y:S02]  /*ec40*/  IMAD.MOV.U32 R10, RZ, RZ, R44 ;  /* 0x000000ffff0a7224 */ /* 0x000fe400078e002c */
[----:B------:R-:W-:Y:S02]  /*ec50*/  IMAD.MOV.U32 R11, RZ, RZ, R45 ;  /* 0x000000ffff0b7224 */ /* 0x000fe400078e002d */
[----:B------:R-:W-:Y:S02]  /*ec60*/  IMAD.MOV.U32 R44, RZ, RZ, R42 ;  /* 0x000000ffff2c7224 */ /* 0x000fe400078e002a */
[----:B------:R-:W-:-:S02]  /*ec70*/  IMAD.MOV.U32 R45, RZ, RZ, R43 ;  /* 0x000000ffff2d7224 */ /* 0x000fc400078e002b */
[----:B------:R-:W-:Y:S01]  /*ec80*/  IMAD.MOV.U32 R12, RZ, RZ, R128 ;  /* 0x000000ffff0c7224 */ /* 0x000fe200078e0080 */
[----:B-1----:R-:W-:Y:S01]  /*ec90*/  LOP3.LUT R20, R21, 0x3f, RZ, 0xc0, !PT ;  /* 0x0000003f15147812 */ /* 0x002fe200078ec0ff */
[----:B------:R-:W-:Y:S02]  /*eca0*/  IMAD.MOV.U32 R13, RZ, RZ, R129 ;  /* 0x000000ffff0d7224 */ /* 0x000fe400078e0081 */
[----:B------:R-:W-:Y:S02]  /*ecb0*/  IMAD.MOV.U32 R14, RZ, RZ, R124 ;  /* 0x000000ffff0e7224 */ /* 0x000fe400078e007c */
[----:B------:R-:W-:Y:S02]  /*ecc0*/  IMAD.MOV.U32 R15, RZ, RZ, R125 ;  /* 0x000000ffff0f7224 */ /* 0x000fe400078e007d */
[----:B------:R-:W-:Y:S02]  /*ecd0*/  IMAD.MOV.U32 R124, RZ, RZ, R130 ;  /* 0x000000ffff7c7224 */ /* 0x000fe400078e0082 */
[----:B------:R-:W-:-:S02]  /*ece0*/  IMAD.MOV.U32 R125, RZ, RZ, R131 ;  /* 0x000000ffff7d7224 */ /* 0x000fc400078e0083 */
[----:B------:R-:W-:-:S05]  /*ecf0*/  IMAD.SHL.U32 R164, R21, 0x400, RZ ;  /* 0x0000040015a47824 */ /* 0x000fca00078e00ff */
[----:B------:R-:W-:-:S05]  /*ed00*/  LOP3.LUT R164, R164, 0x1800, RZ, 0xc0, !PT ;  /* 0x00001800a4a47812 */ /* 0x000fca00078ec0ff */
[----:B------:R-:W-:-:S05]  /*ed10*/  IMAD R164, R20, 0x10, R164 ;  /* 0x0000001014a47824 */ /* 0x000fca00078e02a4 */
[C---:B------:R-:W-:Y:S02]  /*ed20*/  LOP3.LUT R3, R164.reuse, 0x20, RZ, 0x3c, !PT ;  /* 0x00000020a4037812 */ /* 0x040fe400078e3cff */
[C---:B------:R-:W-:Y:S02]  /*ed30*/  LOP3.LUT R2, R164.reuse, 0x40, RZ, 0x3c, !PT ;  /* 0x00000040a4027812 */ /* 0x040fe400078e3cff */
[----:B------:R-:W-:Y:S01]  /*ed40*/  LOP3.LUT R0, R164, 0x60, RZ, 0x3c, !PT ;  /* 0x00000060a4007812 */ /* 0x000fe200078e3cff */
[----:B------:R-:W-:Y:S02]  /*ed50*/  IMAD.MOV.U32 R40, RZ, RZ, R152 ;  /* 0x000000ffff287224 */ /* 0x000fe400078e0098 */
[----:B------:R-:W-:Y:S02]  /*ed60*/  IMAD.MOV.U32 R41, RZ, RZ, R153 ;  /* 0x000000ffff297224 */ /* 0x000fe400078e0099 */
[----:B------:R-:W-:Y:S02]  /*ed70*/  IMAD.MOV.U32 R42, RZ, RZ, R148 ;  /* 0x000000ffff2a7224 */ /* 0x000fe400078e0094 */
[----:B------:R-:W-:-:S02]  /*ed80*/  IMAD.MOV.U32 R43, RZ, RZ, R149 ;  /* 0x000000ffff2b7224 */ /* 0x000fc400078e0095 */
[----:B------:R-:W-:Y:S02]  /*ed90*/  IMAD.MOV.U32 R148, RZ, RZ, R154 ;  /* 0x000000ffff947224 */ /* 0x000fe400078e009a */
[----:B------:R-:W-:Y:S01]  /*eda0*/  IMAD.MOV.U32 R149, RZ, RZ, R155 ;  /* 0x000000ffff957224 */ /* 0x000fe200078e009b */
[----:B--2---:R1:W-:Y:S04]  /*edb0*/  STS.128 [R165], R4 ;  /* 0x00000004a5007388 */ /* 0x0043e80000000c00 */
[----:B------:R2:W-:Y:S04]  /*edc0*/  STS.128 [R165+0x80], R156 ;  /* 0x0000809ca5007388 */ /* 0x0005e80000000c00 */
[----:B------:R-:W-:Y:S04]  /*edd0*/  STS.128 [R165+0x100], R8 ;  /* 0x00010008a5007388 */ /* 0x000fe80000000c00 */
[----:B------:R3:W-:Y:S01]  /*ede0*/  STS.128 [R165+0x180], R44 ;  /* 0x0001802ca5007388 */ /* 0x0007e20000000c00 */
[----:B-1----:R-:W-:-:S03]  /*edf0*/  IMAD.MOV.U32 R4, RZ, RZ, R168 ;  /* 0x000000ffff047224 */ /* 0x002fc600078e00a8 */
[----:B------:R-:W-:Y:S01]  /*ee00*/  STS.128 [R165+0x200], R12 ;  /* 0x0002000ca5007388 */ /* 0x000fe20000000c00 */
[----:B------:R-:W-:Y:S02]  /*ee10*/  IMAD.MOV.U32 R5, RZ, RZ, R169 ;  /* 0x000000ffff057224 */ /* 0x000fe400078e00a9 */
[----:B------:R-:W-:Y:S01]  /*ee20*/  IMAD.MOV.U32 R6, RZ, RZ, R96 ;  /* 0x000000ffff067224 */ /* 0x000fe200078e0060 */
[----:B--2---:R-:W2:Y:S01]  /*ee30*/  LDL.LU R156, [R1+0x128] ;  /* 0x00012800019c7983 */ /* 0x004ea20000300800 */
[----:B------:R-:W-:Y:S02]  /*ee40*/  IMAD.MOV.U32 R7, RZ, RZ, R97 ;  /* 0x000000ffff077224 */ /* 0x000fe400078e0061 */
[----:B------:R-:W-:Y:S02]  /*ee50*/  IMAD.MOV.U32 R96, RZ, RZ, R170 ;  /* 0x000000ffff607224 */ /* 0x000fe400078e00aa */
[----:B------:R-:W-:Y:S01]  /*ee60*/  IMAD.MOV.U32 R97, RZ, RZ, R171 ;  /* 0x000000ffff617224 */ /* 0x000fe200078e00ab */
[----:B------:R-:W-:Y:S04]  /*ee70*/  STS.128 [R165+0x280], R124 ;  /* 0x0002807ca5007388 */ /* 0x000fe80000000c00 */
[----:B------:R-:W-:Y:S04]  /*ee80*/  STS.128 [R165+0x300], R4 ;  /* 0x00030004a5007388 */ /* 0x000fe80000000c00 */
[----:B------:R-:W-:Y:S04]  /*ee90*/  STS.128 [R165+0x380], R96 ;  /* 0x00038060a5007388 */ /* 0x000fe80000000c00 */
[----:B------:R-:W-:Y:S01]  /*eea0*/  BAR.SYNC.DEFER_BLOCKING 0x0 ;  /* 0x0000000000007b1d */ /* 0x000fe20000010000 */
[----:B---3--:R-:W-:-:S05]  /*eeb0*/  IMAD.MOV.U32 R44, RZ, RZ, R48 ;  /* 0x000000ffff2c7224 */ /* 0x008fca00078e0030 */
[----:B------:R-:W1:Y:S04]  /*eec0*/  LDS.128 R12, [R164] ;  /* 0x00000000a40c7984 */ /* 0x000e680000000c00 */
[----:B------:R-:W-:Y:S04]  /*eed0*/  LDS.128 R32, [R164+0x400] ;  /* 0x00040000a4207984 */ /* 0x000fe80000000c00 */
[----:B------:R-:W3:Y:S04]  /*eee0*/  LDS.128 R8, [R3] ;  /* 0x0000000003087984 */ /* 0x000ee80000000c00 */
[----:B------:R-:W-:Y:S04]  /*eef0*/  LDS.128 R28, [R3+0x400] ;  /* 0x00040000031c7984 */ /* 0x000fe80000000c00 */
[----:B------:R-:W4:Y:S04]  /*ef00*/  LDS.128 R4, [R2] ;  /* 0x0000000002047984 */ /* 0x000f280000000c00 */
[----:B------:R-:W-:Y:S04]  /*ef10*/  LDS.128 R24, [R2+0x400] ;  /* 0x0004000002187984 */ /* 0x000fe80000000c00 */
[----:B------:R-:W1:Y:S04]  /*ef20*/  LDS.128 R36, [R0] ;  /* 0x0000000000247984 */ /* 0x000e680000000c00 */
[----:B------:R-:W1:Y:S04]  /*ef30*/  LDS.128 R20, [R0+0x400] ;  /* 0x0004000000147984 */ /* 0x000e680000000c00 */
[----:B------:R-:W-:Y:S01]  /*ef40*/  BAR.SYNC.DEFER_BLOCKING 0x0 ;  /* 0x0000000000007b1d */ /* 0x000fe20000010000 */
[----:B------:R-:W-:-:S02]  /*ef50*/  IMAD.MOV.U32 R45, RZ, RZ, R49 ;  /* 0x000000ffff2d7224 */ /* 0x000fc400078e0031 */
[----:B------:R-:W-:Y:S02]  /*ef60*/  IMAD.MOV.U32 R46, RZ, RZ, R52 ;  /* 0x000000ffff2e7224 */ /* 0x000fe400078e0034 */
[----:B------:R-:W-:Y:S02]  /*ef70*/  IMAD.MOV.U32 R47, RZ, RZ, R53 ;  /* 0x000000ffff2f7224 */ /* 0x000fe400078e0035 */
[----:B------:R-:W-:Y:S02]  /*ef80*/  IMAD.MOV.U32 R52, RZ, RZ, R50 ;  /* 0x000000ffff347224 */ /* 0x000fe400078e0032 */
[----:B------:R-:W-:Y:S02]  /*ef90*/  IMAD.MOV.U32 R53, RZ, RZ, R51 ;  /* 0x000000ffff357224 */ /* 0x000fe400078e0033 */
[----:B------:R-:W-:Y:S02]  /*efa0*/  IMAD.MOV.U32 R48, RZ, RZ, R120 ;  /* 0x000000ffff307224 */ /* 0x000fe400078e0078 */
[----:B------:R-:W-:-:S02]  /*efb0*/  IMAD.MOV.U32 R49, RZ, RZ, R121 ;  /* 0x000000ffff317224 */ /* 0x000fc400078e0079 */
[----:B------:R-:W-:Y:S02]  /*efc0*/  IMAD.MOV.U32 R50, RZ, RZ, R116 ;  /* 0x000000ffff327224 */ /* 0x000fe400078e0074 */
[----:B------:R-:W-:Y:S02]  /*efd0*/  IMAD.MOV.U32 R51, RZ, RZ, R117 ;  /* 0x000000ffff337224 */ /* 0x000fe400078e0075 */
[----:B------:R-:W-:Y:S02]  /*efe0*/  IMAD.MOV.U32 R116, RZ, RZ, R122 ;  /* 0x000000ffff747224 */ /* 0x000fe400078e007a */
[----:B------:R-:W-:Y:S01]  /*eff0*/  IMAD.MOV.U32 R117, RZ, RZ, R123 ;  /* 0x000000ffff757224 */ /* 0x000fe200078e007b */
[----:B------:R1:W-:Y:S04]  /*f000*/  STS.128 [R165], R40 ;  /* 0x00000028a5007388 */ /* 0x0003e80000000c00 */
[----:B------:R-:W-:Y:S04]  /*f010*/  STS.128 [R165+0x80], R148 ;  /* 0x00008094a5007388 */ /* 0x000fe80000000c00 */
[----:B------:R-:W-:Y:S04]  /*f020*/  STS.128 [R165+0x100], R44 ;  /* 0x0001002ca5007388 */ /* 0x000fe80000000c00 */
[----:B------:R-:W-:Y:S01]  /*f030*/  STS.128 [R165+0x180], R52 ;  /* 0x00018034a5007388 */ /* 0x000fe20000000c00 */
[----:B-1----:R-:W-:-:S02]  /*f040*/  IMAD.MOV.U32 R40, RZ, RZ, R16 ;  /* 0x000000ffff287224 */ /* 0x002fc400078e0010 */
[----:B------:R-:W-:Y:S02]  /*f050*/  IMAD.MOV.U32 R41, RZ, RZ, R17 ;  /* 0x000000ffff297224 */ /* 0x000fe400078e0011 */
[----:B------:R-:W-:Y:S02]  /*f060*/  IMAD.MOV.U32 R42, RZ, RZ, R56 ;  /* 0x000000ffff2a7224 */ /* 0x000fe400078e0038 */
[----:B------:R-:W-:Y:S02]  /*f070*/  IMAD.MOV.U32 R43, RZ, RZ, R57 ;  /* 0x000000ffff2b7224 */ /* 0x000fe400078e0039 */
[----:B------:R-:W-:Y:S02]  /*f080*/  IMAD.MOV.U32 R56, RZ, RZ, R18 ;  /* 0x000000ffff387224 */ /* 0x000fe400078e0012 */
[----:B------:R-:W-:Y:S01]  /*f090*/  IMAD.MOV.U32 R57, RZ, RZ, R19 ;  /* 0x000000ffff397224 */ /* 0x000fe200078e0013 */
[----:B------:R-:W-:Y:S04]  /*f0a0*/  STS.128 [R165+0x200], R48 ;  /* 0x00020030a5007388 */ /* 0x000fe80000000c00 */
[----:B------:R1:W-:Y:S04]  /*f0b0*/  STS.128 [R165+0x280], R116 ;  /* 0x00028074a5007388 */ /* 0x0003e80000000c00 */
[----:B------:R-:W-:Y:S04]  /*f0c0*/  STS.128 [R165+0x300], R40 ;  /* 0x00030028a5007388 */ /* 0x000fe80000000c00 */
[----:B------:R-:W-:Y:S04]  /*f0d0*/  STS.128 [R165+0x380], R56 ;  /* 0x00038038a5007388 */ /* 0x000fe80000000c00 */
[----:B------:R-:W-:Y:S01]  /*f0e0*/  BAR.SYNC.DEFER_BLOCKING 0x0 ;  /* 0x0000000000007b1d */ /* 0x000fe20000010000 */
[----:B------:R-:W-:-:S02]  /*f0f0*/  IMAD.MOV.U32 R120, RZ, RZ, R144 ;  /* 0x000000ffff787224 */ /* 0x000fc400078e0090 */
[----:B------:R-:W-:-:S03]  /*f100*/  IMAD.MOV.U32 R121, RZ, RZ, R145 ;  /* 0x000000ffff797224 */ /* 0x000fc600078e0091 */
[----:B------:R-:W2:Y:S04]  /*f110*/  LDS.128 R96, [R164] ;  /* 0x00000000a4607984 */ /* 0x000ea80000000c00 */
[----:B------:R-:W-:Y:S04]  /*f120*/  LDS.128 R48, [R164+0x400] ;  /* 0x00040000a4307984 */ /* 0x000fe80000000c00 */
[----:B------:R-:W2:Y:S04]  /*f130*/  LDS.128 R92, [R3] ;  /* 0x00000000035c7984 */ /* 0x000ea80000000c00 */
[----:B------:R-:W-:Y:S04]  /*f140*/  LDS.128 R44, [R3+0x400] ;  /* 0x00040000032c7984 */ /* 0x000fe80000000c00 */
[----:B------:R-:W2:Y:S04]  /*f150*/  LDS.128 R56, [R2] ;  /* 0x0000000002387984 */ /* 0x000ea80000000c00 */
[----:B------:R-:W-:Y:S04]  /*f160*/  LDS.128 R40, [R2+0x400] ;  /* 0x0004000002287984 */ /* 0x000fe80000000c00 */
[----:B------:R-:W2:Y:S04]  /*f170*/  LDS.128 R52, [R0] ;  /* 0x0000000000347984 */ /* 0x000ea80000000c00 */
[----:B------:R-:W2:Y:S01]  /*f180*/  LDS.128 R16, [R0+0x400] ;  /* 0x0004000000107984 */ /* 0x000ea20000000c00 */
[----:B------:R-:W-:-:S02]  /*f190*/  IMAD.MOV.U32 R122, RZ, RZ, R140 ;  /* 0x000000ffff7a7224 */ /* 0x000fc400078e008c */
[----:B------:R-:W-:Y:S01]  /*f1a0*/  IMAD.MOV.U32 R123, RZ, RZ, R141 ;  /* 0x000000ffff7b7224 */ /* 0x000fe200078e008d */
[----:B------:R-:W-:Y:S01]  /*f1b0*/  BAR.SYNC.DEFER_BLOCKING 0x0 ;  /* 0x0000000000007b1d */ /* 0x000fe20000010000 */
[----:B------:R-:W-:Y:S02]  /*f1c0*/  IMAD.MOV.U32 R140, RZ, RZ, R146 ;  /* 0x000000ffff8c7224 */ /* 0x000fe400078e0092 */
[----:B------:R-:W-:Y:S02]  /*f1d0*/  IMAD.MOV.U32 R141, RZ, RZ, R147 ;  /* 0x000000ffff8d7224 */ /* 0x000fe400078e0093 */
[----:B-1----:R-:W-:Y:S02]  /*f1e0*/  IMAD.MOV.U32 R116, RZ, RZ, R60 ;  /* 0x000000ffff747224 */ /* 0x002fe400078e003c */
        /* <DEDUP_REMOVED lines=9> */
[----:B------:R-:W-:Y:S01]  /*f280*/  STS.128 [R165], R120 ;  /* 0x00000078a5007388 */ /* 0x000fe20000000c00 */
[----:B------:R-:W-:Y:S02]  /*f290*/  IMAD.MOV.U32 R108, RZ, RZ, R114 ;  /* 0x000000ffff6c7224 */ /* 0x000fe400078e0072 */
[----:B------:R-:W-:Y:S01]  /*f2a0*/  IMAD.MOV.U32 R109, RZ, RZ, R115 ;  /* 0x000000ffff6d7224 */ /* 0x000fe200078e0073 */
[----:B------:R-:W-:Y:S01]  /*f2b0*/  STS.128 [R165+0x80], R140 ;  /* 0x0000808ca5007388 */ /* 0x000fe20000000c00 */
[----:B------:R-:W-:Y:S02]  /*f2c0*/  IMAD.MOV.U32 R112, RZ, RZ, R84 ;  /* 0x000000ffff707224 */ /* 0x000fe400078e0054 */
[----:B------:R-:W-:Y:S01]  /*f2d0*/  IMAD.MOV.U32 R113, RZ, RZ, R85 ;  /* 0x000000ffff717224 */ /* 0x000fe200078e0055 */
[----:B------:R-:W-:Y:S01]  /*f2e0*/  STS.128 [R165+0x100], R116 ;  /* 0x00010074a5007388 */ /* 0x000fe20000000c00 */
[----:B------:R-:W-:-:S02]  /*f2f0*/  IMAD.MOV.U32 R114, RZ, RZ, R88 ;  /* 0x000000ffff727224 */ /* 0x000fc400078e0058 */
[----:B------:R-:W-:Y:S01]  /*f300*/  IMAD.MOV.U32 R115, RZ, RZ, R89 ;  /* 0x000000ffff737224 */ /* 0x000fe200078e0059 */
[----:B------:R-:W-:Y:S01]  /*f310*/  STS.128 [R165+0x180], R64 ;  /* 0x00018040a5007388 */ /* 0x000fe20000000c00 */
[----:B------:R-:W-:Y:S02]  /*f320*/  IMAD.MOV.U32 R88, RZ, RZ, R86 ;  /* 0x000000ffff587224 */ /* 0x000fe400078e0056 */
[----:B------:R-:W-:Y:S01]  /*f330*/  IMAD.MOV.U32 R89, RZ, RZ, R87 ;  /* 0x000000ffff597224 */ /* 0x000fe200078e0057 */
[----:B------:R-:W-:Y:S04]  /*f340*/  STS.128 [R165+0x200], R60 ;  /* 0x0002003ca5007388 */ /* 0x000fe80000000c00 */
[----:B------:R-:W-:Y:S04]  /*f350*/  STS.128 [R165+0x280], R108 ;  /* 0x0002806ca5007388 */ /* 0x000fe80000000c00 */
[----:B------:R-:W-:Y:S04]  /*f360*/  STS.128 [R165+0x300], R112 ;  /* 0x00030070a5007388 */ /* 0x000fe80000000c00 */
[----:B------:R-:W-:Y:S04]  /*f370*/  STS.128 [R165+0x380], R88 ;  /* 0x00038058a5007388 */ /* 0x000fe80000000c00 */
[----:B------:R-:W-:Y:S01]  /*f380*/  BAR.SYNC.DEFER_BLOCKING 0x0 ;  /* 0x0000000000007b1d */ /* 0x000fe20000010000 */
[----:B------:R-:W-:-:S02]  /*f390*/  IMAD.MOV.U32 R128, RZ, RZ, R136 ;  /* 0x000000ffff807224 */ /* 0x000fc400078e0088 */
[----:B------:R-:W-:-:S03]  /*f3a0*/  IMAD.MOV.U32 R129, RZ, RZ, R137 ;  /* 0x000000ffff817224 */ /* 0x000fc600078e0089 */
[----:B------:R-:W1:Y:S04]  /*f3b0*/  LDS.128 R120, [R164] ;  /* 0x00000000a4787984 */ /* 0x000e680000000c00 */
[----:B------:R-:W-:Y:S04]  /*f3c0*/  LDS.128 R88, [R164+0x400] ;  /* 0x00040000a4587984 */ /* 0x000fe80000000c00 */
[----:B------:R-:W1:Y:S04]  /*f3d0*/  LDS.128 R116, [R3] ;  /* 0x0000000003747984 */ /* 0x000e680000000c00 */
[----:B------:R-:W-:Y:S04]  /*f3e0*/  LDS.128 R84, [R3+0x400] ;  /* 0x0004000003547984 */ /* 0x000fe80000000c00 */
[----:B------:R-:W1:Y:S04]  /*f3f0*/  LDS.128 R112, [R2] ;  /* 0x0000000002707984 */ /* 0x000e680000000c00 */
[----:B------:R-:W-:Y:S04]  /*f400*/  LDS.128 R64, [R2+0x400] ;  /* 0x0004000002407984 */ /* 0x000fe80000000c00 */
[----:B------:R-:W1:Y:S04]  /*f410*/  LDS.128 R108, [R0] ;  /* 0x00000000006c7984 */ /* 0x000e680000000c00 */
[----:B------:R-:W1:Y:S01]  /*f420*/  LDS.128 R60, [R0+0x400] ;  /* 0x00040000003c7984 */ /* 0x000e620000000c00 */
[----:B--2---:R-:W-:-:S02]  /*f430*/  IMAD R124, R156, c[0x0][0x194], RZ ;  /* 0x000065009c7c7a24 */ /* 0x004fc400078e02ff */
[----:B------:R-:W-:Y:S02]  /*f440*/  IMAD.MOV.U32 R130, RZ, RZ, R132 ;  /* 0x000000ffff827224 */ /* 0x000fe400078e0084 */
[----:B------:R-:W-:Y:S01]  /*f450*/  IMAD.MOV.U32 R131, RZ, RZ, R133 ;  /* 0x000000ffff837224 */ /* 0x000fe200078e0085 */
[----:B------:R-:W-:Y:S01]  /*f460*/  BAR.SYNC.DEFER_BLOCKING 0x0 ;  /* 0x0000000000007b1d */ /* 0x000fe20000010000 */
[----:B------:R-:W-:Y:S01]  /*f470*/  IMAD.MOV.U32 R136, RZ, RZ, R68 ;  /* 0x000000ffff887224 */ /* 0x000fe200078e0044 */
[----:B------:R-:W-:Y:S01]  /*f480*/  LEA R68, P5, R124, c[0x0][0x170], 0x2 ;  /* 0x00005c007c447a11 */ /* 0x000fe200078a10ff */
[----:B------:R-:W-:Y:S02]  /*f490*/  IMAD.MOV.U32 R132, RZ, RZ, R138 ;  /* 0x000000ffff847224 */ /* 0x000fe400078e008a */
[----:B------:R-:W-:Y:S02]  /*f4a0*/  IMAD.MOV.U32 R133, RZ, RZ, R139 ;  /* 0x000000ffff857224 */ /* 0x000fe400078e008b */
[----:B------:R-:W-:-:S02]  /*f4b0*/  IMAD.MOV.U32 R137, RZ, RZ, R69 ;  /* 0x000000ffff897224 */ /* 0x000fc400078e0045 */
[----:B------:R-:W-:Y:S02]  /*f4c0*/  IMAD.MOV.U32 R138, RZ, RZ, R72 ;  /* 0x000000ffff8a7224 */ /* 0x000fe400078e0048 */
[----:B------:R-:W-:Y:S02]  /*f4d0*/  IMAD.MOV.U32 R139, RZ, RZ, R73 ;  /* 0x000000ffff8b7224 */ /* 0x000fe400078e0049 */
[----:B------:R-:W-:Y:S02]  /*f4e0*/  IMAD.MOV.U32 R72, RZ, RZ, R70 ;  /* 0x000000ffff487224 */ /* 0x000fe400078e0046 */
[----:B------:R-:W-:Y:S01]  /*f4f0*/  IMAD.MOV.U32 R73, RZ, RZ, R71 ;  /* 0x000000ffff497224 */ /* 0x000fe200078e0047 */
[----:B------:R-:W-:Y:S01]  /*f500*/  LEA.HI.X.SX32 R69, R124, c[0x0][0x174], 0x2, P5 ;  /* 0x00005d007c457a11 */ /* 0x000fe200028f16ff */
[----:B------:R-:W-:Y:S02]  /*f510*/  IMAD.MOV.U32 R124, RZ, RZ, R104 ;  /* 0x000000ffff7c7224 */ /* 0x000fe400078e0068 */
[----:B------:R-:W-:-:S02]  /*f520*/  IMAD.MOV.U32 R125, RZ, RZ, R105 ;  /* 0x000000ffff7d7224 */ /* 0x000fc400078e0069 */
[----:B------:R-:W-:Y:S01]  /*f530*/  IMAD.MOV.U32 R126, RZ, RZ, R100 ;  /* 0x000000ffff7e7224 */ /* 0x000fe200078e0064 */
[----:B------:R2:W-:Y:S01]  /*f540*/  STS.128 [R165], R128 ;  /* 0x00000080a5007388 */ /* 0x0005e20000000c00 */
[----:B------:R-:W-:Y:S02]  /*f550*/  IMAD.MOV.U32 R127, RZ, RZ, R101 ;  /* 0x000000ffff7f7224 */ /* 0x000fe400078e0065 */
[----:B------:R-:W-:Y:S01]  /*f560*/  IMAD.MOV.U32 R100, RZ, RZ, R106 ;  /* 0x000000ffff647224 */ /* 0x000fe200078e006a */
[----:B------:R-:W-:Y:S01]  /*f570*/  STS.128 [R165+0x80], R132 ;  /* 0x00008084a5007388 */ /* 0x000fe20000000c00 */
[----:B------:R-:W-:-:S03]  /*f580*/  IMAD.MOV.U32 R101, RZ, RZ, R107 ;  /* 0x000000ffff657224 */ /* 0x000fc600078e006b */
[----:B------:R-:W-:Y:S04]  /*f590*/  STS.128 [R165+0x100], R136 ;  /* 0x00010088a5007388 */ /* 0x000fe80000000c00 */
[----:B------:R1:W-:Y:S01]  /*f5a0*/  STS.128 [R165+0x180], R72 ;  /* 0x00018048a5007388 */ /* 0x0003e20000000c00 */
[----:B--2---:R-:W-:Y:S02]  /*f5b0*/  IMAD.MOV.U32 R128, RZ, RZ, R76 ;  /* 0x000000ffff807224 */ /* 0x004fe400078e004c */
[----:B------:R-:W-:Y:S02]  /*f5c0*/  IMAD.MOV.U32 R129, RZ, RZ, R77 ;  /* 0x000000ffff817224 */ /* 0x000fe400078e004d */
[----:B------:R-:W-:Y:S02]  /*f5d0*/  IMAD.MOV.U32 R130, RZ, RZ, R80 ;  /* 0x000000ffff827224 */ /* 0x000fe400078e0050 */
[----:B------:R-:W-:-:S02]  /*f5e0*/  IMAD.MOV.U32 R131, RZ, RZ, R81 ;  /* 0x000000ffff837224 */ /* 0x000fc400078e0051 */
[----:B------:R-:W-:Y:S02]  /*f5f0*/  IMAD.MOV.U32 R80, RZ, RZ, R78 ;  /* 0x000000ffff507224 */ /* 0x000fe400078e004e */
[----:B------:R-:W-:Y:S01]  /*f600*/  IMAD.MOV.U32 R81, RZ, RZ, R79 ;  /* 0x000000ffff517224 */ /* 0x000fe200078e004f */
[----:B------:R-:W-:Y:S04]  /*f610*/  STS.128 [R165+0x200], R128 ;  /* 0x00020080a5007388 */ /* 0x000fe80000000c00 */
[----:B------:R-:W-:Y:S04]  /*f620*/  STS.128 [R165+0x280], R80 ;  /* 0x00028050a5007388 */ /* 0x000fe80000000c00 */
[----:B------:R-:W-:Y:S04]  /*f630*/  STS.128 [R165+0x300], R124 ;  /* 0x0003007ca5007388 */ /* 0x000fe80000000c00 */
[----:B------:R-:W-:Y:S01]  /*f640*/  STS.128 [R165+0x380], R100 ;  /* 0x00038064a5007388 */ /* 0x000fe20000000c00 */
[----:B------:R-:W-:-:S03]  /*f650*/  IMAD R71, R193, c[0x0][0x198], RZ ;  /* 0x00006600c1477a24 */ /* 0x000fc600078e02ff */
[----:B------:R-:W-:Y:S01]  /*f660*/  BAR.SYNC.DEFER_BLOCKING 0x0 ;  /* 0x0000000000007b1d */ /* 0x000fe20000010000 */
[----:B------:R-:W-:Y:S02]  /*f670*/  ISETP.LT.AND P1, PT, R193, c[0x0][0x17c], !P0 ;  /* 0x00005f00c1007a0c */ /* 0x000fe40004721270 */
[CC--:B------:R-:W-:Y:S02]  /*f680*/  LEA R70, P5, R71.reuse, R68.reuse, 0x2 ;  /* 0x0000004447467211 */ /* 0x0c0fe400078a10ff */
[C---:B-1----:R-:W-:Y:S02]  /*f690*/  IADD3 R73, R71.reuse, c[0x0][0x198], RZ ;  /* 0x0000660047497a10 */ /* 0x042fe40007ffe0ff */
[----:B------:R-:W-:Y:S02]  /*f6a0*/  LEA.HI.X.SX32 R71, R71, R69, 0x2, P5 ;  /* 0x0000004547477211 */ /* 0x000fe400028f16ff */
[C---:B------:R-:W-:Y:S02]  /*f6b0*/  LEA R72, P5, R73.reuse, R68, 0x2 ;  /* 0x0000004449487211 */ /* 0x040fe400078a10ff */
[----:B------:R-:W-:-:S02]  /*f6c0*/  IADD3 R75, R73, c[0x0][0x198], RZ ;  /* 0x00006600494b7a10 */ /* 0x000fc40007ffe0ff */
[----:B------:R-:W-:Y:S02]  /*f6d0*/  LEA.HI.X.SX32 R73, R73, R69, 0x2, P5 ;  /* 0x0000004549497211 */ /* 0x000fe400028f16ff */
[----:B------:R-:W-:Y:S02]  /*f6e0*/  IADD3 R79, R75, c[0x0][0x198], RZ ;  /* 0x000066004b4f7a10 */ /* 0x000fe40007ffe0ff */
[----:B------:R-:W-:Y:S01]  /*f6f0*/  IADD3 R77, R193, 0x5, RZ ;  /* 0x00000005c14d7810 */ /* 0x000fe20007ffe0ff */
[----:B------:R-:W-:Y:S01]  /*f700*/  @P1 STG.E [R70.64], R12 ;  /* 0x0000000c46001986 */ /* 0x000fe2000c101904 */
[----:B------:R-:W-:-:S03]  /*f710*/  LEA R74, P1, R75, R68, 0x2 ;  /* 0x000000444b4a7211 */ /* 0x000fc600078210ff */
[----:B------:R1:W-:Y:S01]  /*f720*/  @P6 STG.E [R72.64], R13 ;  /* 0x0000000d48006986 */ /* 0x0003e2000c101904 */
[----:B------:R-:W-:Y:S02]  /*f730*/  LEA R76, P6, R79, R68, 0x2 ;  /* 0x000000444f4c7211 */ /* 0x000fe400078c10ff */
[----:B------:R-:W-:Y:S02]  /*f740*/  ISETP.LT.AND P5, PT, R77, c[0x0][0x17c], !P0 ;  /* 0x00005f004d007a0c */ /* 0x000fe400047a1270 */
[CC--:B------:R-:W-:Y:S02]  /*f750*/  LEA.HI.X.SX32 R77, R79.reuse, R69.reuse, 0x2, P6 ;  /* 0x000000454f4d7211 */ /* 0x0c0fe400030f16ff */
[----:B------:R-:W-:Y:S02]  /*f760*/  IADD3 R79, R79, c[0x0][0x198], RZ ;  /* 0x000066004f4f7a10 */ /* 0x000fe40007ffe0ff */
[----:B------:R-:W-:Y:S02]  /*f770*/  LEA.HI.X.SX32 R75, R75, R69, 0x2, P1 ;  /* 0x000000454b4b7211 */ /* 0x000fe400008f16ff */
[----:B------:R-:W-:-:S02]  /*f780*/  IADD3 R78, R193, 0x6, RZ ;  /* 0x00000006c14e7810 */ /* 0x000fc40007ffe0ff */
[----:B-1----:R-:W-:Y:S01]  /*f790*/  IADD3 R73, R79, c[0x0][0x198], RZ ;  /* 0x000066004f497a10 */ /* 0x002fe20007ffe0ff */
[----:B---3--:R1:W-:Y:S01]  /*f7a0*/  @P4 STG.E [R74.64], R8 ;  /* 0x000000084a004986 */ /* 0x0083e2000c101904 */
[----:B------:R-:W-:Y:S02]  /*f7b0*/  ISETP.LT.AND P1, PT, R78, c[0x0][0x17c], !P0 ;  /* 0x00005f004e007a0c */ /* 0x000fe40004721270 */
[----:B------:R-:W-:Y:S01]  /*f7c0*/  IADD3 R71, R193, 0x7, RZ ;  /* 0x00000007c1477810 */ /* 0x000fe20007ffe0ff */
[----:B------:R2:W-:Y:S01]  /*f7d0*/  @P2 STG.E [R76.64], R9 ;  /* 0x000000094c002986 */ /* 0x0005e2000c101904 */
[-C--:B------:R-:W-:Y:S02]  /*f7e0*/  LEA R12, P2, R79, R68.reuse, 0x2 ;  /* 0x000000444f0c7211 */ /* 0x080fe400078410ff */
[C---:B------:R-:W-:Y:S02]  /*f7f0*/  IADD3 R78, R73.reuse, c[0x0][0x198], RZ ;  /* 0x00006600494e7a10 */ /* 0x040fe40007ffe0ff */
[----:B------:R-:W-:-:S02]  /*f800*/  LEA R70, P6, R73, R68, 0x2 ;  /* 0x0000004449467211 */ /* 0x000fc400078c10ff */
[----:B------:R-:W-:Y:S02]  /*f810*/  IADD3 R72, R193, 0x8, RZ ;  /* 0x00000008c1487810 */ /* 0x000fe40007ffe0ff */
[-C--:B------:R-:W-:Y:S02]  /*f820*/  LEA.HI.X.SX32 R13, R79, R69.reuse, 0x2, P2 ;  /* 0x000000454f0d7211 */ /* 0x080fe400010f16ff */
[----:B------:R-:W-:Y:S02]  /*f830*/  ISETP.LT.AND P4, PT, R71, c[0x0][0x17c], !P0 ;  /* 0x00005f0047007a0c */ /* 0x000fe40004781270 */
[----:B-1----:R-:W-:Y:S02]  /*f840*/  IADD3 R75, R78, c[0x0][0x198], RZ ;  /* 0x000066004e4b7a10 */ /* 0x002fe40007ffe0ff */
[----:B------:R-:W-:Y:S02]  /*f850*/  LEA.HI.X.SX32 R71, R73, R69, 0x2, P6 ;  /* 0x0000004549477211 */ /* 0x000fe400030f16ff */
[----:B------:R-:W-:-:S02]  /*f860*/  ISETP.LT.AND P2, PT, R72, c[0x0][0x17c], !P0 ;  /* 0x00005f0048007a0c */ /* 0x000fc40004741270 */
[----:B------:R-:W-:Y:S01]  /*f870*/  IADD3 R73, R193, 0x9, RZ ;  /* 0x00000009c1497810 */ /* 0x000fe20007ffe0ff */
[----:B----4-:R-:W-:Y:S01]  /*f880*/  @P3 STG.E [R12.64], R4 ;  /* 0x000000040c003986 */ /* 0x010fe2000c101904 */
[----:B------:R-:W-:-:S03]  /*f890*/  LEA R72, P6, R75, R68, 0x2 ;  /* 0x000000444b487211 */ /* 0x000fc600078c10ff */
[----:B------:R1:W-:Y:S01]  /*f8a0*/  @P5 STG.E [R70.64], R5 ;  /* 0x0000000546005986 */ /* 0x0003e2000c101904 */
[----:B------:R-:W-:Y:S02]  /*f8b0*/  ISETP.LT.AND P5, PT, R73, c[0x0][0x17c], !P0 ;  /* 0x00005f0049007a0c */ /* 0x000fe400047a1270 */
[C---:B------:R-:W-:Y:S02]  /*f8c0*/  LEA R8, P3, R78.reuse, R68, 0x2 ;  /* 0x000000444e087211 */ /* 0x040fe400078610ff */
[CC--:B------:R-:W-:Y:S02]  /*f8d0*/  LEA.HI.X.SX32 R73, R75.reuse, R69.reuse, 0x2, P6 ;  /* 0x000000454b497211 */ /* 0x0c0fe400030f16ff */
[----:B------:R-:W-:Y:S02]  /*f8e0*/  IADD3 R75, R75, c[0x0][0x198], RZ ;  /* 0x000066004b4b7a10 */ /* 0x000fe40007ffe0ff */
[----:B--2---:R-:W-:Y:S02]  /*f8f0*/  LEA.HI.X.SX32 R9, R78, R69, 0x2, P3 ;  /* 0x000000454e097211 */ /* 0x004fe400018f16ff */
[----:B------:R-:W-:-:S02]  /*f900*/  IADD3 R74, R193, 0xa, RZ ;  /* 0x0000000ac14a7810 */ /* 0x000fc40007ffe0ff */
[----:B-1----:R-:W-:Y:S01]  /*f910*/  IADD3 R71, R75, c[0x0][0x198], RZ ;  /* 0x000066004b477a10 */ /* 0x002fe20007ffe0ff */
[----:B------:R-:W-:Y:S01]  /*f920*/  @P1 STG.E [R8.64], R36 ;  /* 0x0000002408001986 */ /* 0x000fe2000c101904 */
[----:B------:R-:W-:Y:S02]  /*f930*/  IADD3 R13, R193, 0xb, RZ ;  /* 0x0000000bc10d7810 */ /* 0x000fe40007ffe0ff */
[----:B------:R-:W-:Y:S02]  /*f940*/  ISETP.LT.AND P3, PT, R74, c[0x0][0x17c], !P0 ;  /* 0x00005f004a007a0c */ /* 0x000fe40004761270 */
[-C--:B------:R-:W-:Y:S01]  /*f950*/  LEA R12, P6, R71, R68.reuse, 0x2 ;  /* 0x00000044470c7211 */ /* 0x080fe200078c10ff */
[----:B------:R1:W-:Y:S01]  /*f960*/  @P4 STG.E [R72.64], R37 ;  /* 0x0000002548004986 */ /* 0x0003e2000c101904 */
[----:B------:R-:W-:Y:S02]  /*f970*/  LEA R4, P1, R75, R68, 0x2 ;  /* 0x000000444b047211 */ /* 0x000fe400078210ff */
[----:B------:R-:W-:-:S02]  /*f980*/  IADD3 R74, R71, c[0x0][0x198], RZ ;  /* 0x00006600474a7a10 */ /* 0x000fc40007ffe0ff */
[----:B------:R-:W-:Y:S02]  /*f990*/  ISETP.LT.AND P4, PT, R13, c[0x0][0x17c], !P0 ;  /* 0x00005f000d007a0c */ /* 0x000fe40004781270 */
[-C--:B------:R-:W-:Y:S02]  /*f9a0*/  LEA.HI.X.SX32 R13, R71, R69.reuse, 0x2, P6 ;  /* 0x00000045470d7211 */ /* 0x080fe400030f16ff */
[----:B------:R-:W-:Y:S02]  /*f9b0*/  LEA.HI.X.SX32 R5, R75, R69, 0x2, P1 ;  /* 0x000000454b057211 */ /* 0x000fe400008f16ff */
[----:B------:R-:W-:Y:S02]  /*f9c0*/  IADD3 R71, R74, c[0x0][0x198], RZ ;  /* 0x000066004a477a10 */ /* 0x000fe40007ffe0ff */
[----:B-1----:R-:W-:Y:S01]  /*f9d0*/  IADD3 R37, R193, 0xd, RZ ;  /* 0x0000000dc1257810 */ /* 0x002fe20007ffe0ff */
[----:B------:R-:W-:Y:S01]  /*f9e0*/  @P2 STG.E [R4.64], R32 ;  /* 0x0000002004002986 */ /* 0x000fe2000c101904 */
[----:B------:R-:W-:-:S03]  /*f9f0*/  LEA R36, P6, R71, R68, 0x2 ;  /* 0x0000004447247211 */ /* 0x000fc600078c10ff */
[----:B------:R1:W-:Y:S01]  /*fa00*/  @P5 STG.E [R12.64], R33 ;  /* 0x000000210c005986 */ /* 0x0003e2000c101904 */
[----:B------:R-:W-:Y:S02]  /*fa10*/  ISETP.LT.AND P5, PT, R37, c[0x0][0x17c], !P0 ;  /* 0x00005f0025007a0c */ /* 0x000fe400047a1270 */
[----:B------:R-:W-:Y:S02]  /*fa20*/  IADD3 R70, R193, 0xc, RZ ;  /* 0x0000000cc1467810 */ /* 0x000fe40007ffe0ff */
[----:B------:R-:W-:Y:S02]  /*fa30*/  LEA R8, P2, R74, R68, 0x2 ;  /* 0x000000444a087211 */ /* 0x000fe400078410ff */
[C---:B------:R-:W-:Y:S02]  /*fa40*/  LEA.HI.X.SX32 R37, R71.reuse, R69, 0x2, P6 ;  /* 0x0000004547257211 */ /* 0x040fe400030f16ff */
[----:B------:R-:W-:Y:S02]  /*fa50*/  IADD3 R71, R71, c[0x0][0x198], RZ ;  /* 0x0000660047477a10 */ /* 0x000fe40007ffe0ff */
[----:B------:R-:W-:-:S02]  /*fa60*/  ISETP.LT.AND P1, PT, R70, c[0x0][0x17c], !P0 ;  /* 0x00005f0046007a0c */ /* 0x000fc40004721270 */
[----:B------:R-:W-:Y:S02]  /*fa70*/  LEA.HI.X.SX32 R9, R74, R69, 0x2, P2 ;  /* 0x000000454a097211 */ /* 0x000fe400010f16ff */
[----:B------:R-:W-:Y:S02]  /*fa80*/  IADD3 R70, R193, 0xe, RZ ;  /* 0x0000000ec1467810 */ /* 0x000fe40007ffe0ff */
[----:B-1----:R-:W-:Y:S01]  /*fa90*/  IADD3 R33, R71, c[0x0][0x198], RZ ;  /* 0x0000660047217a10 */ /* 0x002fe20007ffe0ff */
[----:B------:R-:W-:Y:S01]  /*faa0*/  @P3 STG.E [R8.64], R28 ;  /* 0x0000001c08003986 */ /* 0x000fe2000c101904 */
[----:B------:R-:W-:Y:S02]  /*fab0*/  IADD3 R13, R193, 0xf, RZ ;  /* 0x0000000fc10d7810 */ /* 0x000fe40007ffe0ff */
[----:B------:R-:W-:Y:S02]  /*fac0*/  ISETP.LT.AND P2, PT, R70, c[0x0][0x17c], !P0 ;  /* 0x00005f0046007a0c */ /* 0x000fe40004741270 */
[-C--:B------:R-:W-:Y:S01]  /*fad0*/  LEA R12, P6, R33, R68.reuse, 0x2 ;  /* 0x00000044210c7211 */ /* 0x080fe200078c10ff */
[----:B------:R1:W-:Y:S01]  /*fae0*/  @P4 STG.E [R36.64], R29 ;  /* 0x0000001d24004986 */ /* 0x0003e2000c101904 */
[----:B------:R-:W-:-:S02]  /*faf0*/  LEA R4, P3, R71, R68, 0x2 ;  /* 0x0000004447047211 */ /* 0x000fc400078610ff */
[----:B------:R-:W-:Y:S02]  /*fb00*/  IADD3 R70, R33, c[0x0][0x198], RZ ;  /* 0x0000660021467a10 */ /* 0x000fe40007ffe0ff */
        /* <DEDUP_REMOVED lines=30> */
[----:B------:R-:W-:-:S02]  /*fcf0*/  LEA R20, P6, R25, R68, 0x2 ;  /* 0x0000004419147211 */ /* 0x000fc400078c10ff */
[C---:B------:R-:W-:Y:S01]  /*fd00*/  LEA R8, P3, R32.reuse, R68, 0x2 ;  /* 0x0000004420087211 */ /* 0x040fe200078610ff */
[----:B------:R1:W-:Y:S01]  /*fd10*/  @P5 STG.E [R12.64], R15 ;  /* 0x0000000f0c005986 */ /* 0x0003e2000c101904 */
[----:B------:R-:W-:Y:S02]  /*fd20*/  ISETP.LT.AND P5, PT, R21, c[0x0][0x17c], !P0 ;  /* 0x00005f0015007a0c */ /* 0x000fe400047a1270 */
[----:B------:R-:W-:Y:S02]  /*fd30*/  IADD3 R24, R193, 0x14, RZ ;  /* 0x00000014c1187810 */ /* 0x000fe40007ffe0ff */
[CC--:B------:R-:W-:Y:S02]  /*fd40*/  LEA.HI.X.SX32 R21, R25.reuse, R69.reuse, 0x2, P6 ;  /* 0x0000004519157211 */ /* 0x0c0fe400030f16ff */
[----:B------:R-:W-:Y:S02]  /*fd50*/  IADD3 R25, R25, c[0x0][0x198], RZ ;  /* 0x0000660019197a10 */ /* 0x000fe40007ffe0ff */
[----:B------:R-:W-:-:S02]  /*fd60*/  LEA.HI.X.SX32 R9, R32, R69, 0x2, P3 ;  /* 0x0000004520097211 */ /* 0x000fc400018f16ff */
[----:B------:R-:W-:Y:S02]  /*fd70*/  ISETP.LT.AND P2, PT, R24, c[0x0][0x17c], !P0 ;  /* 0x00005f0018007a0c */ /* 0x000fe40004741270 */
[----:B------:R-:W-:Y:S02]  /*fd80*/  IADD3 R24, R193, 0x16, RZ ;  /* 0x00000016c1187810 */ /* 0x000fe40007ffe0ff */
[----:B-1----:R-:W-:Y:S01]  /*fd90*/  IADD3 R15, R25, c[0x0][0x198], RZ ;  /* 0x00006600190f7a10 */ /* 0x002fe20007ffe0ff */
[----:B------:R-:W-:Y:S01]  /*fda0*/  @P1 STG.E [R8.64], R10 ;  /* 0x0000000a08001986 */ /* 0x000fe2000c101904 */
[----:B------:R-:W-:Y:S02]  /*fdb0*/  IADD3 R13, R193, 0x17, RZ ;  /* 0x00000017c10d7810 */ /* 0x000fe40007ffe0ff */
[----:B------:R-:W-:Y:S02]  /*fdc0*/  ISETP.LT.AND P3, PT, R24, c[0x0][0x17c], !P0 ;  /* 0x00005f0018007a0c */ /* 0x000fe40004761270 */
[----:B------:R-:W-:-:S02]  /*fdd0*/  LEA R4, P1, R25, R68, 0x2 ;  /* 0x0000004419047211 */ /* 0x000fc400078210ff */
[C---:B------:R-:W-:Y:S01]  /*fde0*/  LEA R12, P6, R15.reuse, R68, 0x2 ;  /* 0x000000440f0c7211 */ /* 0x040fe200078c10ff */
[----:B------:R1:W-:Y:S01]  /*fdf0*/  @P4 STG.E [R20.64], R11 ;  /* 0x0000000b14004986 */ /* 0x0003e2000c101904 */
[----:B------:R-:W-:Y:S02]  /*fe00*/  IADD3 R24, R15, c[0x0][0x198], RZ ;  /* 0x000066000f187a10 */ /* 0x000fe40007ffe0ff */
[----:B------:R-:W-:Y:S02]  /*fe10*/  ISETP.LT.AND P4, PT, R13, c[0x0][0x17c], !P0 ;  /* 0x00005f000d007a0c */ /* 0x000fe40004781270 */
[-C--:B------:R-:W-:Y:S02]  /*fe20*/  LEA.HI.X.SX32 R5, R25, R69.reuse, 0x2, P1 ;  /* 0x0000004519057211 */ /* 0x080fe400008f16ff */
[----:B------:R-:W-:Y:S02]  /*fe30*/  LEA.HI.X.SX32 R13, R15, R69, 0x2, P6 ;  /* 0x000000450f0d7211 */ /* 0x000fe400030f16ff */
[----:B------:R-:W-:Y:S01]  /*fe40*/  IADD3 R15, R24, c[0x0][0x198], RZ ;  /* 0x00006600180f7a10 */ /* 0x000fe20007ffe0ff */
[----:B------:R-:W-:Y:S01]  /*fe50*/  @P2 STG.E [R4.64], R6 ;  /* 0x0000000604002986 */ /* 0x000fe2000c101904 */
[----:B-1----:R-:W-:-:S02]  /*fe60*/  IADD3 R11, R193, 0x19, RZ ;  /* 0x00000019c10b7810 */ /* 0x002fc40007ffe0ff */
[-C--:B------:R-:W-:Y:S01]  /*fe70*/  LEA R10, P6, R15, R68.reuse, 0x2 ;  /* 0x000000440f0a7211 */ /* 0x080fe200078c10ff */
[----:B------:R1:W-:Y:S01]  /*fe80*/  @P5 STG.E [R12.64], R7 ;  /* 0x000000070c005986 */ /* 0x0003e2000c101904 */
[C---:B------:R-:W-:Y:S02]  /*fe90*/  LEA R8, P2, R24.reuse, R68, 0x2 ;  /* 0x0000004418087211 */ /* 0x040fe400078410ff */
[----:B------:R-:W-:Y:S02]  /*fea0*/  IADD3 R14, R193, 0x18, RZ ;  /* 0x00000018c10e7810 */ /* 0x000fe40007ffe0ff */
[----:B------:R-:W-:Y:S02]  /*feb0*/  ISETP.LT.AND P5, PT, R11, c[0x0][0x17c], !P0 ;  /* 0x00005f000b007a0c */ /* 0x000fe400047a1270 */
[-C--:B------:R-:W-:Y:S02]  /*fec0*/  LEA.HI.X.SX32 R11, R15, R69.reuse, 0x2, P6 ;  /* 0x000000450f0b7211 */ /* 0x080fe400030f16ff */
[----:B------:R-:W-:-:S02]  /*fed0*/  LEA.HI.X.SX32 R9, R24, R69, 0x2, P2 ;  /* 0x0000004518097211 */ /* 0x000fc400010f16ff */
[----:B------:R-:W-:Y:S02]  /*fee0*/  IADD3 R15, R15, c[0x0][0x198], RZ ;  /* 0x000066000f0f7a10 */ /* 0x000fe40007ffe0ff */
[----:B------:R-:W-:Y:S01]  /*fef0*/  ISETP.LT.AND P1, PT, R14, c[0x0][0x17c], !P0 ;  /* 0x00005f000e007a0c */ /* 0x000fe20004721270 */
[----:B------:R2:W-:Y:S01]  /*ff00*/  @P3 STG.E [R8.64], R38 ;  /* 0x0000002608003986 */ /* 0x0005e2000c101904 */
[----:B------:R-:W-:Y:S02]  /*ff10*/  IADD3 R14, R193, 0x1a, RZ ;  /* 0x0000001ac10e7810 */ /* 0x000fe40007ffe0ff */
[C---:B-1----:R-:W-:Y:S02]  /*ff20*/  IADD3 R13, R15.reuse, c[0x0][0x198], RZ ;  /* 0x000066000f0d7a10 */ /* 0x042fe40007ffe0ff */
[----:B------:R-:W-:Y:S02]  /*ff30*/  LEA R4, P3, R15, R68, 0x2 ;  /* 0x000000440f047211 */ /* 0x000fe400078610ff */
[----:B------:R-:W-:-:S02]  /*ff40*/  IADD3 R7, R193, 0x1b, RZ ;  /* 0x0000001bc1077810 */ /* 0x000fc40007ffe0ff */
[----:B------:R-:W-:Y:S02]  /*ff50*/  ISETP.LT.AND P2, PT, R14, c[0x0][0x17c], !P0 ;  /* 0x00005f000e007a0c */ /* 0x000fe40004741270 */
[C---:B------:R-:W-:Y:S01]  /*ff60*/  LEA R6, P6, R13.reuse, R68, 0x2 ;  /* 0x000000440d067211 */ /* 0x040fe200078c10ff */
[----:B------:R1:W-:Y:S01]  /*ff70*/  @P4 STG.E [R10.64], R39 ;  /* 0x000000270a004986 */ /* 0x0003e2000c101904 */
[----:B------:R-:W-:Y:S02]  /*ff80*/  IADD3 R14, R13, c[0x0][0x198], RZ ;  /* 0x000066000d0e7a10 */ /* 0x000fe40007ffe0ff */
[-C--:B------:R-:W-:Y:S02]  /*ff90*/  LEA.HI.X.SX32 R5, R15, R69.reuse, 0x2, P3 ;  /* 0x000000450f057211 */ /* 0x080fe400018f16ff */
[----:B------:R-:W-:Y:S02]  /*ffa0*/  ISETP.LT.AND P4, PT, R7, c[0x0][0x17c], !P0 ;  /* 0x00005f0007007a0c */ /* 0x000fe40004781270 */
[----:B------:R-:W-:-:S02]  /*ffb0*/  LEA.HI.X.SX32 R7, R13, R69, 0x2, P6 ;  /* 0x000000450d077211 */ /* 0x000fc400030f16ff */
[C---:B------:R-:W-:Y:S01]  /*ffc0*/  IADD3 R13, R14.reuse, c[0x0][0x198], RZ ;  /* 0x000066000e0d7a10 */ /* 0x040fe20007ffe0ff */
[----:B------:R3:W-:Y:S01]  /*ffd0*/  @P1 STG.E [R4.64], R34 ;  /* 0x0000002204001986 */ /* 0x0007e2000c101904 */
[CC--:B--2---:R-:W-:Y:S02]  /*ffe0*/  LEA R8, P1, R14.reuse, R68.reuse, 0x2 ;  /* 0x000000440e087211 */ /* 0x0c4fe400078210ff */
[----:B-1----:R-:W-:Y:S02]  /*fff0*/  IADD3 R11, R193, 0x1d, RZ ;  /* 0x0000001dc10b7810 */ /* 0x002fe40007ffe0ff */
[----:B------:R-:W-:Y:S01]  /*10000*/  LEA R10, P6, R13, R68, 0x2 ;  /* 0x000000440d0a7211 */ /* 0x000fe200078c10ff */
[----:B------:R1:W-:Y:S01]  /*10010*/  @P5 STG.E [R6.64], R35 ;  /* 0x0000002306005986 */ /* 0x0003e2000c101904 */
[----:B------:R-:W-:Y:S02]  /*10020*/  IADD3 R12, R193, 0x1c, RZ ;  /* 0x0000001cc10c7810 */ /* 0x000fe40007ffe0ff */
[----:B------:R-:W-:-:S02]  /*10030*/  LEA.HI.X.SX32 R9, R14, R69, 0x2, P1 ;  /* 0x000000450e097211 */ /* 0x000fc400008f16ff */
[----:B------:R-:W-:Y:S02]  /*10040*/  ISETP.LT.AND P5, PT, R11, c[0x0][0x17c], !P0 ;  /* 0x00005f000b007a0c */ /* 0x000fe400047a1270 */
[C---:B------:R-:W-:Y:S02]  /*10050*/  LEA.HI.X.SX32 R11, R13.reuse, R69, 0x2, P6 ;  /* 0x000000450d0b7211 */ /* 0x040fe400030f16ff */
[----:B------:R-:W-:Y:S01]  /*10060*/  IADD3 R13, R13, c[0x0][0x198], RZ ;  /* 0x000066000d0d7a10 */ /* 0x000fe20007ffe0ff */
[----:B------:R2:W-:Y:S01]  /*10070*/  @P2 STG.E [R8.64], R30 ;  /* 0x0000001e08002986 */ /* 0x0005e2000c101904 */
[----:B------:R-:W-:Y:S02]  /*10080*/  ISETP.LT.AND P3, PT, R12, c[0x0][0x17c], !P0 ;  /* 0x00005f000c007a0c */ /* 0x000fe40004761270 */
[C---:B------:R-:W-:Y:S02]  /*10090*/  IADD3 R14, R13.reuse, c[0x0][0x198], RZ ;  /* 0x000066000d0e7a10 */ /* 0x040fe40007ffe0ff */
[----:B---3--:R-:W-:-:S02]  /*100a0*/  LEA R4, P2, R13, R68, 0x2 ;  /* 0x000000440d047211 */ /* 0x008fc400078410ff */
[C---:B-1----:R-:W-:Y:S02]  /*100b0*/  IADD3 R7, R193.reuse, 0x1f, RZ ;  /* 0x0000001fc1077810 */ /* 0x042fe40007ffe0ff */
[----:B------:R-:W-:Y:S02]  /*100c0*/  IADD3 R12, R193, 0x1e, RZ ;  /* 0x0000001ec10c7810 */ /* 0x000fe40007ffe0ff */
[C---:B------:R-:W-:Y:S02]  /*100d0*/  LEA R6, P6, R14.reuse, R68, 0x2 ;  /* 0x000000440e067211 */ /* 0x040fe400078c10ff */
[----:B------:R-:W-:Y:S01]  /*100e0*/  LEA.HI.X.SX32 R5, R13, R69, 0x2, P2 ;  /* 0x000000450d057211 */ /* 0x000fe200010f16ff */
[----:B------:R1:W-:Y:S01]  /*100f0*/  @P4 STG.E [R10.64], R31 ;  /* 0x0000001f0a004986 */ /* 0x0003e2000c101904 */
[----:B------:R-:W-:Y:S02]  /*10100*/  IADD3 R13, R14, c[0x0][0x198], RZ ;  /* 0x000066000e0d7a10 */ /* 0x000fe40007ffe0ff */
[----:B------:R-:W-:-:S02]  /*10110*/  ISETP.LT.AND P4, PT, R7, c[0x0][0x17c], !P0 ;  /* 0x00005f0007007a0c */ /* 0x000fc40004781270 */
[----:B------:R-:W-:Y:S02]  /*10120*/  ISETP.LT.AND P1, PT, R12, c[0x0][0x17c], !P0 ;  /* 0x00005f000c007a0c */ /* 0x000fe40004721270 */
[----:B------:R-:W-:Y:S02]  /*10130*/  LEA.HI.X.SX32 R7, R14, R69, 0x2, P6 ;  /* 0x000000450e077211 */ /* 0x000fe400030f16ff */
[C---:B------:R-:W-:Y:S01]  /*10140*/  IADD3 R14, R13.reuse, c[0x0][0x198], RZ ;  /* 0x000066000d0e7a10 */ /* 0x040fe20007ffe0ff */
[----:B------:R3:W-:Y:S01]  /*10150*/  @P3 STG.E [R4.64], R26 ;  /* 0x0000001a04003986 */ /* 0x0007e2000c101904 */
[-C--:B--2---:R-:W-:Y:S02]  /*10160*/  LEA R8, P3, R13, R68.reuse, 0x2 ;  /* 0x000000440d087211 */ /* 0x084fe400078610ff */
[C---:B-1----:R-:W-:Y:S02]  /*10170*/  IADD3 R11, R193.reuse, 0x21, RZ ;  /* 0x00000021c10b7810 */ /* 0x042fe40007ffe0ff */
[----:B------:R-:W-:Y:S01]  /*10180*/  LEA R10, P6, R14, R68, 0x2 ;  /* 0x000000440e0a7211 */ /* 0x000fe200078c10ff */
[----:B------:R1:W-:Y:S01]  /*10190*/  @P5 STG.E [R6.64], R27 ;  /* 0x0000001b06005986 */ /* 0x0003e2000c101904 */
[----:B------:R-:W-:-:S02]  /*101a0*/  IADD3 R12, R193, 0x20, RZ ;  /* 0x00000020c10c7810 */ /* 0x000fc40007ffe0ff */
[-C--:B------:R-:W-:Y:S02]  /*101b0*/  LEA.HI.X.SX32 R9, R13, R69.reuse, 0x2, P3 ;  /* 0x000000450d097211 */ /* 0x080fe400018f16ff */
[----:B------:R-:W-:Y:S02]  /*101c0*/  ISETP.LT.AND P5, PT, R11, c[0x0][0x17c], !P0 ;  /* 0x00005f000b007a0c */ /* 0x000fe400047a1270 */
[C---:B------:R-:W-:Y:S02]  /*101d0*/  LEA.HI.X.SX32 R11, R14.reuse, R69, 0x2, P6 ;  /* 0x000000450e0b7211 */ /* 0x040fe400030f16ff */
[----:B------:R-:W-:Y:S01]  /*101e0*/  IADD3 R14, R14, c[0x0][0x198], RZ ;  /* 0x000066000e0e7a10 */ /* 0x000fe20007ffe0ff */
[----:B------:R2:W-:Y:S01]  /*101f0*/  @P1 STG.E [R8.64], R22 ;  /* 0x0000001608001986 */ /* 0x0005e2000c101904 */
[----:B------:R-:W-:Y:S02]  /*10200*/  ISETP.LT.AND P2, PT, R12, c[0x0][0x17c], !P0 ;  /* 0x00005f000c007a0c */ /* 0x000fe40004741270 */
[----:B------:R-:W-:-:S02]  /*10210*/  IADD3 R13, R14, c[0x0][0x198], RZ ;  /* 0x000066000e0d7a10 */ /* 0x000fc40007ffe0ff */
[CC--:B---3--:R-:W-:Y:S02]  /*10220*/  LEA R4, P1, R14.reuse, R68.reuse, 0x2 ;  /* 0x000000440e047211 */ /* 0x0c8fe400078210ff */
[C---:B-1----:R-:W-:Y:S02]  /*10230*/  IADD3 R7, R193.reuse, 0x23, RZ ;  /* 0x00000023c1077810 */ /* 0x042fe40007ffe0ff */
[----:B------:R-:W-:Y:S02]  /*10240*/  IADD3 R12, R193, 0x22, RZ ;  /* 0x00000022c10c7810 */ /* 0x000fe40007ffe0ff */
[C---:B------:R-:W-:Y:S02]  /*10250*/  LEA R6, P6, R13.reuse, R68, 0x2 ;  /* 0x000000440d067211 */ /* 0x040fe400078c10ff */
[----:B------:R-:W-:Y:S01]  /*10260*/  LEA.HI.X.SX32 R5, R14, R69, 0x2, P1 ;  /* 0x000000450e057211 */ /* 0x000fe200008f16ff */
[----:B------:R1:W-:Y:S01]  /*10270*/  @P4 STG.E [R10.64], R23 ;  /* 0x000000170a004986 */ /* 0x0003e2000c101904 */
[----:B------:R-:W-:-:S02]  /*10280*/  IADD3 R14, R13, c[0x0][0x198], RZ ;  /* 0x000066000d0e7a10 */ /* 0x000fc40007ffe0ff */
[----:B------:R-:W-:Y:S02]  /*10290*/  ISETP.LT.AND P4, PT, R7, c[0x0][0x17c], !P0 ;  /* 0x00005f0007007a0c */ /* 0x000fe40004781270 */
[----:B------:R-:W-:Y:S02]  /*102a0*/  ISETP.LT.AND P3, PT, R12, c[0x0][0x17c], !P0 ;  /* 0x00005f000c007a0c */ /* 0x000fe40004761270 */
[----:B------:R-:W-:Y:S02]  /*102b0*/  LEA.HI.X.SX32 R7, R13, R69, 0x2, P6 ;  /* 0x000000450d077211 */ /* 0x000fe400030f16ff */
[C---:B------:R-:W-:Y:S01]  /*102c0*/  IADD3 R13, R14.reuse, c[0x0][0x198], RZ ;  /* 0x000066000e0d7a10 */ /* 0x040fe20007ffe0ff */
[----:B------:R3:W-:Y:S01]  /*102d0*/  @P2 STG.E [R4.64], R96 ;  /* 0x0000006004002986 */ /* 0x0007e2000c101904 */
[----:B--2---:R-:W-:Y:S02]  /*102e0*/  LEA R8, P2, R14, R68, 0x2 ;  /* 0x000000440e087211 */ /* 0x004fe400078410ff */
[----:B-1----:R-:W-:-:S02]  /*102f0*/  IADD3 R11, R193, 0x25, RZ ;  /* 0x00000025c10b7810 */ /* 0x002fc40007ffe0ff */
[----:B------:R-:W-:Y:S01]  /*10300*/  LEA R10, P6, R13, R68, 0x2 ;  /* 0x000000440d0a7211 */ /* 0x000fe200078c10ff */
[----:B------:R1:W-:Y:S01]  /*10310*/  @P5 STG.E [R6.64], R97 ;  /* 0x0000006106005986 */ /* 0x0003e2000c101904 */
[----:B------:R-:W-:Y:S02]  /*10320*/  IADD3 R12, R193, 0x24, RZ ;  /* 0x00000024c10c7810 */ /* 0x000fe40007ffe0ff */
[-C--:B------:R-:W-:Y:S02]  /*10330*/  LEA.HI.X.SX32 R9, R14, R69.reuse, 0x2, P2 ;  /* 0x000000450e097211 */ /* 0x080fe400010f16ff */
[----:B------:R-:W-:Y:S02]  /*10340*/  ISETP.LT.AND P5, PT, R11, c[0x0][0x17c], !P0 ;  /* 0x00005f000b007a0c */ /* 0x000fe400047a1270 */
[C---:B------:R-:W-:Y:S02]  /*10350*/  LEA.HI.X.SX32 R11, R13.reuse, R69, 0x2, P6 ;  /* 0x000000450d0b7211 */ /* 0x040fe400030f16ff */
[----:B------:R-:W-:Y:S01]  /*10360*/  IADD3 R13, R13, c[0x0][0x198], RZ ;  /* 0x000066000d0d7a10 */ /* 0x000fe20007ffe0ff */
[----:B------:R2:W-:Y:S01]  /*10370*/  @P3 STG.E [R8.64], R92 ;  /* 0x0000005c08003986 */ /* 0x0005e2000c101904 */
[----:B------:R-:W-:-:S02]  /*10380*/  ISETP.LT.AND P1, PT, R12, c[0x0][0x17c], !P0 ;  /* 0x00005f000c007a0c */ /* 0x000fc40004721270 */
[C---:B------:R-:W-:Y:S02]  /*10390*/  IADD3 R14, R13.reuse, c[0x0][0x198], RZ ;  /* 0x000066000d0e7a10 */ /* 0x040fe40007ffe0ff */
[-C--:B---3--:R-:W-:Y:S02]  /*103a0*/  LEA R4, P3, R13, R68.reuse, 0x2 ;  /* 0x000000440d047211 */ /* 0x088fe400078610ff */
        /* <DEDUP_REMOVED lines=13> */
[C---:B------:R-:W-:Y:S01]  /*10480*/  LEA R10, P6, R14.reuse, R68, 0x2 ;  /* 0x000000440e0a7211 */ /* 0x040fe200078c10ff */
        /* <DEDUP_REMOVED lines=289> */
[-C--:B------:R-:W-:Y:S02]  /*116a0*/  LEA.HI.X.SX32 R9, R13, R69.reuse, 0x2, P1 ;  /* 0x000000450d097211 */ /* 0x080fe400008f16ff */
[----:B------:R-:W-:Y:S02]  /*116b0*/  ISETP.LT.AND P5, PT, R11, c[0x0][0x17c], !P0 ;  /* 0x00005f000b007a0c */ /* 0x000fe400047a1270 */
[C---:B------:R-:W-:Y:S02]  /*116c0*/  LEA.HI.X.SX32 R11, R14.reuse, R69, 0x2, P6 ;  /* 0x000000450e0b7211 */ /* 0x040fe400030f16ff */
[----:B------:R-:W-:Y:S02]  /*116d0*/  IADD3 R14, R14, c[0x0][0x198], RZ ;  /* 0x000066000e0e7a10 */ /* 0x000fe40007ffe0ff */
[----:B------:R-:W-:Y:S01]  /*116e0*/  IADD3 R12, R193, 0x58, RZ ;  /* 0x00000058c10c7810 */ /* 0x000fe20007ffe0ff */
[----:B------:R-:W-:Y:S01]  /*116f0*/  @P2 STG.E [R8.64], R110 ;  /* 0x0000006e08002986 */ /* 0x000fe2000c101904 */
[----:B------:R-:W-:-:S02]  /*11700*/  IADD3 R13, R14, c[0x0][0x198], RZ ;  /* 0x000066000e0d7a10 */ /* 0x000fc40007ffe0ff */
[-C--:B---3--:R-:W-:Y:S02]  /*11710*/  LEA R4, P2, R14, R68.reuse, 0x2 ;  /* 0x000000440e047211 */ /* 0x088fe400078410ff */
[----:B------:R-:W-:Y:S02]  /*11720*/  ISETP.LT.AND P3, PT, R12, c[0x0][0x17c], !P0 ;  /* 0x00005f000c007a0c */ /* 0x000fe40004761270 */
[----:B-1----:R-:W-:Y:S02]  /*11730*/  IADD3 R7, R193, 0x5b, RZ ;  /* 0x0000005bc1077810 */ /* 0x002fe40007ffe0ff */
[C---:B------:R-:W-:Y:S02]  /*11740*/  LEA R6, P6, R13.reuse, R68, 0x2 ;  /* 0x000000440d067211 */ /* 0x040fe400078c10ff */
[----:B------:R-:W-:Y:S01]  /*11750*/  LEA.HI.X.SX32 R5, R14, R69, 0x2, P2 ;  /* 0x000000450e057211 */ /* 0x000fe200010f16ff */
[----:B------:R1:W-:Y:S01]  /*11760*/  @P4 STG.E [R10.64], R111 ;  /* 0x0000006f0a004986 */ /* 0x0003e2000c101904 */
[----:B------:R-:W-:-:S02]  /*11770*/  IADD3 R14, R13, c[0x0][0x198], RZ ;  /* 0x000066000d0e7a10 */ /* 0x000fc40007ffe0ff */
[----:B------:R-:W-:Y:S02]  /*11780*/  ISETP.LT.AND P4, PT, R7, c[0x0][0x17c], !P0 ;  /* 0x00005f0007007a0c */ /* 0x000fe40004781270 */
[----:B------:R-:W-:Y:S02]  /*11790*/  LEA.HI.X.SX32 R7, R13, R69, 0x2, P6 ;  /* 0x000000450d077211 */ /* 0x000fe400030f16ff */
[C---:B------:R-:W-:Y:S02]  /*117a0*/  IADD3 R12, R193.reuse, 0x5a, RZ ;  /* 0x0000005ac10c7810 */ /* 0x040fe40007ffe0ff */
[----:B------:R-:W-:Y:S01]  /*117b0*/  IADD3 R13, R14, c[0x0][0x198], RZ ;  /* 0x000066000e0d7a10 */ /* 0x000fe20007ffe0ff */
[----:B------:R-:W-:Y:S01]  /*117c0*/  @P3 STG.E [R4.64], R90 ;  /* 0x0000005a04003986 */ /* 0x000fe2000c101904 */
[----:B------:R-:W-:Y:S02]  /*117d0*/  ISETP.LT.AND P1, PT, R12, c[0x0][0x17c], !P0 ;  /* 0x00005f000c007a0c */ /* 0x000fe40004721270 */
[----:B-1----:R-:W-:-:S02]  /*117e0*/  IADD3 R11, R193, 0x5d, RZ ;  /* 0x0000005dc10b7810 */ /* 0x002fc40007ffe0ff */
[-C--:B------:R-:W-:Y:S01]  /*117f0*/  LEA R10, P6, R13, R68.reuse, 0x2 ;  /* 0x000000440d0a7211 */ /* 0x080fe200078c10ff */
[----:B------:R-:W-:Y:S01]  /*11800*/  @P5 STG.E [R6.64], R91 ;  /* 0x0000005b06005986 */ /* 0x000fe2000c101904 */
[----:B------:R-:W-:Y:S02]  /*11810*/  ISETP.LT.AND P5, PT, R11, c[0x0][0x17c], !P0 ;  /* 0x00005f000b007a0c */ /* 0x000fe400047a1270 */
[----:B------:R-:W-:Y:S01]  /*11820*/  LEA R8, P3, R14, R68, 0x2 ;  /* 0x000000440e087211 */ /* 0x000fe200078610ff */
[----:B------:R-:W1:Y:S01]  /*11830*/  LDS.128 R4, [R164] ;  /* 0x00000000a4047984 */ /* 0x000e620000000c00 */
[C---:B------:R-:W-:Y:S02]  /*11840*/  LEA.HI.X.SX32 R11, R13.reuse, R69, 0x2, P6 ;  /* 0x000000450d0b7211 */ /* 0x040fe400030f16ff */
[----:B------:R-:W-:Y:S02]  /*11850*/  IADD3 R13, R13, c[0x0][0x198], RZ ;  /* 0x000066000d0d7a10 */ /* 0x000fe40007ffe0ff */
[----:B------:R-:W-:-:S02]  /*11860*/  IADD3 R12, R193, 0x5c, RZ ;  /* 0x0000005cc10c7810 */ /* 0x000fc40007ffe0ff */
[----:B------:R-:W-:Y:S02]  /*11870*/  LEA.HI.X.SX32 R9, R14, R69, 0x2, P3 ;  /* 0x000000450e097211 */ /* 0x000fe400018f16ff */
[----:B------:R-:W-:Y:S02]  /*11880*/  IADD3 R17, R13, c[0x0][0x198], RZ ;  /* 0x000066000d117a10 */ /* 0x000fe40007ffe0ff */
[----:B------:R-:W-:Y:S02]  /*11890*/  ISETP.LT.AND P2, PT, R12, c[0x0][0x17c], !P0 ;  /* 0x00005f000c007a0c */ /* 0x000fe40004741270 */
[C---:B------:R-:W-:Y:S01]  /*118a0*/  IADD3 R12, R193.reuse, 0x5e, RZ ;  /* 0x0000005ec10c7810 */ /* 0x040fe20007ffe0ff */
[----:B------:R-:W-:Y:S01]  /*118b0*/  @P1 STG.E [R8.64], R86 ;  /* 0x0000005608001986 */ /* 0x000fe2000c101904 */
[----:B------:R-:W-:Y:S02]  /*118c0*/  IADD3 R15, R193, 0x5f, RZ ;  /* 0x0000005fc10f7810 */ /* 0x000fe40007ffe0ff */
[----:B------:R-:W-:Y:S01]  /*118d0*/  LEA R14, P6, R17, R68, 0x2 ;  /* 0x00000044110e7211 */ /* 0x000fe200078c10ff */
[----:B------:R-:W-:Y:S01]  /*118e0*/  @P4 STG.E [R10.64], R87 ;  /* 0x000000570a004986 */ /* 0x000fe2000c101904 */
[----:B------:R-:W-:-:S02]  /*118f0*/  ISETP.LT.AND P3, PT, R12, c[0x0][0x17c], !P0 ;  /* 0x00005f000c007a0c */ /* 0x000fc40004761270 */
[----:B------:R-:W-:Y:S01]  /*11900*/  LEA R12, P1, R13, R68, 0x2 ;  /* 0x000000440d0c7211 */ /* 0x000fe200078210ff */
[----:B------:R-:W2:Y:S01]  /*11910*/  LDS.128 R8, [R3] ;  /* 0x0000000003087984 */ /* 0x000ea20000000c00 */
[----:B------:R-:W-:Y:S02]  /*11920*/  ISETP.LT.AND P4, PT, R15, c[0x0][0x17c], !P0 ;  /* 0x00005f000f007a0c */ /* 0x000fe40004781270 */
[CC--:B------:R-:W-:Y:S02]  /*11930*/  LEA.HI.X.SX32 R15, R17.reuse, R69.reuse, 0x2, P6 ;  /* 0x00000045110f7211 */ /* 0x0c0fe400030f16ff */
[----:B------:R-:W-:Y:S02]  /*11940*/  IADD3 R17, R17, c[0x0][0x198], RZ ;  /* 0x0000660011117a10 */ /* 0x000fe40007ffe0ff */
[----:B------:R-:W-:Y:S02]  /*11950*/  LEA.HI.X.SX32 R13, R13, R69, 0x2, P1 ;  /* 0x000000450d0d7211 */ /* 0x000fe400008f16ff */
[----:B------:R-:W-:-:S02]  /*11960*/  IADD3 R16, R193, 0x60, RZ ;  /* 0x00000060c1107810 */ /* 0x000fc40007ffe0ff */
[----:B------:R-:W-:Y:S01]  /*11970*/  IADD3 R21, R17, c[0x0][0x198], RZ ;  /* 0x0000660011157a10 */ /* 0x000fe20007ffe0ff */
[----:B------:R-:W-:Y:S01]  /*11980*/  @P2 STG.E [R12.64], R66 ;  /* 0x000000420c002986 */ /* 0x000fe2000c101904 */
[----:B------:R-:W-:Y:S02]  /*11990*/  ISETP.LT.AND P1, PT, R16, c[0x0][0x17c], !P0 ;  /* 0x00005f0010007a0c */ /* 0x000fe40004721270 */
[----:B------:R-:W-:Y:S01]  /*119a0*/  IADD3 R19, R193, 0x61, RZ ;  /* 0x00000061c1137810 */ /* 0x000fe20007ffe0ff */
[----:B------:R-:W-:Y:S01]  /*119b0*/  @P5 STG.E [R14.64], R67 ;  /* 0x000000430e005986 */ /* 0x000fe2000c101904 */
[-C--:B------:R-:W-:Y:S02]  /*119c0*/  LEA R16, P2, R17, R68.reuse, 0x2 ;  /* 0x0000004411107211 */ /* 0x080fe400078410ff */
[----:B------:R-:W-:Y:S01]  /*119d0*/  LEA R18, P6, R21, R68, 0x2 ;  /* 0x0000004415127211 */ /* 0x000fe200078c10ff */
[----:B------:R-:W3:Y:S01]  /*119e0*/  LDS.128 R12, [R2] ;  /* 0x00000000020c7984 */ /* 0x000ee20000000c00 */
[----:B------:R-:W-:-:S02]  /*119f0*/  ISETP.LT.AND P5, PT, R19, c[0x0][0x17c], !P0 ;  /* 0x00005f0013007a0c */ /* 0x000fc400047a1270 */
[-C--:B------:R-:W-:Y:S02]  /*11a00*/  LEA.HI.X.SX32 R17, R17, R69.reuse, 0x2, P2 ;  /* 0x0000004511117211 */ /* 0x080fe400010f16ff */
[----:B------:R-:W-:Y:S02]  /*11a10*/  LEA.HI.X.SX32 R19, R21, R69, 0x2, P6 ;  /* 0x0000004515137211 */ /* 0x000fe400030f16ff */
[----:B------:R-:W-:Y:S02]  /*11a20*/  IADD3 R20, R193, 0x62, RZ ;  /* 0x00000062c1147810 */ /* 0x000fe40007ffe0ff */
[----:B------:R-:W-:Y:S01]  /*11a30*/  IADD3 R21, R21, c[0x0][0x198], RZ ;  /* 0x0000660015157a10 */ /* 0x000fe20007ffe0ff */
[----:B------:R-:W-:Y:S01]  /*11a40*/  @P3 STG.E [R16.64], R62 ;  /* 0x0000003e10003986 */ /* 0x000fe2000c101904 */
[----:B------:R-:W-:Y:S02]  /*11a50*/  ISETP.LT.AND P2, PT, R20, c[0x0][0x17c], !P0 ;  /* 0x00005f0014007a0c */ /* 0x000fe40004741270 */
[----:B------:R-:W-:-:S02]  /*11a60*/  IADD3 R25, R21, c[0x0][0x198], RZ ;  /* 0x0000660015197a10 */ /* 0x000fc40007ffe0ff */
[-C--:B------:R-:W-:Y:S01]  /*11a70*/  LEA R20, P3, R21, R68.reuse, 0x2 ;  /* 0x0000004415147211 */ /* 0x080fe200078610ff */
[----:B------:R-:W-:Y:S01]  /*11a80*/  @P4 STG.E [R18.64], R63 ;  /* 0x0000003f12004986 */ /* 0x000fe2000c101904 */
[----:B------:R-:W-:Y:S02]  /*11a90*/  IADD3 R23, R193, 0x63, RZ ;  /* 0x00000063c1177810 */ /* 0x000fe40007ffe0ff */
[C---:B------:R-:W-:Y:S01]  /*11aa0*/  LEA R22, P6, R25.reuse, R68, 0x2 ;  /* 0x0000004419167211 */ /* 0x040fe200078c10ff */
[----:B------:R-:W4:Y:S01]  /*11ab0*/  LDS.128 R16, [R0] ;  /* 0x0000000000107984 */ /* 0x000f220000000c00 */
[----:B------:R-:W-:Y:S02]  /*11ac0*/  IADD3 R26, R25, c[0x0][0x198], RZ ;  /* 0x00006600191a7a10 */ /* 0x000fe40007ffe0ff */
[----:B------:R-:W-:Y:S02]  /*11ad0*/  LEA.HI.X.SX32 R21, R21, R69, 0x2, P3 ;  /* 0x0000004515157211 */ /* 0x000fe400018f16ff */
[----:B------:R-:W-:-:S02]  /*11ae0*/  IADD3 R24, R193, 0x64, RZ ;  /* 0x00000064c1187810 */ /* 0x000fc40007ffe0ff */
[----:B------:R-:W-:Y:S02]  /*11af0*/  ISETP.LT.AND P4, PT, R23, c[0x0][0x17c], !P0 ;  /* 0x00005f0017007a0c */ /* 0x000fe40004781270 */
[----:B------:R-:W-:Y:S02]  /*11b00*/  LEA.HI.X.SX32 R23, R25, R69, 0x2, P6 ;  /* 0x0000004519177211 */ /* 0x000fe400030f16ff */
[----:B------:R-:W-:Y:S01]  /*11b10*/  IADD3 R27, R26, c[0x0][0x198], RZ ;  /* 0x000066001a1b7a10 */ /* 0x000fe20007ffe0ff */
[----:B-1----:R-:W-:Y:S01]  /*11b20*/  @P1 STG.E [R20.64], R4 ;  /* 0x0000000414001986 */ /* 0x002fe2000c101904 */
[----:B------:R-:W-:Y:S02]  /*11b30*/  ISETP.LT.AND P3, PT, R24, c[0x0][0x17c], !P0 ;  /* 0x00005f0018007a0c */ /* 0x000fe40004761270 */
[----:B------:R-:W-:Y:S02]  /*11b40*/  LEA R28, P1, R26, R68, 0x2 ;  /* 0x000000441a1c7211 */ /* 0x000fe400078210ff */
[----:B------:R-:W-:-:S02]  /*11b50*/  IADD3 R25, R193, 0x65, RZ ;  /* 0x00000065c1197810 */ /* 0x000fc40007ffe0ff */
[----:B------:R-:W-:Y:S01]  /*11b60*/  IADD3 R24, R193, 0x66, RZ ;  /* 0x00000066c1187810 */ /* 0x000fe20007ffe0ff */
[----:B------:R1:W-:Y:S01]  /*11b70*/  @P5 STG.E [R22.64], R5 ;  /* 0x0000000516005986 */ /* 0x0003e2000c101904 */
[----:B------:R-:W-:Y:S02]  /*11b80*/  LEA R30, P6, R27, R68, 0x2 ;  /* 0x000000441b1e7211 */ /* 0x000fe400078c10ff */
[-C--:B------:R-:W-:Y:S02]  /*11b90*/  LEA.HI.X.SX32 R29, R26, R69.reuse, 0x2, P1 ;  /* 0x000000451a1d7211 */ /* 0x080fe400008f16ff */
[----:B------:R-:W-:Y:S02]  /*11ba0*/  ISETP.LT.AND P5, PT, R25, c[0x0][0x17c], !P0 ;  /* 0x00005f0019007a0c */ /* 0x000fe400047a1270 */
[----:B------:R-:W-:Y:S02]  /*11bb0*/  LEA.HI.X.SX32 R31, R27, R69, 0x2, P6 ;  /* 0x000000451b1f7211 */ /* 0x000fe400030f16ff */
[----:B------:R-:W-:-:S02]  /*11bc0*/  ISETP.LT.AND P1, PT, R24, c[0x0][0x17c], !P0 ;  /* 0x00005f0018007a0c */ /* 0x000fc40004721270 */
[----:B-1----:R-:W-:Y:S02]  /*11bd0*/  IADD3 R5, R27, c[0x0][0x198], RZ ;  /* 0x000066001b057a10 */ /* 0x002fe40007ffe0ff */
[----:B------:R-:W1:Y:S02]  /*11be0*/  LDS.128 R24, [R164+0x400] ;  /* 0x00040000a4187984 */ /* 0x000e640000000c00 */
[C---:B------:R-:W-:Y:S02]  /*11bf0*/  IADD3 R22, R5.reuse, c[0x0][0x198], RZ ;  /* 0x0000660005167a10 */ /* 0x040fe40007ffe0ff */
[----:B--2---:R-:W-:Y:S01]  /*11c00*/  @P2 STG.E [R28.64], R8 ;  /* 0x000000081c002986 */ /* 0x004fe2000c101904 */
[----:B------:R-:W-:Y:S02]  /*11c10*/  LEA R4, P2, R5, R68, 0x2 ;  /* 0x0000004405047211 */ /* 0x000fe400078410ff */
[C---:B------:R-:W-:Y:S02]  /*11c20*/  IADD3 R21, R193.reuse, 0x67, RZ ;  /* 0x00000067c1157810 */ /* 0x040fe40007ffe0ff */
[----:B------:R-:W-:-:S02]  /*11c30*/  IADD3 R20, R193, 0x68, RZ ;  /* 0x00000068c1147810 */ /* 0x000fc40007ffe0ff */
[C---:B------:R-:W-:Y:S01]  /*11c40*/  LEA R32, P6, R22.reuse, R68, 0x2 ;  /* 0x0000004416207211 */ /* 0x040fe200078c10ff */
[----:B------:R2:W-:Y:S01]  /*11c50*/  @P4 STG.E [R30.64], R9 ;  /* 0x000000091e004986 */ /* 0x0005e2000c101904 */
[-C--:B------:R-:W-:Y:S02]  /*11c60*/  LEA.HI.X.SX32 R5, R5, R69.reuse, 0x2, P2 ;  /* 0x0000004505057211 */ /* 0x080fe400010f16ff */
[----:B------:R-:W-:Y:S02]  /*11c70*/  ISETP.LT.AND P4, PT, R21, c[0x0][0x17c], !P0 ;  /* 0x00005f0015007a0c */ /* 0x000fe40004781270 */
[----:B------:R-:W-:Y:S02]  /*11c80*/  LEA.HI.X.SX32 R33, R22, R69, 0x2, P6 ;  /* 0x0000004516217211 */ /* 0x000fe400030f16ff */
[----:B------:R-:W-:Y:S02]  /*11c90*/  ISETP.LT.AND P2, PT, R20, c[0x0][0x17c], !P0 ;  /* 0x00005f0014007a0c */ /* 0x000fe40004741270 */
[----:B--2---:R-:W-:-:S02]  /*11ca0*/  IADD3 R9, R22, c[0x0][0x198], RZ ;  /* 0x0000660016097a10 */ /* 0x004fc40007ffe0ff */
[----:B------:R-:W2:Y:S02]  /*11cb0*/  LDS.128 R20, [R3+0x400] ;  /* 0x0004000003147984 */ /* 0x000ea40000000c00 */
[C---:B------:R-:W-:Y:S02]  /*11cc0*/  IADD3 R30, R9.reuse, c[0x0][0x198], RZ ;  /* 0x00006600091e7a10 */ /* 0x040fe40007ffe0ff */
[----:B---3--:R3:W-:Y:S01]  /*11cd0*/  @P3 STG.E [R4.64], R12 ;  /* 0x0000000c04003986 */ /* 0x0087e2000c101904 */
[-C--:B------:R-:W-:Y:S02]  /*11ce0*/  LEA R8, P3, R9, R68.reuse, 0x2 ;  /* 0x0000004409087211 */ /* 0x080fe400078610ff */
[C---:B------:R-:W-:Y:S02]  /*11cf0*/  IADD3 R29, R193.reuse, 0x69, RZ ;  /* 0x00000069c11d7810 */ /* 0x040fe40007ffe0ff */
[----:B------:R-:W-:Y:S02]  /*11d00*/  IADD3 R28, R193, 0x6a, RZ ;  /* 0x0000006ac11c7810 */ /* 0x000fe40007ffe0ff */
[----:B------:R-:W-:Y:S01]  /*11d10*/  LEA R34, P6, R30, R68, 0x2 ;  /* 0x000000441e227211 */ /* 0x000fe200078c10ff */
[----:B------:R1:W-:Y:S01]  /*11d20*/  @P5 STG.E [R32.64], R13 ;  /* 0x0000000d20005986 */ /* 0x0003e2000c101904 */
[----:B------:R-:W-:-:S02]  /*11d30*/  LEA.HI.X.SX32 R9, R9, R69, 0x2, P3 ;  /* 0x0000004509097211 */ /* 0x000fc400018f16ff */
[C---:B---3--:R-:W-:Y:S02]  /*11d40*/  IADD3 R5, R30.reuse, c[0x0][0x198], RZ ;  /* 0x000066001e057a10 */ /* 0x048fe40007ffe0ff */
[----:B------:R-:W-:Y:S02]  /*11d50*/  ISETP.LT.AND P5, PT, R29, c[0x0][0x17c], !P0 ;  /* 0x00005f001d007a0c */ /* 0x000fe400047a1270 */
[----:B------:R-:W-:Y:S02]  /*11d60*/  LEA.HI.X.SX32 R35, R30, R69, 0x2, P6 ;  /* 0x000000451e237211 */ /* 0x000fe400030f16ff */
[----:B------:R-:W-:Y:S02]  /*11d70*/  ISETP.LT.AND P3, PT, R28, c[0x0][0x17c], !P0 ;  /* 0x00005f001c007a0c */ /* 0x000fe40004761270 */
[----:B------:R-:W3:Y:S01]  /*11d80*/  LDS.128 R28, [R2+0x400] ;  /* 0x00040000021c7984 */ /* 0x000ee20000000c00 */
[----:B-1----:R-:W-:Y:S02]  /*11d90*/  IADD3 R32, R5, c[0x0][0x198], RZ ;  /* 0x0000660005207a10 */ /* 0x002fe40007ffe0ff */
[----:B------:R-:W-:Y:S01]  /*11da0*/  IADD3 R13, R193, 0x6b, RZ ;  /* 0x0000006bc10d7810 */ /* 0x000fe20007ffe0ff */
[----:B----4-:R-:W-:Y:S01]  /*11db0*/  @P1 STG.E [R8.64], R16 ;  /* 0x0000001008001986 */ /* 0x010fe2000c101904 */
[----:B------:R-:W-:-:S03]  /*11dc0*/  LEA R12, P6, R32, R68, 0x2 ;  /* 0x00000044200c7211 */ /* 0x000fc600078c10ff */
[----:B------:R1:W-:Y:S01]  /*11dd0*/  @P4 STG.E [R34.64], R17 ;  /* 0x0000001122004986 */ /* 0x0003e2000c101904 */
[----:B------:R-:W-:Y:S02]  /*11de0*/  ISETP.LT.AND P4, PT, R13, c[0x0][0x17c], !P0 ;  /* 0x00005f000d007a0c */ /* 0x000fe40004781270 */
[C---:B------:R-:W-:Y:S02]  /*11df0*/  LEA R4, P1, R5.reuse, R68, 0x2 ;  /* 0x0000004405047211 */ /* 0x040fe400078210ff */
[C---:B------:R-:W-:Y:S02]  /*11e00*/  IADD3 R36, R32.reuse, c[0x0][0x198], RZ ;  /* 0x0000660020247a10 */ /* 0x040fe40007ffe0ff */
[-C--:B------:R-:W-:Y:S02]  /*11e10*/  LEA.HI.X.SX32 R13, R32, R69.reuse, 0x2, P6 ;  /* 0x00000045200d7211 */ /* 0x080fe400030f16ff */
[----:B------:R-:W4:Y:S01]  /*11e20*/  LDS.128 R32, [R0+0x400] ;  /* 0x0004000000207984 */ /* 0x000f220000000c00 */
[----:B------:R-:W-:-:S02]  /*11e30*/  LEA.HI.X.SX32 R5, R5, R69, 0x2, P1 ;  /* 0x0000004505057211 */ /* 0x000fc400008f16ff */
[C---:B-1----:R-:W-:Y:S02]  /*11e40*/  IADD3 R17, R36.reuse, c[0x0][0x198], RZ ;  /* 0x0000660024117a10 */ /* 0x042fe40007ffe0ff */
[C---:B------:R-:W-:Y:S01]  /*11e50*/  IADD3 R3, R193.reuse, 0x6c, RZ ;  /* 0x0000006cc1037810 */ /* 0x040fe20007ffe0ff */
[----:B------:R1:W-:Y:S01]  /*11e60*/  @P2 STG.E [R4.64], R24 ;  /* 0x0000001804002986 */ /* 0x0003e2000c101904 */
[-C--:B------:R-:W-:Y:S02]  /*11e70*/  LEA R2, P2, R36, R68.reuse, 0x2 ;  /* 0x0000004424027211 */ /* 0x080fe400078410ff */
[----:B------:R-:W-:Y:S02]  /*11e80*/  IADD3 R9, R193, 0x6d, RZ ;  /* 0x0000006dc1097810 */ /* 0x000fe40007ffe0ff */
[----:B------:R-:W-:Y:S01]  /*11e90*/  LEA R8, P6, R17, R68, 0x2 ;  /* 0x0000004411087211 */ /* 0x000fe200078c10ff */
[----:B------:R1:W-:Y:S01]  /*11ea0*/  @P5 STG.E [R12.64], R25 ;  /* 0x000000190c005986 */ /* 0x0003e2000c101904 */
[----:B------:R-:W-:-:S02]  /*11eb0*/  ISETP.LT.AND P1, PT, R3, c[0x0][0x17c], !P0 ;  /* 0x00005f0003007a0c */ /* 0x000fc40004721270 */
[-C--:B------:R-:W-:Y:S02]  /*11ec0*/  LEA.HI.X.SX32 R3, R36, R69.reuse, 0x2, P2 ;  /* 0x0000004524037211 */ /* 0x080fe400010f16ff */
[----:B------:R-:W-:Y:S02]  /*11ed0*/  ISETP.LT.AND P5, PT, R9, c[0x0][0x17c], !P0 ;  /* 0x00005f0009007a0c */ /* 0x000fe400047a1270 */
[----:B------:R-:W-:Y:S02]  /*11ee0*/  IADD3 R16, R193, 0x6e, RZ ;  /* 0x0000006ec1107810 */ /* 0x000fe40007ffe0ff */
[C---:B------:R-:W-:Y:S02]  /*11ef0*/  LEA.HI.X.SX32 R9, R17.reuse, R69, 0x2, P6 ;  /* 0x0000004511097211 */ /* 0x040fe400030f16ff */
[----:B------:R-:W-:Y:S01]  /*11f00*/  IADD3 R17, R17, c[0x0][0x198], RZ ;  /* 0x0000660011117a10 */ /* 0x000fe20007ffe0ff */
[----:B--2---:R2:W-:Y:S01]  /*11f10*/  @P3 STG.E [R2.64], R20 ;  /* 0x0000001402003986 */ /* 0x0045e2000c101904 */
[----:B------:R-:W-:-:S02]  /*11f20*/  ISETP.LT.AND P2, PT, R16, c[0x0][0x17c], !P0 ;  /* 0x00005f0010007a0c */ /* 0x000fc40004741270 */
[C---:B------:R-:W-:Y:S02]  /*11f30*/  IADD3 R16, R17.reuse, c[0x0][0x198], RZ ;  /* 0x0000660011107a10 */ /* 0x040fe40007ffe0ff */
[-C--:B-1----:R-:W-:Y:S02]  /*11f40*/  LEA R4, P3, R17, R68.reuse, 0x2 ;  /* 0x0000004411047211 */ /* 0x082fe400078610ff */
[----:B------:R-:W-:Y:S02]  /*11f50*/  IADD3 R13, R193, 0x6f, RZ ;  /* 0x0000006fc10d7810 */ /* 0x000fe40007ffe0ff */
[C---:B------:R-:W-:Y:S02]  /*11f60*/  LEA R12, P6, R16.reuse, R68, 0x2 ;  /* 0x00000044100c7211 */ /* 0x040fe400078c10ff */
[----:B------:R-:W-:Y:S01]  /*11f70*/  LEA.HI.X.SX32 R5, R17, R69, 0x2, P3 ;  /* 0x0000004511057211 */ /* 0x000fe200018f16ff */
[----:B------:R1:W-:Y:S01]  /*11f80*/  @P4 STG.E [R8.64], R21 ;  /* 0x0000001508004986 */ /* 0x0003e2000c101904 */
[----:B------:R-:W-:-:S02]  /*11f90*/  IADD3 R17, R16, c[0x0][0x198], RZ ;  /* 0x0000660010117a10 */ /* 0x000fc40007ffe0ff */
[----:B------:R-:W-:Y:S02]  /*11fa0*/  ISETP.LT.AND P4, PT, R13, c[0x0][0x17c], !P0 ;  /* 0x00005f000d007a0c */ /* 0x000fe40004781270 */
[-C--:B------:R-:W-:Y:S02]  /*11fb0*/  LEA.HI.X.SX32 R13, R16, R69.reuse, 0x2, P6 ;  /* 0x00000045100d7211 */ /* 0x080fe400030f16ff */
[C---:B------:R-:W-:Y:S01]  /*11fc0*/  IADD3 R16, R17.reuse, c[0x0][0x198], RZ ;  /* 0x0000660011107a10 */ /* 0x040fe20007ffe0ff */
[----:B---3--:R3:W-:Y:S01]  /*11fd0*/  @P1 STG.E [R4.64], R28 ;  /* 0x0000001c04001986 */ /* 0x0087e2000c101904 */
[-C--:B--2---:R-:W-:Y:S02]  /*11fe0*/  LEA R2, P1, R17, R68.reuse, 0x2 ;  /* 0x0000004411027211 */ /* 0x084fe400078210ff */
[----:B-1----:R-:W-:Y:S02]  /*11ff0*/  IADD3 R9, R193, 0x71, RZ ;  /* 0x00000071c1097810 */ /* 0x002fe40007ffe0ff */
[----:B------:R-:W-:Y:S01]  /*12000*/  LEA R8, P6, R16, R68, 0x2 ;  /* 0x0000004410087211 */ /* 0x000fe200078c10ff */
[----:B------:R1:W-:Y:S01]  /*12010*/  @P5 STG.E [R12.64], R29 ;  /* 0x0000001d0c005986 */ /* 0x0003e2000c101904 */
[----:B------:R-:W-:-:S02]  /*12020*/  LEA.HI.X.SX32 R3, R17, R69, 0x2, P1 ;  /* 0x0000004511037211 */ /* 0x000fc400008f16ff */
[----:B------:R-:W-:Y:S02]  /*12030*/  ISETP.LT.AND P5, PT, R9, c[0x0][0x17c], !P0 ;  /* 0x00005f0009007a0c */ /* 0x000fe400047a1270 */
[C---:B------:R-:W-:Y:S02]  /*12040*/  LEA.HI.X.SX32 R9, R16.reuse, R69, 0x2, P6 ;  /* 0x0000004510097211 */ /* 0x040fe400030f16ff */
[----:B------:R-:W-:Y:S02]  /*12050*/  IADD3 R0, R193, 0x70, RZ ;  /* 0x00000070c1007810 */ /* 0x000fe40007ffe0ff */
[----:B------:R-:W-:Y:S01]  /*12060*/  IADD3 R16, R16, c[0x0][0x198], RZ ;  /* 0x0000660010107a10 */ /* 0x000fe20007ffe0ff */
[----:B----4-:R-:W-:Y:S01]  /*12070*/  @P2 STG.E [R2.64], R32 ;  /* 0x0000002002002986 */ /* 0x010fe2000c101904 */
[----:B------:R-:W-:Y:S02]  /*12080*/  ISETP.LT.AND P3, PT, R0, c[0x0][0x17c], !P0 ;  /* 0x00005f0000007a0c */ /* 0x000fe40004761270 */
[----:B------:R-:W-:-:S02]  /*12090*/  IADD3 R17, R16, c[0x0][0x198], RZ ;  /* 0x0000660010117a10 */ /* 0x000fc40007ffe0ff */
[CC--:B---3--:R-:W-:Y:S02]  /*120a0*/  LEA R4, P2, R16.reuse, R68.reuse, 0x2 ;  /* 0x0000004410047211 */ /* 0x0c8fe400078410ff */
[----:B-1----:R-:W-:Y:S02]  /*120b0*/  IADD3 R13, R193, 0x73, RZ ;  /* 0x00000073c10d7810 */ /* 0x002fe40007ffe0ff */
[C---:B------:R-:W-:Y:S02]  /*120c0*/  LEA R12, P6, R17.reuse, R68, 0x2 ;  /* 0x00000044110c7211 */ /* 0x040fe400078c10ff */
[----:B------:R-:W-:Y:S01]  /*120d0*/  LEA.HI.X.SX32 R5, R16, R69, 0x2, P2 ;  /* 0x0000004510057211 */ /* 0x000fe200010f16ff */
[----:B------:R1:W-:Y:S01]  /*120e0*/  @P4 STG.E [R8.64], R33 ;  /* 0x0000002108004986 */ /* 0x0003e2000c101904 */
[----:B------:R-:W-:Y:S02]  /*120f0*/  IADD3 R16, R17, c[0x0][0x198], RZ ;  /* 0x0000660011107a10 */ /* 0x000fe40007ffe0ff */
[----:B------:R-:W-:-:S02]  /*12100*/  IADD3 R0, R193, 0x72, RZ ;  /* 0x00000072c1007810 */ /* 0x000fc40007ffe0ff */
[----:B------:R-:W-:Y:S02]  /*12110*/  ISETP.LT.AND P4, PT, R13, c[0x0][0x17c], !P0 ;  /* 0x00005f000d007a0c */ /* 0x000fe40004781270 */
[----:B------:R-:W-:Y:S02]  /*12120*/  LEA.HI.X.SX32 R13, R17, R69, 0x2, P6 ;  /* 0x00000045110d7211 */ /* 0x000fe400030f16ff */
[----:B------:R-:W-:Y:S02]  /*12130*/  IADD3 R17, R16, c[0x0][0x198], RZ ;  /* 0x0000660010117a10 */ /* 0x000fe40007ffe0ff */
[----:B------:R-:W-:Y:S01]  /*12140*/  ISETP.LT.AND P1, PT, R0, c[0x0][0x17c], !P0 ;  /* 0x00005f0000007a0c */ /* 0x000fe20004721270 */
[----:B------:R-:W-:Y:S01]  /*12150*/  @P3 STG.E [R4.64], R6 ;  /* 0x0000000604003986 */ /* 0x000fe2000c101904 */
[----:B-1----:R-:W-:Y:S02]  /*12160*/  IADD3 R9, R193, 0x75, RZ ;  /* 0x00000075c1097810 */ /* 0x002fe40007ffe0ff */
[-C--:B------:R-:W-:Y:S01]  /*12170*/  LEA R8, P6, R17, R68.reuse, 0x2 ;  /* 0x0000004411087211 */ /* 0x080fe200078c10ff */
[----:B------:R1:W-:Y:S01]  /*12180*/  @P5 STG.E [R12.64], R7 ;  /* 0x000000070c005986 */ /* 0x0003e2000c101904 */
[----:B------:R-:W-:-:S02]  /*12190*/  LEA R2, P3, R16, R68, 0x2 ;  /* 0x0000004410027211 */ /* 0x000fc400078610ff */
[----:B------:R-:W-:Y:S02]  /*121a0*/  IADD3 R0, R193, 0x74, RZ ;  /* 0x00000074c1007810 */ /* 0x000fe40007ffe0ff */
[----:B------:R-:W-:Y:S02]  /*121b0*/  ISETP.LT.AND P5, PT, R9, c[0x0][0x17c], !P0 ;  /* 0x00005f0009007a0c */ /* 0x000fe400047a1270 */
[CC--:B------:R-:W-:Y:S02]  /*121c0*/  LEA.HI.X.SX32 R9, R17.reuse, R69.reuse, 0x2, P6 ;  /* 0x0000004511097211 */ /* 0x0c0fe400030f16ff */
[----:B------:R-:W-:Y:S02]  /*121d0*/  LEA.HI.X.SX32 R3, R16, R69, 0x2, P3 ;  /* 0x0000004510037211 */ /* 0x000fe400018f16ff */
[----:B------:R-:W-:Y:S02]  /*121e0*/  IADD3 R17, R17, c[0x0][0x198], RZ ;  /* 0x0000660011117a10 */ /* 0x000fe40007ffe0ff */
[----:B------:R-:W-:Y:S01]  /*121f0*/  ISETP.LT.AND P2, PT, R0, c[0x0][0x17c], !P0 ;  /* 0x00005f0000007a0c */ /* 0x000fe20004741270 */
[----:B------:R2:W-:Y:S01]  /*12200*/  @P1 STG.E [R2.64], R10 ;  /* 0x0000000a02001986 */ /* 0x0005e2000c101904 */
[----:B-1----:R-:W-:-:S02]  /*12210*/  IADD3 R12, R17, c[0x0][0x198], RZ ;  /* 0x00006600110c7a10 */ /* 0x002fc40007ffe0ff */
[-C--:B------:R-:W-:Y:S02]  /*12220*/  LEA R4, P1, R17, R68.reuse, 0x2 ;  /* 0x0000004411047211 */ /* 0x080fe400078210ff */
[C---:B------:R-:W-:Y:S02]  /*12230*/  IADD3 R7, R193.reuse, 0x77, RZ ;  /* 0x00000077c1077810 */ /* 0x040fe40007ffe0ff */
[C---:B------:R-:W-:Y:S01]  /*12240*/  LEA R6, P6, R12.reuse, R68, 0x2 ;  /* 0x000000440c067211 */ /* 0x040fe200078c10ff */
[----:B------:R1:W-:Y:S01]  /*12250*/  @P4 STG.E [R8.64], R11 ;  /* 0x0000000b08004986 */ /* 0x0003e2000c101904 */
[----:B------:R-:W-:Y:S02]  /*12260*/  IADD3 R0, R193, 0x76, RZ ;  /* 0x00000076c1007810 */ /* 0x000fe40007ffe0ff */
[----:B------:R-:W-:Y:S02]  /*12270*/  LEA.HI.X.SX32 R5, R17, R69, 0x2, P1 ;  /* 0x0000004511057211 */ /* 0x000fe400008f16ff */
[----:B------:R-:W-:-:S02]  /*12280*/  IADD3 R13, R12, c[0x0][0x198], RZ ;  /* 0x000066000c0d7a10 */ /* 0x000fc40007ffe0ff */
[----:B------:R-:W-:Y:S02]  /*12290*/  ISETP.LT.AND P4, PT, R7, c[0x0][0x17c], !P0 ;  /* 0x00005f0007007a0c */ /* 0x000fe40004781270 */
[----:B------:R-:W-:Y:S02]  /*122a0*/  LEA.HI.X.SX32 R7, R12, R69, 0x2, P6 ;  /* 0x000000450c077211 */ /* 0x000fe400030f16ff */
[----:B------:R-:W-:Y:S01]  /*122b0*/  ISETP.LT.AND P3, PT, R0, c[0x0][0x17c], !P0 ;  /* 0x00005f0000007a0c */ /* 0x000fe20004761270 */
[----:B------:R3:W-:Y:S01]  /*122c0*/  @P2 STG.E [R4.64], R14 ;  /* 0x0000000e04002986 */ /* 0x0007e2000c101904 */
[C---:B--2---:R-:W-:Y:S02]  /*122d0*/  IADD3 R10, R13.reuse, c[0x0][0x198], RZ ;  /* 0x000066000d0a7a10 */ /* 0x044fe40007ffe0ff */
[----:B------:R-:W-:Y:S01]  /*122e0*/  LEA R2, P2, R13, R68, 0x2 ;  /* 0x000000440d027211 */ /* 0x000fe200078410ff */
[----:B------:R2:W-:Y:S01]  /*122f0*/  @P5 STG.E [R6.64], R15 ;  /* 0x0000000f06005986 */ /* 0x0005e2000c101904 */
[----:B-1----:R-:W-:-:S02]  /*12300*/  IADD3 R9, R193, 0x79, RZ ;  /* 0x00000079c1097810 */ /* 0x002fc40007ffe0ff */
[C---:B------:R-:W-:Y:S02]  /*12310*/  LEA R8, P5, R10.reuse, R68, 0x2 ;  /* 0x000000440a087211 */ /* 0x040fe400078a10ff */
[-C--:B------:R-:W-:Y:S02]  /*12320*/  LEA.HI.X.SX32 R3, R13, R69.reuse, 0x2, P2 ;  /* 0x000000450d037211 */ /* 0x080fe400010f16ff */
[----:B------:R-:W-:Y:S02]  /*12330*/  IADD3 R0, R193, 0x78, RZ ;  /* 0x00000078c1007810 */ /* 0x000fe40007ffe0ff */
[----:B------:R-:W-:Y:S02]  /*12340*/  ISETP.LT.AND P2, PT, R9, c[0x0][0x17c], !P0 ;  /* 0x00005f0009007a0c */ /* 0x000fe40004741270 */
[C---:B------:R-:W-:Y:S02]  /*12350*/  LEA.HI.X.SX32 R9, R10.reuse, R69, 0x2, P5 ;  /* 0x000000450a097211 */ /* 0x040fe400028f16ff */
[----:B------:R-:W-:Y:S01]  /*12360*/  IADD3 R10, R10, c[0x0][0x198], RZ ;  /* 0x000066000a0a7a10 */ /* 0x000fe20007ffe0ff */
[----:B------:R-:W-:Y:S01]  /*12370*/  @P3 STG.E [R2.64], R18 ;  /* 0x0000001202003986 */ /* 0x000fe2000c101904 */
[----:B------:R-:W-:-:S02]  /*12380*/  ISETP.LT.AND P1, PT, R0, c[0x0][0x17c], !P0 ;  /* 0x00005f0000007a0c */ /* 0x000fc40004721270 */
[C---:B---3--:R-:W-:Y:S02]  /*12390*/  LEA R4, P3, R10.reuse, R68, 0x2 ;  /* 0x000000440a047211 */ /* 0x048fe400078610ff */
[C---:B------:R-:W-:Y:S02]  /*123a0*/  IADD3 R11, R10.reuse, c[0x0][0x198], RZ ;  /* 0x000066000a0b7a10 */ /* 0x040fe40007ffe0ff */
[C---:B------:R-:W-:Y:S02]  /*123b0*/  IADD3 R0, R193.reuse, 0x7a, RZ ;  /* 0x0000007ac1007810 */ /* 0x040fe40007ffe0ff */
[----:B------:R-:W-:Y:S02]  /*123c0*/  LEA.HI.X.SX32 R5, R10, R69, 0x2, P3 ;  /* 0x000000450a057211 */ /* 0x000fe400018f16ff */
[----:B--2---:R-:W-:Y:S02]  /*123d0*/  IADD3 R7, R193, 0x7b, RZ ;  /* 0x0000007bc1077810 */ /* 0x004fe40007ffe0ff */
[----:B------:R-:W-:-:S02]  /*123e0*/  IADD3 R10, R11, c[0x0][0x198], RZ ;  /* 0x000066000b0a7a10 */ /* 0x000fc40007ffe0ff */
[----:B------:R-:W-:Y:S02]  /*123f0*/  ISETP.LT.AND P5, PT, R0, c[0x0][0x17c], !P0 ;  /* 0x00005f0000007a0c */ /* 0x000fe400047a1270 */
[----:B------:R-:W-:Y:S01]  /*12400*/  LEA R6, P6, R11, R68, 0x2 ;  /* 0x000000440b067211 */ /* 0x000fe200078c10ff */
[----:B------:R1:W-:Y:S01]  /*12410*/  @P4 STG.E [R8.64], R19 ;  /* 0x0000001308004986 */ /* 0x0003e2000c101904 */
[----:B------:R-:W-:Y:S02]  /*12420*/  IADD3 R0, R193, 0x7c, RZ ;  /* 0x0000007cc1007810 */ /* 0x000fe40007ffe0ff */
[----:B------:R-:W-:Y:S01]  /*12430*/  ISETP.LT.AND P4, PT, R7, c[0x0][0x17c], !P0 ;  /* 0x00005f0007007a0c */ /* 0x000fe20004781270 */
[----:B------:R2:W-:Y:S01]  /*12440*/  @P1 STG.E [R4.64], R26 ;  /* 0x0000001a04001986 */ /* 0x0005e2000c101904 */
[----:B------:R-:W-:Y:S02]  /*12450*/  LEA.HI.X.SX32 R7, R11, R69, 0x2, P6 ;  /* 0x000000450b077211 */ /* 0x000fe400030f16ff */
[----:B------:R-:W-:-:S02]  /*12460*/  ISETP.LT.AND P3, PT, R0, c[0x0][0x17c], !P0 ;  /* 0x00005f0000007a0c */ /* 0x000fc40004761270 */
[----:B------:R-:W-:Y:S02]  /*12470*/  IADD3 R0, R193, 0x7d, RZ ;  /* 0x0000007dc1007810 */ /* 0x000fe40007ffe0ff */
[C---:B-1----:R-:W-:Y:S02]  /*12480*/  IADD3 R9, R10.reuse, c[0x0][0x198], RZ ;  /* 0x000066000a097a10 */ /* 0x042fe40007ffe0ff */
[-C--:B------:R-:W-:Y:S02]  /*12490*/  LEA R2, P1, R10, R68.reuse, 0x2 ;  /* 0x000000440a027211 */ /* 0x080fe400078210ff */
[C---:B------:R-:W-:Y:S01]  /*124a0*/  IADD3 R11, R9.reuse, c[0x0][0x198], RZ ;  /* 0x00006600090b7a10 */ /* 0x040fe20007ffe0ff */
[----:B------:R1:W-:Y:S01]  /*124b0*/  @P2 STG.E [R6.64], R27 ;  /* 0x0000001b06002986 */ /* 0x0003e2000c101904 */
[----:B------:R-:W-:Y:S02]  /*124c0*/  LEA R8, P6, R9, R68, 0x2 ;  /* 0x0000004409087211 */ /* 0x000fe400078c10ff */
[----:B------:R-:W-:-:S02]  /*124d0*/  ISETP.LT.AND P2, PT, R0, c[0x0][0x17c], !P0 ;  /* 0x00005f0000007a0c */ /* 0x000fc40004741270 */
[-C--:B------:R-:W-:Y:S02]  /*124e0*/  LEA.HI.X.SX32 R3, R10, R69.reuse, 0x2, P1 ;  /* 0x000000450a037211 */ /* 0x080fe400008f16ff */
[C---:B------:R-:W-:Y:S02]  /*124f0*/  IADD3 R0, R11.reuse, c[0x0][0x198], RZ ;  /* 0x000066000b007a10 */ /* 0x040fe40007ffe0ff */
[----:B--2---:R-:W-:Y:S02]  /*12500*/  LEA R4, P1, R11, R68, 0x2 ;  /* 0x000000440b047211 */ /* 0x004fe400078210ff */
[C---:B------:R-:W-:Y:S02]  /*12510*/  IADD3 R12, R193.reuse, 0x7e, RZ ;  /* 0x0000007ec10c7810 */ /* 0x040fe40007ffe0ff */
[----:B------:R-:W-:Y:S02]  /*12520*/  IADD3 R193, R193, 0x7f, RZ ;  /* 0x0000007fc1c17810 */ /* 0x000fe40007ffe0ff */
[----:B------:R-:W-:-:S02]  /*12530*/  LEA.HI.X.SX32 R9, R9, R69, 0x2, P6 ;  /* 0x0000004509097211 */ /* 0x000fc400030f16ff */
[C---:B------:R-:W-:Y:S02]  /*12540*/  LEA R10, P6, R0.reuse, R68, 0x2 ;  /* 0x00000044000a7211 */ /* 0x040fe400078c10ff */
[-C--:B------:R-:W-:Y:S02]  /*12550*/  LEA.HI.X.SX32 R5, R11, R69.reuse, 0x2, P1 ;  /* 0x000000450b057211 */ /* 0x080fe400008f16ff */
[----:B-1----:R-:W-:Y:S02]  /*12560*/  IADD3 R7, R0, c[0x0][0x198], RZ ;  /* 0x0000660000077a10 */ /* 0x002fe40007ffe0ff */
[----:B------:R-:W-:Y:S02]  /*12570*/  ISETP.LT.AND P1, PT, R12, c[0x0][0x17c], !P0 ;  /* 0x00005f000c007a0c */ /* 0x000fe40004721270 */
[----:B------:R-:W-:Y:S02]  /*12580*/  ISETP.LT.AND P0, PT, R193, c[0x0][0x17c], !P0 ;  /* 0x00005f00c1007a0c */ /* 0x000fe40004701270 */
[----:B------:R-:W-:-:S02]  /*12590*/  LEA.HI.X.SX32 R11, R0, R69, 0x2, P6 ;  /* 0x00000045000b7211 */ /* 0x000fc400030f16ff */
[C---:B------:R-:W-:Y:S02]  /*125a0*/  LEA R6, P6, R7.reuse, R68, 0x2 ;  /* 0x0000004407067211 */ /* 0x040fe400078c10ff */
[C---:B------:R-:W-:Y:S01]  /*125b0*/  IADD3 R0, R7.reuse, c[0x0][0x198], RZ ;  /* 0x0000660007007a10 */ /* 0x040fe20007ffe0ff */
[----:B------:R1:W-:Y:S01]  /*125c0*/  @P5 STG.E [R2.64], R22 ;  /* 0x0000001602005986 */ /* 0x0003e2000c101904 */
[----:B------:R-:W-:-:S03]  /*125d0*/  LEA.HI.X.SX32 R7, R7, R69, 0x2, P6 ;  /* 0x0000004507077211 */ /* 0x000fc600030f16ff */
[----:B------:R1:W-:Y:S01]  /*125e0*/  @P4 STG.E [R8.64], R23 ;  /* 0x0000001708004986 */ /* 0x0003e2000c101904 */
[----:B------:R-:W-:-:S03]  /*125f0*/  LEA R68, P6, R0, R68, 0x2 ;  /* 0x0000004400447211 */ /* 0x000fc600078c10ff */
[----:B------:R1:W-:Y:S04]  /*12600*/  @P3 STG.E [R4.64], R30 ;  /* 0x0000001e04003986 */ /* 0x0003e8000c101904 */
[----:B------:R1:W-:Y:S01]  /*12610*/  @P2 STG.E [R10.64], R31 ;  /* 0x0000001f0a002986 */ /* 0x0003e2000c101904 */
[----:B------:R-:W-:-:S03]  /*12620*/  LEA.HI.X.SX32 R69, R0, R69, 0x2, P6 ;  /* 0x0000004500457211 */ /* 0x000fc600030f16ff */
[----:B------:R1:W-:Y:S01]  /*12630*/  @P1 STG.E [R6.64], R34 ;  /* 0x0000002206001986 */ /* 0x0003e2000c101904 */
[----:B------:R-:W-:Y:S05]  /*12640*/  @!P0 EXIT ;  /* 0x000000000000894d */ /* 0x000fea0003800000 */
[----:B------:R-:W-:Y:S01]  /*12650*/  STG.E [R68.64], R35 ;  /* 0x0000002344007986 */ /* 0x000fe2000c101904 */
[----:B------:R-:W-:Y:S05]  /*12660*/  EXIT ;  /* 0x000000000000794d */ /* 0x000fea0003800000 */
.L_x_2:
[----:B------:R-:W-:-:S00]  /*12670*/  BRA `(.L_x_2) ;  /* 0xfffffff000007947 */ /* 0x000fc0000383ffff */
[----:B------:R-:W-:-:S00]  /*12680*/  NOP ;  /* 0x0000000000007918 */ /* 0x000fc00000000000 */
[----:B------:R-:W-:-:S00]  /*12690*/  NOP ;  /* 0x0000000000007918 */ /* 0x000fc00000000000 */
[----:B------:R-:W-:-:S00]  /*126a0*/  NOP ;  /* 0x0000000000007918 */ /* 0x000fc00000000000 */
[----:B------:R-:W-:-:S00]  /*126b0*/  NOP ;  /* 0x0000000000007918 */ /* 0x000fc00000000000 */
[----:B------:R-:W-:-:S00]  /*126c0*/  NOP ;  /* 0x0000000000007918 */ /* 0x000fc00000000000 */
[----:B------:R-:W-:-:S00]  /*126d0*/  NOP ;  /* 0x0000000000007918 */ /* 0x000fc00000000000 */
[----:B------:R-:W-:-:S00]  /*126e0*/  NOP ;  /* 0x0000000000007918 */ /* 0x000fc00000000000 */
[----:B------:R-:W-:-:S00]  /*126f0*/  NOP ;  /* 0x0000000000007918 */ /* 0x000fc00000000000 */
.L_x_3:


//--------------------- .nv.shared.matmul_kernel  --------------------------
	.section	.nv.shared.matmul_kernel,"aw",@nobits
	.sectionflags	@""
	.align	16
